// auto-generated by cutlass_sweep.grouped_gemm — config: {"arch": "sm_90", "cluster_m": 2, "cluster_n": 1, "dtype": "e4m3", "schedule": "cooperative", "tile_k": 128, "tile_m": 256, "tile_n": 128}
#include "cutlass/cutlass.h"
#include "cutlass/gemm/group_array_problem_shape.hpp"
#include "cutlass/gemm/collective/collective_builder.hpp"
#include "cutlass/gemm/device/gemm_universal_adapter.h"
#include "cutlass/gemm/kernel/gemm_universal.hpp"
#include "cutlass/epilogue/collective/collective_builder.hpp"

using Elem = cutlass::float_e4m3_t;
using Acc  = float;
using ElemC = cutlass::half_t;
using TileShape    = cute::Shape<cute::_256, cute::_128, cute::_128>;
using ClusterShape = cute::Shape<cute::_2, cute::_1, cute::_1>;
using ProblemShape = cutlass::gemm::GroupProblemShape<cute::Shape<int,int,int>>;

using CollectiveEpilogue = typename cutlass::epilogue::collective::CollectiveBuilder<
    cutlass::arch::Sm90, cutlass::arch::OpClassTensorOp,
    TileShape, ClusterShape,
    cutlass::epilogue::collective::EpilogueTileAuto,
    Acc, Acc,
    ElemC, cutlass::layout::ColumnMajor *, 128 / cutlass::sizeof_bits<ElemC>::value,
    ElemC, cutlass::layout::ColumnMajor *, 128 / cutlass::sizeof_bits<ElemC>::value,
    cutlass::epilogue::PtrArrayTmaWarpSpecializedCooperative
  >::CollectiveOp;

using CollectiveMainloop = typename cutlass::gemm::collective::CollectiveBuilder<
    cutlass::arch::Sm90, cutlass::arch::OpClassTensorOp,
    Elem, cutlass::layout::RowMajor *, 128 / cutlass::sizeof_bits<Elem>::value,
    Elem, cutlass::layout::ColumnMajor *, 128 / cutlass::sizeof_bits<Elem>::value,
    Acc,
    TileShape, ClusterShape,
    cutlass::gemm::collective::StageCountAutoCarveout<
        static_cast<int>(sizeof(typename CollectiveEpilogue::SharedStorage))>,
    cutlass::gemm::KernelPtrArrayTmaWarpSpecializedCooperativeFP8FastAccum
  >::CollectiveOp;

using GemmKernel = cutlass::gemm::kernel::GemmUniversal<
    ProblemShape, CollectiveMainloop, CollectiveEpilogue>;
using Gemm = cutlass::gemm::device::GemmUniversalAdapter<GemmKernel>;

auto* _anchor = &cutlass::device_kernel<GemmKernel>;


// ===== COMPILED SASS (sm_90a) =====

	.target	sm_90a

	.elftype	@"ET_EXEC"


//--------------------- .note.nv.tkinfo           --------------------------
	.section	.note.nv.tkinfo,"",@"SHT_NOTE"
	.sectionflags	@"SHF_NOTE_NV_TKINFO"
	.tkinfo
        /*0018*/ 	.word	0x00000002
        /*0030*/ 	.string	""
        /*0030*/ 	.string	"ptxas"
        /*0030*/ 	.string	"Cuda compilation tools, release 13.0, V13.0.88"
        /*0030*/ 	.string	"Build cuda_13.0.r13.0/compiler.36424714_0"
        /*0030*/ 	.string	"-arch sm_90a -m 64 "



//--------------------- .note.nv.cuinfo           --------------------------
	.section	.note.nv.cuinfo,"",@"SHT_NOTE"
	.sectionflags	@"SHF_NOTE_NV_CUINFO"
        /*0018*/ 	.short	0x0002
        /*001a*/ 	.short	0x005a
        /*001c*/ 	.short	0x0082
	.zero		2


//--------------------- .nv.info                  --------------------------
	.section	.nv.info,"",@"SHT_CUDA_INFO"
	.align	4


	//----- nvinfo : EIATTR_REGCOUNT
	.align		4
        /*0000*/ 	.byte	0x04, 0x2f
        /*0002*/ 	.short	(.L_15 - .L_14)
	.align		4
.L_14:
        /*0004*/ 	.word	index@(_ZN7cutlass13device_kernelINS_4gemm6kernel13GemmUniversalINS1_17GroupProblemShapeIN4cute5tupleIJiiiEEEEENS1_10collective13CollectiveMmaINS1_39MainloopSm90ArrayTmaGmmaWarpSpecializedILi4ENS6_IJNS5_1CILi2EEENSC_ILi1EEESE_EEENS1_55KernelPtrArrayTmaWarpSpecializedCooperativeFP8FastAccumEEENS6_IJNSC_ILi256EEENSC_ILi128EEESJ_EEENS_12float_e4m3_tEPNS6_IJlSE_NSC_ILi0EEEEEESL_SO_NS5_8TiledMMAINS5_8MMA_AtomIJNS5_4SM904GMMA31MMA_64x128x32_F32E4M3E4M3_SS_TNILNSS_7ScaleInE1ELSU_1EEEEEENS5_6LayoutISF_NS6_IJSE_SM_SM_EEEEENS6_IJNS5_10UnderscoreES10_S10_EEEEENS5_13SM90_TMA_LOADENS5_14ComposedLayoutINS5_7SwizzleILi3ELi4ELi3EEENS5_18smem_ptr_flag_bitsILi8EEENSX_INS6_IJNSC_ILi8EEESJ_EEENS6_IJSJ_SE_EEEEEEEvNS5_8identityENS5_23SM90_TMA_LOAD_MULTICASTES1D_vS1E_EENS_8epilogue10collective18CollectiveEpilogueINS1H_30Sm90PtrArrayTmaWarpSpecializedILi4ELi2ELi16ELb1ELb0ELi2EEEJSK_NS6_IJSJ_NSC_ILi32EEEEEENS_6half_tEPNS6_IJSE_lSM_EEES1O_S1Q_NS1H_6fusion15FusionCallbacksIS1L_NS1R_17LinearCombinationIS1O_fS1O_fLNS_15FloatRoundStyleE2EEESK_S1N_JEEES13_NS14_IS16_NS17_ILi16EEENSX_INS6_IJNSC_ILi64EEES19_EEENS6_IJSE_S1Y_EEEEEEENS5_17SM75_U16x8_LDSM_TENS5_14SM90_TMA_STOREES22_NS5_17SM90_U16x8_STSM_TENS5_9Copy_AtomIJNS5_17SM90_U32x4_STSM_NES1O_EEEvEEEvvEEEEvNT_6ParamsE)
        /*0008*/ 	.word	0x000000a8


	//----- nvinfo : EIATTR_FRAME_SIZE
	.align		4
.L_15:
        /*000c*/ 	.byte	0x04, 0x11
        /*000e*/ 	.short	(.L_17 - .L_16)
	.align		4
.L_16:
        /*0010*/ 	.word	index@($__internal_0_$__cuda_sm20_div_u64)
        /*0014*/ 	.word	0x00000000


	//----- nvinfo : EIATTR_FRAME_SIZE
	.align		4
.L_17:
        /*0018*/ 	.byte	0x04, 0x11
        /*001a*/ 	.short	(.L_19 - .L_18)
	.align		4
.L_18:
        /*001c*/ 	.word	index@(_ZN7cutlass13device_kernelINS_4gemm6kernel13GemmUniversalINS1_17GroupProblemShapeIN4cute5tupleIJiiiEEEEENS1_10collective13CollectiveMmaINS1_39MainloopSm90ArrayTmaGmmaWarpSpecializedILi4ENS6_IJNS5_1CILi2EEENSC_ILi1EEESE_EEENS1_55KernelPtrArrayTmaWarpSpecializedCooperativeFP8FastAccumEEENS6_IJNSC_ILi256EEENSC_ILi128EEESJ_EEENS_12float_e4m3_tEPNS6_IJlSE_NSC_ILi0EEEEEESL_SO_NS5_8TiledMMAINS5_8MMA_AtomIJNS5_4SM904GMMA31MMA_64x128x32_F32E4M3E4M3_SS_TNILNSS_7ScaleInE1ELSU_1EEEEEENS5_6LayoutISF_NS6_IJSE_SM_SM_EEEEENS6_IJNS5_10UnderscoreES10_S10_EEEEENS5_13SM90_TMA_LOADENS5_14ComposedLayoutINS5_7SwizzleILi3ELi4ELi3EEENS5_18smem_ptr_flag_bitsILi8EEENSX_INS6_IJNSC_ILi8EEESJ_EEENS6_IJSJ_SE_EEEEEEEvNS5_8identityENS5_23SM90_TMA_LOAD_MULTICASTES1D_vS1E_EENS_8epilogue10collective18CollectiveEpilogueINS1H_30Sm90PtrArrayTmaWarpSpecializedILi4ELi2ELi16ELb1ELb0ELi2EEEJSK_NS6_IJSJ_NSC_ILi32EEEEEENS_6half_tEPNS6_IJSE_lSM_EEES1O_S1Q_NS1H_6fusion15FusionCallbacksIS1L_NS1R_17LinearCombinationIS1O_fS1O_fLNS_15FloatRoundStyleE2EEESK_S1N_JEEES13_NS14_IS16_NS17_ILi16EEENSX_INS6_IJNSC_ILi64EEES19_EEENS6_IJSE_S1Y_EEEEEEENS5_17SM75_U16x8_LDSM_TENS5_14SM90_TMA_STOREES22_NS5_17SM90_U16x8_STSM_TENS5_9Copy_AtomIJNS5_17SM90_U32x4_STSM_NES1O_EEEvEEEvvEEEEvNT_6ParamsE)
        /*0020*/ 	.word	0x00000000


	//----- nvinfo : EIATTR_MIN_STACK_SIZE
	.align		4
.L_19:
        /*0024*/ 	.byte	0x04, 0x12
        /*0026*/ 	.short	(.L_21 - .L_20)
	.align		4
.L_20:
        /*0028*/ 	.word	index@(_ZN7cutlass13device_kernelINS_4gemm6kernel13GemmUniversalINS1_17GroupProblemShapeIN4cute5tupleIJiiiEEEEENS1_10collective13CollectiveMmaINS1_39MainloopSm90ArrayTmaGmmaWarpSpecializedILi4ENS6_IJNS5_1CILi2EEENSC_ILi1EEESE_EEENS1_55KernelPtrArrayTmaWarpSpecializedCooperativeFP8FastAccumEEENS6_IJNSC_ILi256EEENSC_ILi128EEESJ_EEENS_12float_e4m3_tEPNS6_IJlSE_NSC_ILi0EEEEEESL_SO_NS5_8TiledMMAINS5_8MMA_AtomIJNS5_4SM904GMMA31MMA_64x128x32_F32E4M3E4M3_SS_TNILNSS_7ScaleInE1ELSU_1EEEEEENS5_6LayoutISF_NS6_IJSE_SM_SM_EEEEENS6_IJNS5_10UnderscoreES10_S10_EEEEENS5_13SM90_TMA_LOADENS5_14ComposedLayoutINS5_7SwizzleILi3ELi4ELi3EEENS5_18smem_ptr_flag_bitsILi8EEENSX_INS6_IJNSC_ILi8EEESJ_EEENS6_IJSJ_SE_EEEEEEEvNS5_8identityENS5_23SM90_TMA_LOAD_MULTICASTES1D_vS1E_EENS_8epilogue10collective18CollectiveEpilogueINS1H_30Sm90PtrArrayTmaWarpSpecializedILi4ELi2ELi16ELb1ELb0ELi2EEEJSK_NS6_IJSJ_NSC_ILi32EEEEEENS_6half_tEPNS6_IJSE_lSM_EEES1O_S1Q_NS1H_6fusion15FusionCallbacksIS1L_NS1R_17LinearCombinationIS1O_fS1O_fLNS_15FloatRoundStyleE2EEESK_S1N_JEEES13_NS14_IS16_NS17_ILi16EEENSX_INS6_IJNSC_ILi64EEES19_EEENS6_IJSE_S1Y_EEEEEEENS5_17SM75_U16x8_LDSM_TENS5_14SM90_TMA_STOREES22_NS5_17SM90_U16x8_STSM_TENS5_9Copy_AtomIJNS5_17SM90_U32x4_STSM_NES1O_EEEvEEEvvEEEEvNT_6ParamsE)
        /*002c*/ 	.word	0x00000000
.L_21:


//--------------------- .nv.compat                --------------------------
	.section	.nv.compat,"",@"SHT_CUDA_COMPAT_INFO"
	.align	4
        /*0000*/ 	.byte	0x02, 0x09, 0x01, 0x00, 0x02, 0x02, 0x04, 0x00, 0x02, 0x05, 0x05, 0x00, 0x03, 0x07, 0x01, 0x01
        /*0010*/ 	.byte	0x02, 0x03, 0x03, 0x00, 0x02, 0x06, 0x01, 0x00, 0x04, 0x0b, 0x08, 0x00, 0x00, 0x00, 0x00, 0x00
        /*0020*/ 	.byte	0x00, 0x00, 0x00, 0x00


//--------------------- .nv.info._ZN7cutlass13device_kernelINS_4gemm6kernel13GemmUniversalINS1_17GroupProblemShapeIN4cute5tupleIJiiiEEEEENS1_10collective13CollectiveMmaINS1_39MainloopSm90ArrayTmaGmmaWarpSpecializedILi4ENS6_IJNS5_1CILi2EEENSC_ILi1EEESE_EEENS1_55KernelPtrArrayTmaWarpSpecializedCooperativeFP8FastAccumEEENS6_IJNSC_ILi256EEENSC_ILi128EEESJ_EEENS_12float_e4m3_tEPNS6_IJlSE_NSC_ILi0EEEEEESL_SO_NS5_8TiledMMAINS5_8MMA_AtomIJNS5_4SM904GMMA31MMA_64x128x32_F32E4M3E4M3_SS_TNILNSS_7ScaleInE1ELSU_1EEEEEENS5_6LayoutISF_NS6_IJSE_SM_SM_EEEEENS6_IJNS5_10UnderscoreES10_S10_EEEEENS5_13SM90_TMA_LOADENS5_14ComposedLayoutINS5_7SwizzleILi3ELi4ELi3EEENS5_18smem_ptr_flag_bitsILi8EEENSX_INS6_IJNSC_ILi8EEESJ_EEENS6_IJSJ_SE_EEEEEEEvNS5_8identityENS5_23SM90_TMA_LOAD_MULTICASTES1D_vS1E_EENS_8epilogue10collective18CollectiveEpilogueINS1H_30Sm90PtrArrayTmaWarpSpecializedILi4ELi2ELi16ELb1ELb0ELi2EEEJSK_NS6_IJSJ_NSC_ILi32EEEEEENS_6half_tEPNS6_IJSE_lSM_EEES1O_S1Q_NS1H_6fusion15FusionCallbacksIS1L_NS1R_17LinearCombinationIS1O_fS1O_fLNS_15FloatRoundStyleE2EEESK_S1N_JEEES13_NS14_IS16_NS17_ILi16EEENSX_INS6_IJNSC_ILi64EEES19_EEENS6_IJSE_S1Y_EEEEEEENS5_17SM75_U16x8_LDSM_TENS5_14SM90_TMA_STOREES22_NS5_17SM90_U16x8_STSM_TENS5_9Copy_AtomIJNS5_17SM90_U32x4_STSM_NES1O_EEEvEEEvvEEEEvNT_6ParamsE --------------------------
	.section	.nv.info._ZN7cutlass13device_kernelINS_4gemm6kernel13GemmUniversalINS1_17GroupProblemShapeIN4cute5tupleIJiiiEEEEENS1_10collective13CollectiveMmaINS1_39MainloopSm90ArrayTmaGmmaWarpSpecializedILi4ENS6_IJNS5_1CILi2EEENSC_ILi1EEESE_EEENS1_55KernelPtrArrayTmaWarpSpecializedCooperativeFP8FastAccumEEENS6_IJNSC_ILi256EEENSC_ILi128EEESJ_EEENS_12float_e4m3_tEPNS6_IJlSE_NSC_ILi0EEEEEESL_SO_NS5_8TiledMMAINS5_8MMA_AtomIJNS5_4SM904GMMA31MMA_64x128x32_F32E4M3E4M3_SS_TNILNSS_7ScaleInE1ELSU_1EEEEEENS5_6LayoutISF_NS6_IJSE_SM_SM_EEEEENS6_IJNS5_10UnderscoreES10_S10_EEEEENS5_13SM90_TMA_LOADENS5_14ComposedLayoutINS5_7SwizzleILi3ELi4ELi3EEENS5_18smem_ptr_flag_bitsILi8EEENSX_INS6_IJNSC_ILi8EEESJ_EEENS6_IJSJ_SE_EEEEEEEvNS5_8identityENS5_23SM90_TMA_LOAD_MULTICASTES1D_vS1E_EENS_8epilogue10collective18CollectiveEpilogueINS1H_30Sm90PtrArrayTmaWarpSpecializedILi4ELi2ELi16ELb1ELb0ELi2EEEJSK_NS6_IJSJ_NSC_ILi32EEEEEENS_6half_tEPNS6_IJSE_lSM_EEES1O_S1Q_NS1H_6fusion15FusionCallbacksIS1L_NS1R_17LinearCombinationIS1O_fS1O_fLNS_15FloatRoundStyleE2EEESK_S1N_JEEES13_NS14_IS16_NS17_ILi16EEENSX_INS6_IJNSC_ILi64EEES19_EEENS6_IJSE_S1Y_EEEEEEENS5_17SM75_U16x8_LDSM_TENS5_14SM90_TMA_STOREES22_NS5_17SM90_U16x8_STSM_TENS5_9Copy_AtomIJNS5_17SM90_U32x4_STSM_NES1O_EEEvEEEvvEEEEvNT_6ParamsE,"",@"SHT_CUDA_INFO"
	.sectionflags	@""
	.align	4


	//----- nvinfo : EIATTR_CUDA_API_VERSION
	.align		4
        /*0000*/ 	.byte	0x04, 0x37
        /*0002*/ 	.short	(.L_23 - .L_22)
.L_22:
        /*0004*/ 	.word	0x00000082


	//----- nvinfo : EIATTR_KPARAM_INFO
	.align		4
.L_23:
        /*0008*/ 	.byte	0x04, 0x17
        /*000a*/ 	.short	(.L_25 - .L_24)
.L_24:
        /*000c*/ 	.word	0x00000000
        /*0010*/ 	.short	0x0000
        /*0012*/ 	.short	0x0070
        /*0014*/ 	.byte	0x00, 0xf0, 0x01, 0x1c


	//----- nvinfo : EIATTR_SPARSE_MMA_MASK
	.align		4
.L_25:
        /*0018*/ 	.byte	0x03, 0x50
        /*001a*/ 	.short	0x0000


	//----- nvinfo : EIATTR_MAXREG_COUNT
	.align		4
        /*001c*/ 	.byte	0x03, 0x1b
        /*001e*/ 	.short	0x00a8


	//----- nvinfo : EIATTR_NUM_BARRIERS
	.align		4
        /*0020*/ 	.byte	0x02, 0x4c
        /*0022*/ 	.byte	0x02
	.zero		1


	//----- nvinfo : EIATTR_EXTERNS
	.align		4
        /*0024*/ 	.byte	0x04, 0x0f
        /*0026*/ 	.short	(.L_27 - .L_26)


	//   ....[0]....
	.align		4
.L_26:
        /*0028*/ 	.word	index@(__assertfail)


	//----- nvinfo : EIATTR_MERCURY_ISA_VERSION
	.align		4
.L_27:
        /*002c*/ 	.byte	0x03, 0x5f
        /*002e*/ 	.short	0x0101


	//----- nvinfo : EIATTR_INT_WARP_WIDE_INSTR_OFFSETS
	.align		4
        /*0030*/ 	.byte	0x04, 0x31
        /*0032*/ 	.short	(.L_29 - .L_28)


	//   ....[0]....
.L_28:
        /*0034*/ 	.word	0x000012d0


	//   ....[1]....
        /*0038*/ 	.word	0x000012f0


	//   ....[2]....
        /*003c*/ 	.word	0x00001420


	//----- nvinfo : EIATTR_COOP_GROUP_MASK_REGIDS
	.align		4
.L_29:
        /*0040*/ 	.byte	0x04, 0x29
        /*0042*/ 	.short	(.L_31 - .L_30)


	//   ....[0]....
.L_30:
        /*0044*/ 	.word	0xffffffff


	//   ....[1]....
        /*0048*/ 	.word	0xffffffff


	//   ....[2]....
        /*004c*/ 	.word	0xffffffff


	//   ....[3]....
        /*0050*/ 	.word	0xffffffff


	//   ....[4]....
        /*0054*/ 	.word	0xffffffff


	//   ....[5]....
        /*0058*/ 	.word	0xffffffff


	//   ....[6]....
        /*005c*/ 	.word	0xffffffff


	//   ....[7]....
        /*0060*/ 	.word	0xffffffff


	//   ....[8]....
        /*0064*/ 	.word	0xffffffff


	//   ....[9]....
        /*0068*/ 	.word	0xffffffff


	//   ....[10]....
        /*006c*/ 	.word	0xffffffff


	//   ....[11]....
        /*0070*/ 	.word	0xffffffff


	//   ....[12]....
        /*0074*/ 	.word	0xffffffff


	//   ....[13]....
        /*0078*/ 	.word	0xffffffff


	//   ....[14]....
        /*007c*/ 	.word	0xffffffff


	//   ....[15]....
        /*0080*/ 	.word	0xffffffff


	//   ....[16]....
        /*0084*/ 	.word	0xffffffff


	//   ....[17]....
        /*0088*/ 	.word	0xffffffff


	//   ....[18]....
        /*008c*/ 	.word	0xffffffff


	//   ....[19]....
        /*0090*/ 	.word	0xffffffff


	//   ....[20]....
        /*0094*/ 	.word	0xffffffff


	//   ....[21]....
        /*0098*/ 	.word	0xffffffff


	//   ....[22]....
        /*009c*/ 	.word	0xffffffff


	//   ....[23]....
        /*00a0*/ 	.word	0xffffffff


	//   ....[24]....
        /*00a4*/ 	.word	0xffffffff


	//   ....[25]....
        /*00a8*/ 	.word	0xffffffff


	//   ....[26]....
        /*00ac*/ 	.word	0xffffffff


	//   ....[27]....
        /*00b0*/ 	.word	0xffffffff


	//   ....[28]....
        /*00b4*/ 	.word	0xffffffff


	//   ....[29]....
        /*00b8*/ 	.word	0xffffffff


	//   ....[30]....
        /*00bc*/ 	.word	0xffffffff


	//   ....[31]....
        /*00c0*/ 	.word	0xffffffff


	//   ....[32]....
        /*00c4*/ 	.word	0xffffffff


	//   ....[33]....
        /*00c8*/ 	.word	0xffffffff


	//   ....[34]....
        /*00cc*/ 	.word	0xffffffff


	//   ....[35]....
        /*00d0*/ 	.word	0xffffffff


	//   ....[36]....
        /*00d4*/ 	.word	0xffffffff


	//   ....[37]....
        /*00d8*/ 	.word	0xffffffff


	//   ....[38]....
        /*00dc*/ 	.word	0xffffffff


	//   ....[39]....
        /*00e0*/ 	.word	0xffffffff


	//   ....[40]....
        /*00e4*/ 	.word	0xffffffff


	//   ....[41]....
        /*00e8*/ 	.word	0xffffffff


	//   ....[42]....
        /*00ec*/ 	.word	0xffffffff


	//   ....[43]....
        /*00f0*/ 	.word	0xffffffff


	//   ....[44]....
        /*00f4*/ 	.word	0xffffffff


	//   ....[45]....
        /*00f8*/ 	.word	0xffffffff


	//   ....[46]....
        /*00fc*/ 	.word	0xffffffff


	//   ....[47]....
        /*0100*/ 	.word	0xffffffff


	//   ....[48]....
        /*0104*/ 	.word	0xffffffff


	//   ....[49]....
        /*0108*/ 	.word	0xffffffff


	//   ....[50]....
        /*010c*/ 	.word	0xffffffff


	//   ....[51]....
        /*0110*/ 	.word	0xffffffff


	//   ....[52]....
        /*0114*/ 	.word	0xffffffff


	//   ....[53]....
        /*0118*/ 	.word	0xffffffff


	//   ....[54]....
        /*011c*/ 	.word	0xffffffff


	//   ....[55]....
        /*0120*/ 	.word	0xffffffff


	//   ....[56]....
        /*0124*/ 	.word	0xffffffff


	//   ....[57]....
        /*0128*/ 	.word	0xffffffff


	//   ....[58]....
        /*012c*/ 	.word	0xffffffff


	//   ....[59]....
        /*0130*/ 	.word	0xffffffff


	//   ....[60]....
        /*0134*/ 	.word	0xffffffff


	//   ....[61]....
        /*0138*/ 	.word	0xffffffff


	//   ....[62]....
        /*013c*/ 	.word	0xffffffff


	//   ....[63]....
        /*0140*/ 	.word	0xffffffff


	//   ....[64]....
        /*0144*/ 	.word	0xffffffff


	//   ....[65]....
        /*0148*/ 	.word	0xffffffff


	//   ....[66]....
        /*014c*/ 	.word	0xffffffff


	//   ....[67]....
        /*0150*/ 	.word	0xffffffff


	//   ....[68]....
        /*0154*/ 	.word	0xffffffff


	//   ....[69]....
        /*0158*/ 	.word	0xffffffff


	//   ....[70]....
        /*015c*/ 	.word	0xffffffff


	//   ....[71]....
        /*0160*/ 	.word	0xffffffff


	//   ....[72]....
        /*0164*/ 	.word	0xffffffff


	//   ....[73]....
        /*0168*/ 	.word	0xffffffff


	//   ....[74]....
        /*016c*/ 	.word	0xffffffff


	//   ....[75]....
        /*0170*/ 	.word	0xffffffff


	//   ....[76]....
        /*0174*/ 	.word	0xffffffff


	//   ....[77]....
        /*0178*/ 	.word	0xffffffff


	//   ....[78]....
        /*017c*/ 	.word	0xffffffff


	//   ....[79]....
        /*0180*/ 	.word	0x0500000f


	//----- nvinfo : EIATTR_COOP_GROUP_INSTR_OFFSETS
	.align		4
.L_31:
        /*0184*/ 	.byte	0x04, 0x28
        /*0186*/ 	.short	(.L_33 - .L_32)


	//   ....[0]....
.L_32:
        /*0188*/ 	.word	0x000007d0


	//   ....[1]....
        /*018c*/ 	.word	0x00000880


	//   ....[2]....
        /*0190*/ 	.word	0x00000d20


	//   ....[3]....
        /*0194*/ 	.word	0x00000f20


	//   ....[4]....
        /*0198*/ 	.word	0x00001190


	//   ....[5]....
        /*019c*/ 	.word	0x00001540


	//   ....[6]....
        /*01a0*/ 	.word	0x00001ca0


	//   ....[7]....
        /*01a4*/ 	.word	0x00001cd0


	//   ....[8]....
        /*01a8*/ 	.word	0x00001d50


	//   ....[9]....
        /*01ac*/ 	.word	0x00001d60


	//   ....[10]....
        /*01b0*/ 	.word	0x00001da0


	//   ....[11]....
        /*01b4*/ 	.word	0x00001dc0


	//   ....[12]....
        /*01b8*/ 	.word	0x00001e00


	//   ....[13]....
        /*01bc*/ 	.word	0x00001e20


	//   ....[14]....
        /*01c0*/ 	.word	0x00001e60


	//   ....[15]....
        /*01c4*/ 	.word	0x00001e80


	//   ....[16]....
        /*01c8*/ 	.word	0x00001ef0


	//   ....[17]....
        /*01cc*/ 	.word	0x00002010


	//   ....[18]....
        /*01d0*/ 	.word	0x00002030


	//   ....[19]....
        /*01d4*/ 	.word	0x00002680


	//   ....[20]....
        /*01d8*/ 	.word	0x00002690


	//   ....[21]....
        /*01dc*/ 	.word	0x000026e0


	//   ....[22]....
        /*01e0*/ 	.word	0x000026f0


	//   ....[23]....
        /*01e4*/ 	.word	0x00002740


	//   ....[24]....
        /*01e8*/ 	.word	0x00002750


	//   ....[25]....
        /*01ec*/ 	.word	0x000027a0


	//   ....[26]....
        /*01f0*/ 	.word	0x000027b0


	//   ....[27]....
        /*01f4*/ 	.word	0x00002800


	//   ....[28]....
        /*01f8*/ 	.word	0x00002810


	//   ....[29]....
        /*01fc*/ 	.word	0x000028a0


	//   ....[30]....
        /*0200*/ 	.word	0x000028f0


	//   ....[31]....
        /*0204*/ 	.word	0x00002980


	//   ....[32]....
        /*0208*/ 	.word	0x000029a0


	//   ....[33]....
        /*020c*/ 	.word	0x000029b0


	//   ....[34]....
        /*0210*/ 	.word	0x000029c0


	//   ....[35]....
        /*0214*/ 	.word	0x000029d0


	//   ....[36]....
        /*0218*/ 	.word	0x000029e0


	//   ....[37]....
        /*021c*/ 	.word	0x00002f90


	//   ....[38]....
        /*0220*/ 	.word	0x00003230


	//   ....[39]....
        /*0224*/ 	.word	0x000035e0


	//   ....[40]....
        /*0228*/ 	.word	0x00003a60


	//   ....[41]....
        /*022c*/ 	.word	0x00008740


	//   ....[42]....
        /*0230*/ 	.word	0x00008cb0


	//   ....[43]....
        /*0234*/ 	.word	0x00009050


	//   ....[44]....
        /*0238*/ 	.word	0x0000a5f0


	//   ....[45]....
        /*023c*/ 	.word	0x0000acc0


	//   ....[46]....
        /*0240*/ 	.word	0x0000b1b0


	//   ....[47]....
        /*0244*/ 	.word	0x0000bfe0


	//   ....[48]....
        /*0248*/ 	.word	0x0000ce20


	//   ....[49]....
        /*024c*/ 	.word	0x0000ce40


	//   ....[50]....
        /*0250*/ 	.word	0x0000ce90


	//   ....[51]....
        /*0254*/ 	.word	0x0000ceb0


	//   ....[52]....
        /*0258*/ 	.word	0x0000cef0


	//   ....[53]....
        /*025c*/ 	.word	0x0000cf20


	//   ....[54]....
        /*0260*/ 	.word	0x0000cf60


	//   ....[55]....
        /*0264*/ 	.word	0x0000cf90


	//   ....[56]....
        /*0268*/ 	.word	0x0000cfd0


	//   ....[57]....
        /*026c*/ 	.word	0x0000d000


	//   ....[58]....
        /*0270*/ 	.word	0x0000d090


	//   ....[59]....
        /*0274*/ 	.word	0x0000d1b0


	//   ....[60]....
        /*0278*/ 	.word	0x0000d1d0


	//   ....[61]....
        /*027c*/ 	.word	0x0000d820


	//   ....[62]....
        /*0280*/ 	.word	0x0000d830


	//   ....[63]....
        /*0284*/ 	.word	0x0000d880


	//   ....[64]....
        /*0288*/ 	.word	0x0000d890


	//   ....[65]....
        /*028c*/ 	.word	0x0000d8e0


	//   ....[66]....
        /*0290*/ 	.word	0x0000d8f0


	//   ....[67]....
        /*0294*/ 	.word	0x0000d940


	//   ....[68]....
        /*0298*/ 	.word	0x0000d950


	//   ....[69]....
        /*029c*/ 	.word	0x0000d9a0


	//   ....[70]....
        /*02a0*/ 	.word	0x0000d9b0


	//   ....[71]....
        /*02a4*/ 	.word	0x0000da40


	//   ....[72]....
        /*02a8*/ 	.word	0x0000dab0


	//   ....[73]....
        /*02ac*/ 	.word	0x0000db40


	//   ....[74]....
        /*02b0*/ 	.word	0x0000db60


	//   ....[75]....
        /*02b4*/ 	.word	0x0000db70


	//   ....[76]....
        /*02b8*/ 	.word	0x0000db80


	//   ....[77]....
        /*02bc*/ 	.word	0x0000db90


	//   ....[78]....
        /*02c0*/ 	.word	0x0000dba0


	//   ....[79]....
        /*02c4*/ 	.word	0x0000f2d0


	//----- nvinfo : EIATTR_REG_RECONFIG
	.align		4
.L_33:
        /*02c8*/ 	.byte	0x01, 0x54
	.zero		2


	//----- nvinfo : EIATTR_SYSCALL_OFFSETS
	.align		4
        /*02cc*/ 	.byte	0x04, 0x46
        /*02ce*/ 	.short	(.L_35 - .L_34)


	//   ....[0]....
.L_34:
        /*02d0*/ 	.word	0x00004cf0


	//   ....[1]....
        /*02d4*/ 	.word	0x00004de0


	//----- nvinfo : EIATTR_MBARRIER_INSTR_OFFSETS
	.align		4
.L_35:
        /*02d8*/ 	.byte	0x04, 0x39
        /*02da*/ 	.short	(.L_37 - .L_36)


	//   ....[0]....
.L_36:
        /*02dc*/ 	.word	0x00000c00
        /*02e0*/ 	.word	0x000000ff
        /*02e4*/ 	.word	0x00038400
        /*02e8*/ 	.short	0x0100
        /*02ea*/ 	.byte	0x0b
	.zero		1


	//   ....[1]....
        /*02ec*/ 	.word	0x00000c10
        /*02f0*/ 	.word	0x000000ff
        /*02f4*/ 	.word	0x00038440
        /*02f8*/ 	.short	0x0100
        /*02fa*/ 	.byte	0x0b
	.zero		1


	//   ....[2]....
        /*02fc*/ 	.word	0x00000c20
        /*0300*/ 	.word	0x000000ff
        /*0304*/ 	.word	0x00038408
        /*0308*/ 	.short	0x0100
        /*030a*/ 	.byte	0x0b
	.zero		1


	//   ....[3]....
        /*030c*/ 	.word	0x00000c30
        /*0310*/ 	.word	0x000000ff
        /*0314*/ 	.word	0x00038448
        /*0318*/ 	.short	0x0100
        /*031a*/ 	.byte	0x0b
	.zero		1


	//   ....[4]....
        /*031c*/ 	.word	0x00000c40
        /*0320*/ 	.word	0x000000ff
        /*0324*/ 	.word	0x00038410
        /*0328*/ 	.short	0x0100
        /*032a*/ 	.byte	0x0b
	.zero		1


	//   ....[5]....
        /*032c*/ 	.word	0x00000c50
        /*0330*/ 	.word	0x000000ff
        /*0334*/ 	.word	0x00038450
        /*0338*/ 	.short	0x0100
        /*033a*/ 	.byte	0x0b
	.zero		1


	//   ....[6]....
        /*033c*/ 	.word	0x00000c60
        /*0340*/ 	.word	0x000000ff
        /*0344*/ 	.word	0x00038418
        /*0348*/ 	.short	0x0100
        /*034a*/ 	.byte	0x0b
	.zero		1


	//   ....[7]....
        /*034c*/ 	.word	0x00000c70
        /*0350*/ 	.word	0x000000ff
        /*0354*/ 	.word	0x00038458
        /*0358*/ 	.short	0x0100
        /*035a*/ 	.byte	0x0b
	.zero		1


	//   ....[8]....
        /*035c*/ 	.word	0x00000c80
        /*0360*/ 	.word	0x000000ff
        /*0364*/ 	.word	0x00038420
        /*0368*/ 	.short	0x0100
        /*036a*/ 	.byte	0x0b
	.zero		1


	//   ....[9]....
        /*036c*/ 	.word	0x00000c90
        /*0370*/ 	.word	0x000000ff
        /*0374*/ 	.word	0x00038460
        /*0378*/ 	.short	0x0100
        /*037a*/ 	.byte	0x0b
	.zero		1


	//   ....[10]....
        /*037c*/ 	.word	0x00000ca0
        /*0380*/ 	.word	0x000000ff
        /*0384*/ 	.word	0x00038428
        /*0388*/ 	.short	0x0100
        /*038a*/ 	.byte	0x0b
	.zero		1


	//   ....[11]....
        /*038c*/ 	.word	0x00000cb0
        /*0390*/ 	.word	0x000000ff
        /*0394*/ 	.word	0x00038468
        /*0398*/ 	.short	0x0100
        /*039a*/ 	.byte	0x0b
	.zero		1


	//   ....[12]....
        /*039c*/ 	.word	0x00000cc0
        /*03a0*/ 	.word	0x000000ff
        /*03a4*/ 	.word	0x00038430
        /*03a8*/ 	.short	0x0100
        /*03aa*/ 	.byte	0x0b
	.zero		1


	//   ....[13]....
        /*03ac*/ 	.word	0x00000cd0
        /*03b0*/ 	.word	0x000000ff
        /*03b4*/ 	.word	0x00038470
        /*03b8*/ 	.short	0x0100
        /*03ba*/ 	.byte	0x0b
	.zero		1


	//   ....[14]....
        /*03bc*/ 	.word	0x00000ce0
        /*03c0*/ 	.word	0x000000ff
        /*03c4*/ 	.word	0x00038438
        /*03c8*/ 	.short	0x0100
        /*03ca*/ 	.byte	0x0b
	.zero		1


	//   ....[15]....
        /*03cc*/ 	.word	0x00000cf0
        /*03d0*/ 	.word	0x000000ff
        /*03d4*/ 	.word	0x00038478
        /*03d8*/ 	.short	0x0100
        /*03da*/ 	.byte	0x0b
	.zero		1


	//   ....[16]....
        /*03dc*/ 	.word	0x00000e90
        /*03e0*/ 	.word	0x000000ff
        /*03e4*/ 	.word	0x00038480
        /*03e8*/ 	.short	0x0100
        /*03ea*/ 	.byte	0x0b
	.zero		1


	//   ....[17]....
        /*03ec*/ 	.word	0x00000ea0
        /*03f0*/ 	.word	0x000000ff
        /*03f4*/ 	.word	0x000384a0
        /*03f8*/ 	.short	0x0100
        /*03fa*/ 	.byte	0x0b
	.zero		1


	//   ....[18]....
        /*03fc*/ 	.word	0x00000eb0
        /*0400*/ 	.word	0x000000ff
        /*0404*/ 	.word	0x00038488
        /*0408*/ 	.short	0x0100
        /*040a*/ 	.byte	0x0b
	.zero		1


	//   ....[19]....
        /*040c*/ 	.word	0x00000ec0
        /*0410*/ 	.word	0x000000ff
        /*0414*/ 	.word	0x000384a8
        /*0418*/ 	.short	0x0100
        /*041a*/ 	.byte	0x0b
	.zero		1


	//   ....[20]....
        /*041c*/ 	.word	0x00000ed0
        /*0420*/ 	.word	0x000000ff
        /*0424*/ 	.word	0x00038490
        /*0428*/ 	.short	0x0100
        /*042a*/ 	.byte	0x0b
	.zero		1


	//   ....[21]....
        /*042c*/ 	.word	0x00000ee0
        /*0430*/ 	.word	0x000000ff
        /*0434*/ 	.word	0x000384b0
        /*0438*/ 	.short	0x0100
        /*043a*/ 	.byte	0x0b
	.zero		1


	//   ....[22]....
        /*043c*/ 	.word	0x00000ef0
        /*0440*/ 	.word	0x000000ff
        /*0444*/ 	.word	0x00038498
        /*0448*/ 	.short	0x0100
        /*044a*/ 	.byte	0x0b
	.zero		1


	//   ....[23]....
        /*044c*/ 	.word	0x00000f00
        /*0450*/ 	.word	0x000000ff
        /*0454*/ 	.word	0x000384b8
        /*0458*/ 	.short	0x0100
        /*045a*/ 	.byte	0x0b
	.zero		1


	//   ....[24]....
        /*045c*/ 	.word	0x000010f0
        /*0460*/ 	.word	0x000000ff
        /*0464*/ 	.word	0x000384c0
        /*0468*/ 	.short	0x0100
        /*046a*/ 	.byte	0x06
	.zero		1


	//   ....[25]....
        /*046c*/ 	.word	0x00001100
        /*0470*/ 	.word	0x000000ff
        /*0474*/ 	.word	0x000384e0
        /*0478*/ 	.short	0x0100
        /*047a*/ 	.byte	0x06
	.zero		1


	//   ....[26]....
        /*047c*/ 	.word	0x00001110
        /*0480*/ 	.word	0x000000ff
        /*0484*/ 	.word	0x000384c8
        /*0488*/ 	.short	0x0100
        /*048a*/ 	.byte	0x06
	.zero		1


	//   ....[27]....
        /*048c*/ 	.word	0x00001120
        /*0490*/ 	.word	0x000000ff
        /*0494*/ 	.word	0x000384e8
        /*0498*/ 	.short	0x0100
        /*049a*/ 	.byte	0x06
	.zero		1


	//   ....[28]....
        /*049c*/ 	.word	0x00001130
        /*04a0*/ 	.word	0x000000ff
        /*04a4*/ 	.word	0x000384d0
        /*04a8*/ 	.short	0x0100
        /*04aa*/ 	.byte	0x06
	.zero		1


	//   ....[29]....
        /*04ac*/ 	.word	0x00001140
        /*04b0*/ 	.word	0x000000ff
        /*04b4*/ 	.word	0x000384f0
        /*04b8*/ 	.short	0x0100
        /*04ba*/ 	.byte	0x06
	.zero		1


	//   ....[30]....
        /*04bc*/ 	.word	0x00001150
        /*04c0*/ 	.word	0x000000ff
        /*04c4*/ 	.word	0x000384d8
        /*04c8*/ 	.short	0x0100
        /*04ca*/ 	.byte	0x06
	.zero		1


	//   ....[31]....
        /*04cc*/ 	.word	0x00001160
        /*04d0*/ 	.word	0x000000ff
        /*04d4*/ 	.word	0x000384f8
        /*04d8*/ 	.short	0x0100
        /*04da*/ 	.byte	0x06
	.zero		1


	//   ....[32]....
        /*04dc*/ 	.word	0x00001470
        /*04e0*/ 	.word	0x000000ff
        /*04e4*/ 	.word	0x00038500
        /*04e8*/ 	.short	0x0100
        /*04ea*/ 	.byte	0x06
	.zero		1


	//   ....[33]....
        /*04ec*/ 	.word	0x000014e0
        /*04f0*/ 	.word	0x000000ff
        /*04f4*/ 	.word	0x00038508
        /*04f8*/ 	.short	0x0100
        /*04fa*/ 	.byte	0x06
	.zero		1


	//   ....[34]....
        /*04fc*/ 	.word	0x00003fd0
        /*0500*/ 	.word	0x000000ff
        /*0504*/ 	.word	0x00038480
        /*0508*/ 	.short	0x010a
        /*050a*/ 	.byte	0x04
	.zero		1


	//   ....[35]....
        /*050c*/ 	.word	0x00004010
        /*0510*/ 	.word	0x000000ff
        /*0514*/ 	.word	0x00038480
        /*0518*/ 	.short	0x010a
        /*051a*/ 	.byte	0x04
	.zero		1


	//   ....[36]....
        /*051c*/ 	.word	0x000044d0
        /*0520*/ 	.word	0x000000ff
        /*0524*/ 	.word	0x00038480
        /*0528*/ 	.short	0x010a
        /*052a*/ 	.byte	0x04
	.zero		1


	//   ....[37]....
        /*052c*/ 	.word	0x00004510
        /*0530*/ 	.word	0x000000ff
        /*0534*/ 	.word	0x00038480
        /*0538*/ 	.short	0x010a
        /*053a*/ 	.byte	0x04
	.zero		1


	//   ....[38]....
        /*053c*/ 	.word	0x00004920
        /*0540*/ 	.word	0x00000005
        /*0544*/ 	.word	0x00000000
        /*0548*/ 	.short	0x0101
        /*054a*/ 	.byte	0x3f
	.zero		1


	//   ....[39]....
        /*054c*/ 	.word	0x00004af0
        /*0550*/ 	.word	0x00000003
        /*0554*/ 	.word	0x00000000
        /*0558*/ 	.short	0x0101
        /*055a*/ 	.byte	0x3f
	.zero		1


	//   ....[40]....
        /*055c*/ 	.word	0x00005190
        /*0560*/ 	.word	0x000000ff
        /*0564*/ 	.word	0x000384c0
        /*0568*/ 	.short	0x010a
        /*056a*/ 	.byte	0x2f
	.zero		1


	//   ....[41]....
        /*056c*/ 	.word	0x00005810
        /*0570*/ 	.word	0x000000ff
        /*0574*/ 	.word	0x00000000
        /*0578*/ 	.short	0x0101
        /*057a*/ 	.byte	0x04
	.zero		1


	//   ....[42]....
        /*057c*/ 	.word	0x00005840
        /*0580*/ 	.word	0x000000ff
        /*0584*/ 	.word	0x000384c8
        /*0588*/ 	.short	0x010a
        /*058a*/ 	.byte	0x2f
	.zero		1


	//   ....[43]....
        /*058c*/ 	.word	0x00005de0
        /*0590*/ 	.word	0x000000ff
        /*0594*/ 	.word	0x00000000
        /*0598*/ 	.short	0x0101
        /*059a*/ 	.byte	0x04
	.zero		1


	//   ....[44]....
        /*059c*/ 	.word	0x00005e10
        /*05a0*/ 	.word	0x000000ff
        /*05a4*/ 	.word	0x000384d0
        /*05a8*/ 	.short	0x010a
        /*05aa*/ 	.byte	0x2f
	.zero		1


	//   ....[45]....
        /*05ac*/ 	.word	0x000063e0
        /*05b0*/ 	.word	0x000000ff
        /*05b4*/ 	.word	0x00000000
        /*05b8*/ 	.short	0x0101
        /*05ba*/ 	.byte	0x04
	.zero		1


	//   ....[46]....
        /*05bc*/ 	.word	0x00006410
        /*05c0*/ 	.word	0x000000ff
        /*05c4*/ 	.word	0x000384d8
        /*05c8*/ 	.short	0x010a
        /*05ca*/ 	.byte	0x2f
	.zero		1


	//   ....[47]....
        /*05cc*/ 	.word	0x000069e0
        /*05d0*/ 	.word	0x000000ff
        /*05d4*/ 	.word	0x00000000
        /*05d8*/ 	.short	0x0101
        /*05da*/ 	.byte	0x04
	.zero		1


	//   ....[48]....
        /*05dc*/ 	.word	0x00006a30
        /*05e0*/ 	.word	0x000000ff
        /*05e4*/ 	.word	0x000384c0
        /*05e8*/ 	.short	0x010a
        /*05ea*/ 	.byte	0x2f
	.zero		1


	//   ....[49]....
        /*05ec*/ 	.word	0x00007000
        /*05f0*/ 	.word	0x000000ff
        /*05f4*/ 	.word	0x00000000
        /*05f8*/ 	.short	0x0101
        /*05fa*/ 	.byte	0x04
	.zero		1


	//   ....[50]....
        /*05fc*/ 	.word	0x00007030
        /*0600*/ 	.word	0x000000ff
        /*0604*/ 	.word	0x000384c8
        /*0608*/ 	.short	0x010a
        /*060a*/ 	.byte	0x2f
	.zero		1


	//   ....[51]....
        /*060c*/ 	.word	0x00007600
        /*0610*/ 	.word	0x000000ff
        /*0614*/ 	.word	0x00000000
        /*0618*/ 	.short	0x0101
        /*061a*/ 	.byte	0x04
	.zero		1


	//   ....[52]....
        /*061c*/ 	.word	0x00007630
        /*0620*/ 	.word	0x000000ff
        /*0624*/ 	.word	0x000384d0
        /*0628*/ 	.short	0x010a
        /*062a*/ 	.byte	0x2f
	.zero		1


	//   ....[53]....
        /*062c*/ 	.word	0x00007c00
        /*0630*/ 	.word	0x000000ff
        /*0634*/ 	.word	0x00000000
        /*0638*/ 	.short	0x0101
        /*063a*/ 	.byte	0x04
	.zero		1


	//   ....[54]....
        /*063c*/ 	.word	0x00007c30
        /*0640*/ 	.word	0x000000ff
        /*0644*/ 	.word	0x000384d8
        /*0648*/ 	.short	0x010a
        /*064a*/ 	.byte	0x2f
	.zero		1


	//   ....[55]....
        /*064c*/ 	.word	0x00008280
        /*0650*/ 	.word	0x000000ff
        /*0654*/ 	.word	0x00000000
        /*0658*/ 	.short	0x0101
        /*065a*/ 	.byte	0x05
	.zero		1


	//   ....[56]....
        /*065c*/ 	.word	0x000082d0
        /*0660*/ 	.word	0x000000ff
        /*0664*/ 	.word	0x00038400
        /*0668*/ 	.short	0x010a
        /*066a*/ 	.byte	0x04
	.zero		1


	//   ....[57]....
        /*066c*/ 	.word	0x000083e0
        /*0670*/ 	.word	0x000000ff
        /*0674*/ 	.word	0x00000000
        /*0678*/ 	.short	0x0101
        /*067a*/ 	.byte	0x04
	.zero		1


	//   ....[58]....
        /*067c*/ 	.word	0x000089e0
        /*0680*/ 	.word	0x000000ff
        /*0684*/ 	.word	0x00000000
        /*0688*/ 	.short	0x0101
        /*068a*/ 	.byte	0x2f
	.zero		1


	//   ....[59]....
        /*068c*/ 	.word	0x00009160
        /*0690*/ 	.word	0x000000ff
        /*0694*/ 	.word	0x00038508
        /*0698*/ 	.short	0x010a
        /*069a*/ 	.byte	0x1f
	.zero		1


	//   ....[60]....
        /*069c*/ 	.word	0x00009260
        /*06a0*/ 	.word	0x000000ff
        /*06a4*/ 	.word	0x00038400
        /*06a8*/ 	.short	0x010a
        /*06aa*/ 	.byte	0x08
	.zero		1


	//   ....[61]....
        /*06ac*/ 	.word	0x00009390
        /*06b0*/ 	.word	0x000000ff
        /*06b4*/ 	.word	0x00000000
        /*06b8*/ 	.short	0x0101
        /*06ba*/ 	.byte	0x08
	.zero		1


	//   ....[62]....
        /*06bc*/ 	.word	0x00009580
        /*06c0*/ 	.word	0x000000ff
        /*06c4*/ 	.word	0x000384e0
        /*06c8*/ 	.short	0x010a
        /*06ca*/ 	.byte	0x1f
	.zero		1


	//   ....[63]....
        /*06cc*/ 	.word	0x00009690
        /*06d0*/ 	.word	0x000000ff
        /*06d4*/ 	.word	0x000384c0
        /*06d8*/ 	.short	0x010b
        /*06da*/ 	.byte	0x1f
	.zero		1


	//   ....[64]....
        /*06dc*/ 	.word	0x000096f0
        /*06e0*/ 	.word	0x000000ff
        /*06e4*/ 	.word	0x00000000
        /*06e8*/ 	.short	0x0101
        /*06ea*/ 	.byte	0x10
	.zero		1


	//   ....[65]....
        /*06ec*/ 	.word	0x00009720
        /*06f0*/ 	.word	0x000000ff
        /*06f4*/ 	.word	0x000384e8
        /*06f8*/ 	.short	0x010a
        /*06fa*/ 	.byte	0x1f
	.zero		1


	//   ....[66]....
        /*06fc*/ 	.word	0x00009850
        /*0700*/ 	.word	0x000000ff
        /*0704*/ 	.word	0x000384c8
        /*0708*/ 	.short	0x010b
        /*070a*/ 	.byte	0x1f
	.zero		1


	//   ....[67]....
        /*070c*/ 	.word	0x000098c0
        /*0710*/ 	.word	0x000000ff
        /*0714*/ 	.word	0x00000000
        /*0718*/ 	.short	0x0101
        /*071a*/ 	.byte	0x24
	.zero		1


	//   ....[68]....
        /*071c*/ 	.word	0x000098f0
        /*0720*/ 	.word	0x000000ff
        /*0724*/ 	.word	0x000384f0
        /*0728*/ 	.short	0x010a
        /*072a*/ 	.byte	0x1f
	.zero		1


	//   ....[69]....
        /*072c*/ 	.word	0x00009a10
        /*0730*/ 	.word	0x000000ff
        /*0734*/ 	.word	0x000384d0
        /*0738*/ 	.short	0x010b
        /*073a*/ 	.byte	0x1f
	.zero		1


	//   ....[70]....
        /*073c*/ 	.word	0x00009a70
        /*0740*/ 	.word	0x000000ff
        /*0744*/ 	.word	0x00000000
        /*0748*/ 	.short	0x0101
        /*074a*/ 	.byte	0x23
	.zero		1


	//   ....[71]....
        /*074c*/ 	.word	0x00009aa0
        /*0750*/ 	.word	0x000000ff
        /*0754*/ 	.word	0x000384f8
        /*0758*/ 	.short	0x010a
        /*075a*/ 	.byte	0x1f
	.zero		1


	//   ....[72]....
        /*075c*/ 	.word	0x00009bc0
        /*0760*/ 	.word	0x000000ff
        /*0764*/ 	.word	0x000384d8
        /*0768*/ 	.short	0x010b
        /*076a*/ 	.byte	0x1f
	.zero		1


	//   ....[73]....
        /*076c*/ 	.word	0x00009c30
        /*0770*/ 	.word	0x000000ff
        /*0774*/ 	.word	0x00000000
        /*0778*/ 	.short	0x0101
        /*077a*/ 	.byte	0x25
	.zero		1


	//   ....[74]....
        /*077c*/ 	.word	0x00009c70
        /*0780*/ 	.word	0x000000ff
        /*0784*/ 	.word	0x000384e0
        /*0788*/ 	.short	0x010a
        /*078a*/ 	.byte	0x1f
	.zero		1


	//   ....[75]....
        /*078c*/ 	.word	0x00009d80
        /*0790*/ 	.word	0x000000ff
        /*0794*/ 	.word	0x000384c0
        /*0798*/ 	.short	0x010b
        /*079a*/ 	.byte	0x1f
	.zero		1


	//   ....[76]....
        /*079c*/ 	.word	0x00009dc0
        /*07a0*/ 	.word	0x000000ff
        /*07a4*/ 	.word	0x00000000
        /*07a8*/ 	.short	0x0101
        /*07aa*/ 	.byte	0x10
	.zero		1


	//   ....[77]....
        /*07ac*/ 	.word	0x00009df0
        /*07b0*/ 	.word	0x000000ff
        /*07b4*/ 	.word	0x000384e8
        /*07b8*/ 	.short	0x010a
        /*07ba*/ 	.byte	0x1f
	.zero		1


	//   ....[78]....
        /*07bc*/ 	.word	0x00009f00
        /*07c0*/ 	.word	0x000000ff
        /*07c4*/ 	.word	0x000384c8
        /*07c8*/ 	.short	0x010b
        /*07ca*/ 	.byte	0x1f
	.zero		1


	//   ....[79]....
        /*07cc*/ 	.word	0x00009f40
        /*07d0*/ 	.word	0x000000ff
        /*07d4*/ 	.word	0x00000000
        /*07d8*/ 	.short	0x0101
        /*07da*/ 	.byte	0x24
	.zero		1


	//   ....[80]....
        /*07dc*/ 	.word	0x00009f80
        /*07e0*/ 	.word	0x000000ff
        /*07e4*/ 	.word	0x000384f0
        /*07e8*/ 	.short	0x010a
        /*07ea*/ 	.byte	0x1f
	.zero		1


	//   ....[81]....
        /*07ec*/ 	.word	0x0000a080
        /*07f0*/ 	.word	0x000000ff
        /*07f4*/ 	.word	0x000384d0
        /*07f8*/ 	.short	0x010b
        /*07fa*/ 	.byte	0x1f
	.zero		1


	//   ....[82]....
        /*07fc*/ 	.word	0x0000a0c0
        /*0800*/ 	.word	0x000000ff
        /*0804*/ 	.word	0x00000000
        /*0808*/ 	.short	0x0101
        /*080a*/ 	.byte	0x23
	.zero		1


	//   ....[83]....
        /*080c*/ 	.word	0x0000a0f0
        /*0810*/ 	.word	0x000000ff
        /*0814*/ 	.word	0x000384f8
        /*0818*/ 	.short	0x010a
        /*081a*/ 	.byte	0x1f
	.zero		1


	//   ....[84]....
        /*081c*/ 	.word	0x0000a210
        /*0820*/ 	.word	0x000000ff
        /*0824*/ 	.word	0x000384d8
        /*0828*/ 	.short	0x010b
        /*082a*/ 	.byte	0x1f
	.zero		1


	//   ....[85]....
        /*082c*/ 	.word	0x0000a260
        /*0830*/ 	.word	0x000000ff
        /*0834*/ 	.word	0x00000000
        /*0838*/ 	.short	0x0101
        /*083a*/ 	.byte	0x25
	.zero		1


	//   ....[86]....
        /*083c*/ 	.word	0x0000a7b0
        /*0840*/ 	.word	0x000000ff
        /*0844*/ 	.word	0x000384e0
        /*0848*/ 	.short	0x010a
        /*084a*/ 	.byte	0x1f
	.zero		1


	//   ....[87]....
        /*084c*/ 	.word	0x0000a7f0
        /*0850*/ 	.word	0x000000ff
        /*0854*/ 	.word	0x000384e8
        /*0858*/ 	.short	0x010a
        /*085a*/ 	.byte	0x1f
	.zero		1


	//   ....[88]....
        /*085c*/ 	.word	0x0000a830
        /*0860*/ 	.word	0x000000ff
        /*0864*/ 	.word	0x000384f0
        /*0868*/ 	.short	0x010a
        /*086a*/ 	.byte	0x1f
	.zero		1


	//   ....[89]....
        /*086c*/ 	.word	0x0000a8a0
        /*0870*/ 	.word	0x00000003
        /*0874*/ 	.word	0x000384f8
        /*0878*/ 	.short	0x010a
        /*087a*/ 	.byte	0x3f
	.zero		1


	//   ....[90]....
        /*087c*/ 	.word	0x0000b5d0
        /*0880*/ 	.word	0x00000008
        /*0884*/ 	.word	0x000384a0
        /*0888*/ 	.short	0x010a
        /*088a*/ 	.byte	0x3f
	.zero		1


	//   ....[91]....
        /*088c*/ 	.word	0x0000b860
        /*0890*/ 	.word	0x000000ff
        /*0894*/ 	.word	0x00038508
        /*0898*/ 	.short	0x0101
        /*089a*/ 	.byte	0x12
	.zero		1


	//   ....[92]....
        /*089c*/ 	.word	0x0000b950
        /*08a0*/ 	.word	0x00000003
        /*08a4*/ 	.word	0x00038400
        /*08a8*/ 	.short	0x010a
        /*08aa*/ 	.byte	0x3f
	.zero		1


	//   ....[93]....
        /*08ac*/ 	.word	0x0000ba90
        /*08b0*/ 	.word	0x00000002
        /*08b4*/ 	.word	0x00000000
        /*08b8*/ 	.short	0x0101
        /*08ba*/ 	.byte	0x3f
	.zero		1


	//   ....[94]....
        /*08bc*/ 	.word	0x0000c270
        /*08c0*/ 	.word	0x00000007
        /*08c4*/ 	.word	0x00000000
        /*08c8*/ 	.short	0x010a
        /*08ca*/ 	.byte	0x3f
	.zero		1


	//   ....[95]....
        /*08cc*/ 	.word	0x0000c2f0
        /*08d0*/ 	.word	0x00000009
        /*08d4*/ 	.word	0x00000000
        /*08d8*/ 	.short	0x010a
        /*08da*/ 	.byte	0x3f
	.zero		1


	//   ....[96]....
        /*08dc*/ 	.word	0x0000c380
        /*08e0*/ 	.word	0x00000006
        /*08e4*/ 	.word	0x00000000
        /*08e8*/ 	.short	0x010a
        /*08ea*/ 	.byte	0x3f
	.zero		1


	//   ....[97]....
        /*08ec*/ 	.word	0x0000c410
        /*08f0*/ 	.word	0x00000003
        /*08f4*/ 	.word	0x00000000
        /*08f8*/ 	.short	0x010a
        /*08fa*/ 	.byte	0x3f
	.zero		1


	//   ....[98]....
        /*08fc*/ 	.word	0x0000e090
        /*0900*/ 	.word	0x00000011
        /*0904*/ 	.word	0x00038440
        /*0908*/ 	.short	0x010a
        /*090a*/ 	.byte	0x3f
	.zero		1


	//   ....[99]....
        /*090c*/ 	.word	0x0000e1b0
        /*0910*/ 	.word	0x00000011
        /*0914*/ 	.word	0x00038400
        /*0918*/ 	.short	0x0101
        /*091a*/ 	.byte	0x3f
	.zero		1


	//   ....[100]....
        /*091c*/ 	.word	0x0000e280
        /*0920*/ 	.word	0x00000005
        /*0924*/ 	.word	0x00038440
        /*0928*/ 	.short	0x010a
        /*092a*/ 	.byte	0x3f
	.zero		1


	//   ....[101]....
        /*092c*/ 	.word	0x0000e330
        /*0930*/ 	.word	0x00000007
        /*0934*/ 	.word	0x00038440
        /*0938*/ 	.short	0x010a
        /*093a*/ 	.byte	0x3f
	.zero		1


	//   ....[102]....
        /*093c*/ 	.word	0x0000e3e0
        /*0940*/ 	.word	0x00000007
        /*0944*/ 	.word	0x00038440
        /*0948*/ 	.short	0x010a
        /*094a*/ 	.byte	0x3f
	.zero		1


	//   ....[103]....
        /*094c*/ 	.word	0x0000e490
        /*0950*/ 	.word	0x00000007
        /*0954*/ 	.word	0x00038440
        /*0958*/ 	.short	0x010a
        /*095a*/ 	.byte	0x3f
	.zero		1


	//   ....[104]....
        /*095c*/ 	.word	0x0000e540
        /*0960*/ 	.word	0x00000007
        /*0964*/ 	.word	0x00038440
        /*0968*/ 	.short	0x010a
        /*096a*/ 	.byte	0x3f
	.zero		1


	//   ....[105]....
        /*096c*/ 	.word	0x0000e5f0
        /*0970*/ 	.word	0x00000007
        /*0974*/ 	.word	0x00038440
        /*0978*/ 	.short	0x010a
        /*097a*/ 	.byte	0x3f
	.zero		1


	//   ....[106]....
        /*097c*/ 	.word	0x0000e6a0
        /*0980*/ 	.word	0x00000007
        /*0984*/ 	.word	0x00038440
        /*0988*/ 	.short	0x010a
        /*098a*/ 	.byte	0x3f
	.zero		1


	//   ....[107]....
        /*098c*/ 	.word	0x0000e750
        /*0990*/ 	.word	0x00000003
        /*0994*/ 	.word	0x00038440
        /*0998*/ 	.short	0x010a
        /*099a*/ 	.byte	0x3f
	.zero		1


	//   ....[108]....
        /*099c*/ 	.word	0x0000e7b0
        /*09a0*/ 	.word	0x00000003
        /*09a4*/ 	.word	0x00038480
        /*09a8*/ 	.short	0x010a
        /*09aa*/ 	.byte	0x3f
	.zero		1


	//   ....[109]....
        /*09ac*/ 	.word	0x0000e810
        /*09b0*/ 	.word	0x00000008
        /*09b4*/ 	.word	0x00038480
        /*09b8*/ 	.short	0x010a
        /*09ba*/ 	.byte	0x3f
	.zero		1


	//   ....[110]....
        /*09bc*/ 	.word	0x0000e8d0
        /*09c0*/ 	.word	0x00000006
        /*09c4*/ 	.word	0x000384c0
        /*09c8*/ 	.short	0x010a
        /*09ca*/ 	.byte	0x3f
	.zero		1


	//   ....[111]....
        /*09cc*/ 	.word	0x0000e930
        /*09d0*/ 	.word	0x0000000c
        /*09d4*/ 	.word	0x000384c8
        /*09d8*/ 	.short	0x010a
        /*09da*/ 	.byte	0x3f
	.zero		1


	//   ....[112]....
        /*09dc*/ 	.word	0x0000e990
        /*09e0*/ 	.word	0x0000000c
        /*09e4*/ 	.word	0x000384d0
        /*09e8*/ 	.short	0x010a
        /*09ea*/ 	.byte	0x3f
	.zero		1


	//   ....[113]....
        /*09ec*/ 	.word	0x0000e9f0
        /*09f0*/ 	.word	0x0000000c
        /*09f4*/ 	.word	0x000384d8
        /*09f8*/ 	.short	0x010a
        /*09fa*/ 	.byte	0x3f
	.zero		1


	//   ....[114]....
        /*09fc*/ 	.word	0x0000ea50
        /*0a00*/ 	.word	0x0000000c
        /*0a04*/ 	.word	0x000384c0
        /*0a08*/ 	.short	0x010a
        /*0a0a*/ 	.byte	0x3f
	.zero		1


	//   ....[115]....
        /*0a0c*/ 	.word	0x0000eab0
        /*0a10*/ 	.word	0x0000000c
        /*0a14*/ 	.word	0x000384c8
        /*0a18*/ 	.short	0x010a
        /*0a1a*/ 	.byte	0x3f
	.zero		1


	//   ....[116]....
        /*0a1c*/ 	.word	0x0000eb10
        /*0a20*/ 	.word	0x0000000c
        /*0a24*/ 	.word	0x000384d0
        /*0a28*/ 	.short	0x010a
        /*0a2a*/ 	.byte	0x3f
	.zero		1


	//   ....[117]....
        /*0a2c*/ 	.word	0x0000eb70
        /*0a30*/ 	.word	0x0000000c
        /*0a34*/ 	.word	0x000384d8
        /*0a38*/ 	.short	0x010a
        /*0a3a*/ 	.byte	0x3f
	.zero		1


	//   ....[118]....
        /*0a3c*/ 	.word	0x0000ebd0
        /*0a40*/ 	.word	0x00000003
        /*0a44*/ 	.word	0x00038400
        /*0a48*/ 	.short	0x010a
        /*0a4a*/ 	.byte	0x3f
	.zero		1


	//   ....[119]....
        /*0a4c*/ 	.word	0x0000ec30
        /*0a50*/ 	.word	0x00000003
        /*0a54*/ 	.word	0x00038508
        /*0a58*/ 	.short	0x010a
        /*0a5a*/ 	.byte	0x3f
	.zero		1


	//   ....[120]....
        /*0a5c*/ 	.word	0x0000ec90
        /*0a60*/ 	.word	0x00000003
        /*0a64*/ 	.word	0x00038400
        /*0a68*/ 	.short	0x010a
        /*0a6a*/ 	.byte	0x3f
	.zero		1


	//   ....[121]....
        /*0a6c*/ 	.word	0x0000ecf0
        /*0a70*/ 	.word	0x00000003
        /*0a74*/ 	.word	0x000384e0
        /*0a78*/ 	.short	0x010a
        /*0a7a*/ 	.byte	0x3f
	.zero		1


	//   ....[122]....
        /*0a7c*/ 	.word	0x0000ed50
        /*0a80*/ 	.word	0x00000003
        /*0a84*/ 	.word	0x000384e8
        /*0a88*/ 	.short	0x010a
        /*0a8a*/ 	.byte	0x3f
	.zero		1


	//   ....[123]....
        /*0a8c*/ 	.word	0x0000edb0
        /*0a90*/ 	.word	0x00000003
        /*0a94*/ 	.word	0x000384f0
        /*0a98*/ 	.short	0x010a
        /*0a9a*/ 	.byte	0x3f
	.zero		1


	//   ....[124]....
        /*0a9c*/ 	.word	0x0000ee10
        /*0aa0*/ 	.word	0x00000003
        /*0aa4*/ 	.word	0x000384f8
        /*0aa8*/ 	.short	0x010a
        /*0aaa*/ 	.byte	0x3f
	.zero		1


	//   ....[125]....
        /*0aac*/ 	.word	0x0000ee70
        /*0ab0*/ 	.word	0x00000003
        /*0ab4*/ 	.word	0x000384e0
        /*0ab8*/ 	.short	0x010a
        /*0aba*/ 	.byte	0x3f
	.zero		1


	//   ....[126]....
        /*0abc*/ 	.word	0x0000eed0
        /*0ac0*/ 	.word	0x00000003
        /*0ac4*/ 	.word	0x000384e8
        /*0ac8*/ 	.short	0x010a
        /*0aca*/ 	.byte	0x3f
	.zero		1


	//   ....[127]....
        /*0acc*/ 	.word	0x0000ef30
        /*0ad0*/ 	.word	0x00000003
        /*0ad4*/ 	.word	0x000384f0
        /*0ad8*/ 	.short	0x010a
        /*0ada*/ 	.byte	0x3f
	.zero		1


	//   ....[128]....
        /*0adc*/ 	.word	0x0000ef90
        /*0ae0*/ 	.word	0x00000003
        /*0ae4*/ 	.word	0x000384f8
        /*0ae8*/ 	.short	0x010a
        /*0aea*/ 	.byte	0x3f
	.zero		1


	//   ....[129]....
        /*0aec*/ 	.word	0x0000eff0
        /*0af0*/ 	.word	0x00000003
        /*0af4*/ 	.word	0x000384e0
        /*0af8*/ 	.short	0x010a
        /*0afa*/ 	.byte	0x3f
	.zero		1


	//   ....[130]....
        /*0afc*/ 	.word	0x0000f050
        /*0b00*/ 	.word	0x00000003
        /*0b04*/ 	.word	0x000384e8
        /*0b08*/ 	.short	0x010a
        /*0b0a*/ 	.byte	0x3f
	.zero		1


	//   ....[131]....
        /*0b0c*/ 	.word	0x0000f0b0
        /*0b10*/ 	.word	0x00000003
        /*0b14*/ 	.word	0x000384f0
        /*0b18*/ 	.short	0x010a
        /*0b1a*/ 	.byte	0x3f
	.zero		1


	//   ....[132]....
        /*0b1c*/ 	.word	0x0000f180
        /*0b20*/ 	.word	0x00000008
        /*0b24*/ 	.word	0x000384a0
        /*0b28*/ 	.short	0x010a
        /*0b2a*/ 	.byte	0x3f
	.zero		1


	//   ....[133]....
        /*0b2c*/ 	.word	0x0000f1d0
        /*0b30*/ 	.word	0x00000003
        /*0b34*/ 	.word	0x00038400
        /*0b38*/ 	.short	0x010a
        /*0b3a*/ 	.byte	0x3f
	.zero		1


	//   ....[134]....
        /*0b3c*/ 	.word	0x0000f3e0
        /*0b40*/ 	.word	0x00000007
        /*0b44*/ 	.word	0x00000000
        /*0b48*/ 	.short	0x010a
        /*0b4a*/ 	.byte	0x3f
	.zero		1


	//   ....[135]....
        /*0b4c*/ 	.word	0x0000f430
        /*0b50*/ 	.word	0x00000009
        /*0b54*/ 	.word	0x00000000
        /*0b58*/ 	.short	0x010a
        /*0b5a*/ 	.byte	0x3f
	.zero		1


	//   ....[136]....
        /*0b5c*/ 	.word	0x0000f480
        /*0b60*/ 	.word	0x00000006
        /*0b64*/ 	.word	0x00000000
        /*0b68*/ 	.short	0x010a
        /*0b6a*/ 	.byte	0x3f
	.zero		1


	//   ....[137]....
        /*0b6c*/ 	.word	0x0000f4d0
        /*0b70*/ 	.word	0x00000011
        /*0b74*/ 	.word	0x00038440
        /*0b78*/ 	.short	0x010a
        /*0b7a*/ 	.byte	0x3f
	.zero		1


	//   ....[138]....
        /*0b7c*/ 	.word	0x0000f520
        /*0b80*/ 	.word	0x00000005
        /*0b84*/ 	.word	0x00038440
        /*0b88*/ 	.short	0x010a
        /*0b8a*/ 	.byte	0x3f
	.zero		1


	//   ....[139]....
        /*0b8c*/ 	.word	0x0000f570
        /*0b90*/ 	.word	0x00000007
        /*0b94*/ 	.word	0x00038440
        /*0b98*/ 	.short	0x010a
        /*0b9a*/ 	.byte	0x3f
	.zero		1


	//   ....[140]....
        /*0b9c*/ 	.word	0x0000f5c0
        /*0ba0*/ 	.word	0x00000007
        /*0ba4*/ 	.word	0x00038440
        /*0ba8*/ 	.short	0x010a
        /*0baa*/ 	.byte	0x3f
	.zero		1


	//   ....[141]....
        /*0bac*/ 	.word	0x0000f610
        /*0bb0*/ 	.word	0x00000007
        /*0bb4*/ 	.word	0x00038440
        /*0bb8*/ 	.short	0x010a
        /*0bba*/ 	.byte	0x3f
	.zero		1


	//   ....[142]....
        /*0bbc*/ 	.word	0x0000f660
        /*0bc0*/ 	.word	0x00000007
        /*0bc4*/ 	.word	0x00038440
        /*0bc8*/ 	.short	0x010a
        /*0bca*/ 	.byte	0x3f
	.zero		1


	//   ....[143]....
        /*0bcc*/ 	.word	0x0000f6b0
        /*0bd0*/ 	.word	0x00000007
        /*0bd4*/ 	.word	0x00038440
        /*0bd8*/ 	.short	0x010a
        /*0bda*/ 	.byte	0x3f
	.zero		1


	//   ....[144]....
        /*0bdc*/ 	.word	0x0000f700
        /*0be0*/ 	.word	0x00000007
        /*0be4*/ 	.word	0x00038440
        /*0be8*/ 	.short	0x010a
        /*0bea*/ 	.byte	0x3f
	.zero		1


	//----- nvinfo : EIATTR_NUM_MBARRIERS
	.align		4
.L_37:
        /*0bec*/ 	.byte	0x03, 0x38
        /*0bee*/ 	.short	0x0022


	//----- nvinfo : EIATTR_EXIT_INSTR_OFFSETS
	.align		4
        /*0bf0*/ 	.byte	0x04, 0x1c
        /*0bf2*/ 	.short	(.L_39 - .L_38)


	//   ....[0]....
.L_38:
        /*0bf4*/ 	.word	0x00002e80


	//   ....[1]....
        /*0bf8*/ 	.word	0x00002f40


	//   ....[2]....
        /*0bfc*/ 	.word	0x000089f0


	//   ....[3]....
        /*0c00*/ 	.word	0x00008a90


	//   ....[4]....
        /*0c04*/ 	.word	0x0000a8f0


	//   ....[5]....
        /*0c08*/ 	.word	0x0000c460


	//   ....[6]....
        /*0c0c*/ 	.word	0x0000e780


	//----- nvinfo : EIATTR_MAX_THREADS
	.align		4
.L_39:
        /*0c10*/ 	.byte	0x04, 0x05
        /*0c12*/ 	.short	(.L_41 - .L_40)
.L_40:
        /*0c14*/ 	.word	0x00000180
        /*0c18*/ 	.word	0x00000001
        /*0c1c*/ 	.word	0x00000001


	//----- nvinfo : EIATTR_CRS_STACK_SIZE
	.align		4
.L_41:
        /*0c20*/ 	.byte	0x04, 0x1e
        /*0c22*/ 	.short	(.L_43 - .L_42)
.L_42:
        /*0c24*/ 	.word	0x00000000


	//----- nvinfo : EIATTR_CBANK_PARAM_SIZE
	.align		4
.L_43:
        /*0c28*/ 	.byte	0x03, 0x19
        /*0c2a*/ 	.short	0x0770


	//----- nvinfo : EIATTR_PARAM_CBANK
	.align		4
        /*0c2c*/ 	.byte	0x04, 0x0a
        /*0c2e*/ 	.short	(.L_45 - .L_44)
	.align		4
.L_44:
        /*0c30*/ 	.word	index@(.nv.constant0._ZN7cutlass13device_kernelINS_4gemm6kernel13GemmUniversalINS1_17GroupProblemShapeIN4cute5tupleIJiiiEEEEENS1_10collective13CollectiveMmaINS1_39MainloopSm90ArrayTmaGmmaWarpSpecializedILi4ENS6_IJNS5_1CILi2EEENSC_ILi1EEESE_EEENS1_55KernelPtrArrayTmaWarpSpecializedCooperativeFP8FastAccumEEENS6_IJNSC_ILi256EEENSC_ILi128EEESJ_EEENS_12float_e4m3_tEPNS6_IJlSE_NSC_ILi0EEEEEESL_SO_NS5_8TiledMMAINS5_8MMA_AtomIJNS5_4SM904GMMA31MMA_64x128x32_F32E4M3E4M3_SS_TNILNSS_7ScaleInE1ELSU_1EEEEEENS5_6LayoutISF_NS6_IJSE_SM_SM_EEEEENS6_IJNS5_10UnderscoreES10_S10_EEEEENS5_13SM90_TMA_LOADENS5_14ComposedLayoutINS5_7SwizzleILi3ELi4ELi3EEENS5_18smem_ptr_flag_bitsILi8EEENSX_INS6_IJNSC_ILi8EEESJ_EEENS6_IJSJ_SE_EEEEEEEvNS5_8identityENS5_23SM90_TMA_LOAD_MULTICASTES1D_vS1E_EENS_8epilogue10collective18CollectiveEpilogueINS1H_30Sm90PtrArrayTmaWarpSpecializedILi4ELi2ELi16ELb1ELb0ELi2EEEJSK_NS6_IJSJ_NSC_ILi32EEEEEENS_6half_tEPNS6_IJSE_lSM_EEES1O_S1Q_NS1H_6fusion15FusionCallbacksIS1L_NS1R_17LinearCombinationIS1O_fS1O_fLNS_15FloatRoundStyleE2EEESK_S1N_JEEES13_NS14_IS16_NS17_ILi16EEENSX_INS6_IJNSC_ILi64EEES19_EEENS6_IJSE_S1Y_EEEEEEENS5_17SM75_U16x8_LDSM_TENS5_14SM90_TMA_STOREES22_NS5_17SM90_U16x8_STSM_TENS5_9Copy_AtomIJNS5_17SM90_U32x4_STSM_NES1O_EEEvEEEvvEEEEvNT_6ParamsE)
        /*0c34*/ 	.short	0x0210
        /*0c36*/ 	.short	0x0770


	//----- nvinfo : EIATTR_SW_WAR
	.align		4
.L_45:
        /*0c38*/ 	.byte	0x04, 0x36
        /*0c3a*/ 	.short	(.L_47 - .L_46)
.L_46:
        /*0c3c*/ 	.word	0x00000008
.L_47:


//--------------------- .nv.callgraph             --------------------------
	.section	.nv.callgraph,"",@"SHT_CUDA_CALLGRAPH"
	.align	4
	.sectionentsize	8
	.align		4
        /*0000*/ 	.word	0x00000000
	.align		4
        /*0004*/ 	.word	0xffffffff
	.align		4
        /*0008*/ 	.word	index@(_ZN7cutlass13device_kernelINS_4gemm6kernel13GemmUniversalINS1_17GroupProblemShapeIN4cute5tupleIJiiiEEEEENS1_10collective13CollectiveMmaINS1_39MainloopSm90ArrayTmaGmmaWarpSpecializedILi4ENS6_IJNS5_1CILi2EEENSC_ILi1EEESE_EEENS1_55KernelPtrArrayTmaWarpSpecializedCooperativeFP8FastAccumEEENS6_IJNSC_ILi256EEENSC_ILi128EEESJ_EEENS_12float_e4m3_tEPNS6_IJlSE_NSC_ILi0EEEEEESL_SO_NS5_8TiledMMAINS5_8MMA_AtomIJNS5_4SM904GMMA31MMA_64x128x32_F32E4M3E4M3_SS_TNILNSS_7ScaleInE1ELSU_1EEEEEENS5_6LayoutISF_NS6_IJSE_SM_SM_EEEEENS6_IJNS5_10UnderscoreES10_S10_EEEEENS5_13SM90_TMA_LOADENS5_14ComposedLayoutINS5_7SwizzleILi3ELi4ELi3EEENS5_18smem_ptr_flag_bitsILi8EEENSX_INS6_IJNSC_ILi8EEESJ_EEENS6_IJSJ_SE_EEEEEEEvNS5_8identityENS5_23SM90_TMA_LOAD_MULTICASTES1D_vS1E_EENS_8epilogue10collective18CollectiveEpilogueINS1H_30Sm90PtrArrayTmaWarpSpecializedILi4ELi2ELi16ELb1ELb0ELi2EEEJSK_NS6_IJSJ_NSC_ILi32EEEEEENS_6half_tEPNS6_IJSE_lSM_EEES1O_S1Q_NS1H_6fusion15FusionCallbacksIS1L_NS1R_17LinearCombinationIS1O_fS1O_fLNS_15FloatRoundStyleE2EEESK_S1N_JEEES13_NS14_IS16_NS17_ILi16EEENSX_INS6_IJNSC_ILi64EEES19_EEENS6_IJSE_S1Y_EEEEEEENS5_17SM75_U16x8_LDSM_TENS5_14SM90_TMA_STOREES22_NS5_17SM90_U16x8_STSM_TENS5_9Copy_AtomIJNS5_17SM90_U32x4_STSM_NES1O_EEEvEEEvvEEEEvNT_6ParamsE)
	.align		4
        /*000c*/ 	.word	index@(__assertfail)
	.align		4
        /*0010*/ 	.word	0x00000000
	.align		4
        /*0014*/ 	.word	0xfffffffe
	.align		4
        /*0018*/ 	.word	0x00000000
	.align		4
        /*001c*/ 	.word	0xfffffffd
	.align		4
        /*0020*/ 	.word	0x00000000
	.align		4
        /*0024*/ 	.word	0xfffffffc


//--------------------- .nv.constant4             --------------------------
	.section	.nv.constant4,"a",@progbits
	.align	8
	.align		8
.nv.constant4:
        /*0000*/ 	.dword	__assertfail
	.align		8
        /*0008*/ 	.dword	__unnamed_1
	.align		8
        /*0010*/ 	.dword	_ZN39_INTERNAL_cd37379f_4_k_cu_2735205a_33294cuda3std3__45__cpo5beginE
	.align		8
        /*0018*/ 	.dword	_ZN39_INTERNAL_cd37379f_4_k_cu_2735205a_33294cuda3std3__45__cpo3endE
	.align		8
        /*0020*/ 	.dword	_ZN39_INTERNAL_cd37379f_4_k_cu_2735205a_33294cuda3std3__45__cpo6cbeginE
	.align		8
        /*0028*/ 	.dword	_ZN39_INTERNAL_cd37379f_4_k_cu_2735205a_33294cuda3std3__45__cpo4cendE
	.align		8
        /*0030*/ 	.dword	_ZN39_INTERNAL_cd37379f_4_k_cu_2735205a_33294cuda3std3__441_GLOBAL__N__cd37379f_4_k_cu_2735205a_33296ignoreE
	.align		8
        /*0038*/ 	.dword	_ZN39_INTERNAL_cd37379f_4_k_cu_2735205a_33294cuda3std3__419piecewise_constructE
	.align		8
        /*0040*/ 	.dword	_ZN39_INTERNAL_cd37379f_4_k_cu_2735205a_33294cuda3std3__48in_placeE
	.align		8
        /*0048*/ 	.dword	_ZN39_INTERNAL_cd37379f_4_k_cu_2735205a_33294cuda3std6ranges3__45__cpo4swapE
	.align		8
        /*0050*/ 	.dword	_ZN39_INTERNAL_cd37379f_4_k_cu_2735205a_33294cuda3std6ranges3__45__cpo9iter_moveE
	.align		8
        /*0058*/ 	.dword	_ZN39_INTERNAL_cd37379f_4_k_cu_2735205a_33294cute7productE
	.align		8
        /*0060*/ 	.dword	_ZN39_INTERNAL_cd37379f_4_k_cu_2735205a_33294cute1_E
	.align		8
        /*0068*/ 	.dword	$str$24
	.align		8
        /*0070*/ 	.dword	$str$25


//--------------------- .text._ZN7cutlass13device_kernelINS_4gemm6kernel13GemmUniversalINS1_17GroupProblemShapeIN4cute5tupleIJiiiEEEEENS1_10collective13CollectiveMmaINS1_39MainloopSm90ArrayTmaGmmaWarpSpecializedILi4ENS6_IJNS5_1CILi2EEENSC_ILi1EEESE_EEENS1_55KernelPtrArrayTmaWarpSpecializedCooperativeFP8FastAccumEEENS6_IJNSC_ILi256EEENSC_ILi128EEESJ_EEENS_12float_e4m3_tEPNS6_IJlSE_NSC_ILi0EEEEEESL_SO_NS5_8TiledMMAINS5_8MMA_AtomIJNS5_4SM904GMMA31MMA_64x128x32_F32E4M3E4M3_SS_TNILNSS_7ScaleInE1ELSU_1EEEEEENS5_6LayoutISF_NS6_IJSE_SM_SM_EEEEENS6_IJNS5_10UnderscoreES10_S10_EEEEENS5_13SM90_TMA_LOADENS5_14ComposedLayoutINS5_7SwizzleILi3ELi4ELi3EEENS5_18smem_ptr_flag_bitsILi8EEENSX_INS6_IJNSC_ILi8EEESJ_EEENS6_IJSJ_SE_EEEEEEEvNS5_8identityENS5_23SM90_TMA_LOAD_MULTICASTES1D_vS1E_EENS_8epilogue10collective18CollectiveEpilogueINS1H_30Sm90PtrArrayTmaWarpSpecializedILi4ELi2ELi16ELb1ELb0ELi2EEEJSK_NS6_IJSJ_NSC_ILi32EEEEEENS_6half_tEPNS6_IJSE_lSM_EEES1O_S1Q_NS1H_6fusion15FusionCallbacksIS1L_NS1R_17LinearCombinationIS1O_fS1O_fLNS_15FloatRoundStyleE2EEESK_S1N_JEEES13_NS14_IS16_NS17_ILi16EEENSX_INS6_IJNSC_ILi64EEES19_EEENS6_IJSE_S1Y_EEEEEEENS5_17SM75_U16x8_LDSM_TENS5_14SM90_TMA_STOREES22_NS5_17SM90_U16x8_STSM_TENS5_9Copy_AtomIJNS5_17SM90_U32x4_STSM_NES1O_EEEvEEEvvEEEEvNT_6ParamsE --------------------------
	.section	.text._ZN7cutlass13device_kernelINS_4gemm6kernel13GemmUniversalINS1_17GroupProblemShapeIN4cute5tupleIJiiiEEEEENS1_10collective13CollectiveMmaINS1_39MainloopSm90ArrayTmaGmmaWarpSpecializedILi4ENS6_IJNS5_1CILi2EEENSC_ILi1EEESE_EEENS1_55KernelPtrArrayTmaWarpSpecializedCooperativeFP8FastAccumEEENS6_IJNSC_ILi256EEENSC_ILi128EEESJ_EEENS_12float_e4m3_tEPNS6_IJlSE_NSC_ILi0EEEEEESL_SO_NS5_8TiledMMAINS5_8MMA_AtomIJNS5_4SM904GMMA31MMA_64x128x32_F32E4M3E4M3_SS_TNILNSS_7ScaleInE1ELSU_1EEEEEENS5_6LayoutISF_NS6_IJSE_SM_SM_EEEEENS6_IJNS5_10UnderscoreES10_S10_EEEEENS5_13SM90_TMA_LOADENS5_14ComposedLayoutINS5_7SwizzleILi3ELi4ELi3EEENS5_18smem_ptr_flag_bitsILi8EEENSX_INS6_IJNSC_ILi8EEESJ_EEENS6_IJSJ_SE_EEEEEEEvNS5_8identityENS5_23SM90_TMA_LOAD_MULTICASTES1D_vS1E_EENS_8epilogue10collective18CollectiveEpilogueINS1H_30Sm90PtrArrayTmaWarpSpecializedILi4ELi2ELi16ELb1ELb0ELi2EEEJSK_NS6_IJSJ_NSC_ILi32EEEEEENS_6half_tEPNS6_IJSE_lSM_EEES1O_S1Q_NS1H_6fusion15FusionCallbacksIS1L_NS1R_17LinearCombinationIS1O_fS1O_fLNS_15FloatRoundStyleE2EEESK_S1N_JEEES13_NS14_IS16_NS17_ILi16EEENSX_INS6_IJNSC_ILi64EEES19_EEENS6_IJSE_S1Y_EEEEEEENS5_17SM75_U16x8_LDSM_TENS5_14SM90_TMA_STOREES22_NS5_17SM90_U16x8_STSM_TENS5_9Copy_AtomIJNS5_17SM90_U32x4_STSM_NES1O_EEEvEEEvvEEEEvNT_6ParamsE,"ax",@progbits
	.align	128
.text._ZN7cutlass13device_kernelINS_4gemm6kernel13GemmUniversalINS1_17GroupProblemShapeIN4cute5tupleIJiiiEEEEENS1_10collective13CollectiveMmaINS1_39MainloopSm90ArrayTmaGmmaWarpSpecializedILi4ENS6_IJNS5_1CILi2EEENSC_ILi1EEESE_EEENS1_55KernelPtrArrayTmaWarpSpecializedCooperativeFP8FastAccumEEENS6_IJNSC_ILi256EEENSC_ILi128EEESJ_EEENS_12float_e4m3_tEPNS6_IJlSE_NSC_ILi0EEEEEESL_SO_NS5_8TiledMMAINS5_8MMA_AtomIJNS5_4SM904GMMA31MMA_64x128x32_F32E4M3E4M3_SS_TNILNSS_7ScaleInE1ELSU_1EEEEEENS5_6LayoutISF_NS6_IJSE_SM_SM_EEEEENS6_IJNS5_10UnderscoreES10_S10_EEEEENS5_13SM90_TMA_LOADENS5_14ComposedLayoutINS5_7SwizzleILi3ELi4ELi3EEENS5_18smem_ptr_flag_bitsILi8EEENSX_INS6_IJNSC_ILi8EEESJ_EEENS6_IJSJ_SE_EEEEEEEvNS5_8identityENS5_23SM90_TMA_LOAD_MULTICASTES1D_vS1E_EENS_8epilogue10collective18CollectiveEpilogueINS1H_30Sm90PtrArrayTmaWarpSpecializedILi4ELi2ELi16ELb1ELb0ELi2EEEJSK_NS6_IJSJ_NSC_ILi32EEEEEENS_6half_tEPNS6_IJSE_lSM_EEES1O_S1Q_NS1H_6fusion15FusionCallbacksIS1L_NS1R_17LinearCombinationIS1O_fS1O_fLNS_15FloatRoundStyleE2EEESK_S1N_JEEES13_NS14_IS16_NS17_ILi16EEENSX_INS6_IJNSC_ILi64EEES19_EEENS6_IJSE_S1Y_EEEEEEENS5_17SM75_U16x8_LDSM_TENS5_14SM90_TMA_STOREES22_NS5_17SM90_U16x8_STSM_TENS5_9Copy_AtomIJNS5_17SM90_U32x4_STSM_NES1O_EEEvEEEvvEEEEvNT_6ParamsE:
        .type           _ZN7cutlass13device_kernelINS_4gemm6kernel13GemmUniversalINS1_17GroupProblemShapeIN4cute5tupleIJiiiEEEEENS1_10collective13CollectiveMmaINS1_39MainloopSm90ArrayTmaGmmaWarpSpecializedILi4ENS6_IJNS5_1CILi2EEENSC_ILi1EEESE_EEENS1_55KernelPtrArrayTmaWarpSpecializedCooperativeFP8FastAccumEEENS6_IJNSC_ILi256EEENSC_ILi128EEESJ_EEENS_12float_e4m3_tEPNS6_IJlSE_NSC_ILi0EEEEEESL_SO_NS5_8TiledMMAINS5_8MMA_AtomIJNS5_4SM904GMMA31MMA_64x128x32_F32E4M3E4M3_SS_TNILNSS_7ScaleInE1ELSU_1EEEEEENS5_6LayoutISF_NS6_IJSE_SM_SM_EEEEENS6_IJNS5_10UnderscoreES10_S10_EEEEENS5_13SM90_TMA_LOADENS5_14ComposedLayoutINS5_7SwizzleILi3ELi4ELi3EEENS5_18smem_ptr_flag_bitsILi8EEENSX_INS6_IJNSC_ILi8EEESJ_EEENS6_IJSJ_SE_EEEEEEEvNS5_8identityENS5_23SM90_TMA_LOAD_MULTICASTES1D_vS1E_EENS_8epilogue10collective18CollectiveEpilogueINS1H_30Sm90PtrArrayTmaWarpSpecializedILi4ELi2ELi16ELb1ELb0ELi2EEEJSK_NS6_IJSJ_NSC_ILi32EEEEEENS_6half_tEPNS6_IJSE_lSM_EEES1O_S1Q_NS1H_6fusion15FusionCallbacksIS1L_NS1R_17LinearCombinationIS1O_fS1O_fLNS_15FloatRoundStyleE2EEESK_S1N_JEEES13_NS14_IS16_NS17_ILi16EEENSX_INS6_IJNSC_ILi64EEES19_EEENS6_IJSE_S1Y_EEEEEEENS5_17SM75_U16x8_LDSM_TENS5_14SM90_TMA_STOREES22_NS5_17SM90_U16x8_STSM_TENS5_9Copy_AtomIJNS5_17SM90_U32x4_STSM_NES1O_EEEvEEEvvEEEEvNT_6ParamsE,@function
        .size           _ZN7cutlass13device_kernelINS_4gemm6kernel13GemmUniversalINS1_17GroupProblemShapeIN4cute5tupleIJiiiEEEEENS1_10collective13CollectiveMmaINS1_39MainloopSm90ArrayTmaGmmaWarpSpecializedILi4ENS6_IJNS5_1CILi2EEENSC_ILi1EEESE_EEENS1_55KernelPtrArrayTmaWarpSpecializedCooperativeFP8FastAccumEEENS6_IJNSC_ILi256EEENSC_ILi128EEESJ_EEENS_12float_e4m3_tEPNS6_IJlSE_NSC_ILi0EEEEEESL_SO_NS5_8TiledMMAINS5_8MMA_AtomIJNS5_4SM904GMMA31MMA_64x128x32_F32E4M3E4M3_SS_TNILNSS_7ScaleInE1ELSU_1EEEEEENS5_6LayoutISF_NS6_IJSE_SM_SM_EEEEENS6_IJNS5_10UnderscoreES10_S10_EEEEENS5_13SM90_TMA_LOADENS5_14ComposedLayoutINS5_7SwizzleILi3ELi4ELi3EEENS5_18smem_ptr_flag_bitsILi8EEENSX_INS6_IJNSC_ILi8EEESJ_EEENS6_IJSJ_SE_EEEEEEEvNS5_8identityENS5_23SM90_TMA_LOAD_MULTICASTES1D_vS1E_EENS_8epilogue10collective18CollectiveEpilogueINS1H_30Sm90PtrArrayTmaWarpSpecializedILi4ELi2ELi16ELb1ELb0ELi2EEEJSK_NS6_IJSJ_NSC_ILi32EEEEEENS_6half_tEPNS6_IJSE_lSM_EEES1O_S1Q_NS1H_6fusion15FusionCallbacksIS1L_NS1R_17LinearCombinationIS1O_fS1O_fLNS_15FloatRoundStyleE2EEESK_S1N_JEEES13_NS14_IS16_NS17_ILi16EEENSX_INS6_IJNSC_ILi64EEES19_EEENS6_IJSE_S1Y_EEEEEEENS5_17SM75_U16x8_LDSM_TENS5_14SM90_TMA_STOREES22_NS5_17SM90_U16x8_STSM_TENS5_9Copy_AtomIJNS5_17SM90_U32x4_STSM_NES1O_EEEvEEEvvEEEEvNT_6ParamsE,(.L_x_318 - _ZN7cutlass13device_kernelINS_4gemm6kernel13GemmUniversalINS1_17GroupProblemShapeIN4cute5tupleIJiiiEEEEENS1_10collective13CollectiveMmaINS1_39MainloopSm90ArrayTmaGmmaWarpSpecializedILi4ENS6_IJNS5_1CILi2EEENSC_ILi1EEESE_EEENS1_55KernelPtrArrayTmaWarpSpecializedCooperativeFP8FastAccumEEENS6_IJNSC_ILi256EEENSC_ILi128EEESJ_EEENS_12float_e4m3_tEPNS6_IJlSE_NSC_ILi0EEEEEESL_SO_NS5_8TiledMMAINS5_8MMA_AtomIJNS5_4SM904GMMA31MMA_64x128x32_F32E4M3E4M3_SS_TNILNSS_7ScaleInE1ELSU_1EEEEEENS5_6LayoutISF_NS6_IJSE_SM_SM_EEEEENS6_IJNS5_10UnderscoreES10_S10_EEEEENS5_13SM90_TMA_LOADENS5_14ComposedLayoutINS5_7SwizzleILi3ELi4ELi3EEENS5_18smem_ptr_flag_bitsILi8EEENSX_INS6_IJNSC_ILi8EEESJ_EEENS6_IJSJ_SE_EEEEEEEvNS5_8identityENS5_23SM90_TMA_LOAD_MULTICASTES1D_vS1E_EENS_8epilogue10collective18CollectiveEpilogueINS1H_30Sm90PtrArrayTmaWarpSpecializedILi4ELi2ELi16ELb1ELb0ELi2EEEJSK_NS6_IJSJ_NSC_ILi32EEEEEENS_6half_tEPNS6_IJSE_lSM_EEES1O_S1Q_NS1H_6fusion15FusionCallbacksIS1L_NS1R_17LinearCombinationIS1O_fS1O_fLNS_15FloatRoundStyleE2EEESK_S1N_JEEES13_NS14_IS16_NS17_ILi16EEENSX_INS6_IJNSC_ILi64EEES19_EEENS6_IJSE_S1Y_EEEEEEENS5_17SM75_U16x8_LDSM_TENS5_14SM90_TMA_STOREES22_NS5_17SM90_U16x8_STSM_TENS5_9Copy_AtomIJNS5_17SM90_U32x4_STSM_NES1O_EEEvEEEvvEEEEvNT_6ParamsE)
        .other          _ZN7cutlass13device_kernelINS_4gemm6kernel13GemmUniversalINS1_17GroupProblemShapeIN4cute5tupleIJiiiEEEEENS1_10collective13CollectiveMmaINS1_39MainloopSm90ArrayTmaGmmaWarpSpecializedILi4ENS6_IJNS5_1CILi2EEENSC_ILi1EEESE_EEENS1_55KernelPtrArrayTmaWarpSpecializedCooperativeFP8FastAccumEEENS6_IJNSC_ILi256EEENSC_ILi128EEESJ_EEENS_12float_e4m3_tEPNS6_IJlSE_NSC_ILi0EEEEEESL_SO_NS5_8TiledMMAINS5_8MMA_AtomIJNS5_4SM904GMMA31MMA_64x128x32_F32E4M3E4M3_SS_TNILNSS_7ScaleInE1ELSU_1EEEEEENS5_6LayoutISF_NS6_IJSE_SM_SM_EEEEENS6_IJNS5_10UnderscoreES10_S10_EEEEENS5_13SM90_TMA_LOADENS5_14ComposedLayoutINS5_7SwizzleILi3ELi4ELi3EEENS5_18smem_ptr_flag_bitsILi8EEENSX_INS6_IJNSC_ILi8EEESJ_EEENS6_IJSJ_SE_EEEEEEEvNS5_8identityENS5_23SM90_TMA_LOAD_MULTICASTES1D_vS1E_EENS_8epilogue10collective18CollectiveEpilogueINS1H_30Sm90PtrArrayTmaWarpSpecializedILi4ELi2ELi16ELb1ELb0ELi2EEEJSK_NS6_IJSJ_NSC_ILi32EEEEEENS_6half_tEPNS6_IJSE_lSM_EEES1O_S1Q_NS1H_6fusion15FusionCallbacksIS1L_NS1R_17LinearCombinationIS1O_fS1O_fLNS_15FloatRoundStyleE2EEESK_S1N_JEEES13_NS14_IS16_NS17_ILi16EEENSX_INS6_IJNSC_ILi64EEES19_EEENS6_IJSE_S1Y_EEEEEEENS5_17SM75_U16x8_LDSM_TENS5_14SM90_TMA_STOREES22_NS5_17SM90_U16x8_STSM_TENS5_9Copy_AtomIJNS5_17SM90_U32x4_STSM_NES1O_EEEvEEEvvEEEEvNT_6ParamsE,@"STO_CUDA_ENTRY STV_DEFAULT"
_ZN7cutlass13device_kernelINS_4gemm6kernel13GemmUniversalINS1_17GroupProblemShapeIN4cute5tupleIJiiiEEEEENS1_10collective13CollectiveMmaINS1_39MainloopSm90ArrayTmaGmmaWarpSpecializedILi4ENS6_IJNS5_1CILi2EEENSC_ILi1EEESE_EEENS1_55KernelPtrArrayTmaWarpSpecializedCooperativeFP8FastAccumEEENS6_IJNSC_ILi256EEENSC_ILi128EEESJ_EEENS_12float_e4m3_tEPNS6_IJlSE_NSC_ILi0EEEEEESL_SO_NS5_8TiledMMAINS5_8MMA_AtomIJNS5_4SM904GMMA31MMA_64x128x32_F32E4M3E4M3_SS_TNILNSS_7ScaleInE1ELSU_1EEEEEENS5_6LayoutISF_NS6_IJSE_SM_SM_EEEEENS6_IJNS5_10UnderscoreES10_S10_EEEEENS5_13SM90_TMA_LOADENS5_14ComposedLayoutINS5_7SwizzleILi3ELi4ELi3EEENS5_18smem_ptr_flag_bitsILi8EEENSX_INS6_IJNSC_ILi8EEESJ_EEENS6_IJSJ_SE_EEEEEEEvNS5_8identityENS5_23SM90_TMA_LOAD_MULTICASTES1D_vS1E_EENS_8epilogue10collective18CollectiveEpilogueINS1H_30Sm90PtrArrayTmaWarpSpecializedILi4ELi2ELi16ELb1ELb0ELi2EEEJSK_NS6_IJSJ_NSC_ILi32EEEEEENS_6half_tEPNS6_IJSE_lSM_EEES1O_S1Q_NS1H_6fusion15FusionCallbacksIS1L_NS1R_17LinearCombinationIS1O_fS1O_fLNS_15FloatRoundStyleE2EEESK_S1N_JEEES13_NS14_IS16_NS17_ILi16EEENSX_INS6_IJNSC_ILi64EEES19_EEENS6_IJSE_S1Y_EEEEEEENS5_17SM75_U16x8_LDSM_TENS5_14SM90_TMA_STOREES22_NS5_17SM90_U16x8_STSM_TENS5_9Copy_AtomIJNS5_17SM90_U32x4_STSM_NES1O_EEEvEEEvvEEEEvNT_6ParamsE:
[----:B------:R-:W1:Y:S08]  /*0000*/  LDC R1, c[0x0][0x28] ;  /* 0x00000a00ff017b82 */ /* 0x000e700000000800 */
[----:B------:R-:W2:Y:S01]  /*0010*/  LDC.64 R4, c[0x0][0x918] ;  /* 0x00024600ff047b82 */ /* 0x000ea20000000a00 */
[----:B------:R-:W-:Y:S01]  /*0020*/  ULDC.64 UR58, c[0x0][0x208] ;  /* 0x00008200003a7ab9 */ /* 0x000fe20000000a00 */
[----:B------:R-:W3:Y:S01]  /*0030*/  S2R R19, SR_TID.X ;  /* 0x0000000000137919 */ /* 0x000ee20000002100 */
[----:B------:R-:W-:Y:S01]  /*0040*/  ULDC UR4, c[0x0][0x910] ;  /* 0x0002440000047ab9 */ /* 0x000fe20000000800 */
[----:B------:R-:W-:Y:S01]  /*0050*/  ULDC.64 UR20, c[0x0][0x8d0] ;  /* 0x0002340000147ab9 */ /* 0x000fe20000000a00 */
[----:B------:R-:W-:Y:S01]  /*0060*/  ULDC.64 UR14, c[0x0][0x8c8] ;  /* 0x00023200000e7ab9 */ /* 0x000fe20000000a00 */
[----:B------:R-:W-:Y:S01]  /*0070*/  IMAD.MOV.U32 R8, RZ, RZ, RZ ;  /* 0x000000ffff087224 */ /* 0x000fe200078e00ff */
[----:B------:R-:W-:Y:S01]  /*0080*/  ULDC.64 UR16, c[0x0][0x8e0] ;  /* 0x0002380000107ab9 */ /* 0x000fe20000000a00 */
[----:B------:R-:W4:Y:S01]  /*0090*/  S2UR UR8, SR_CTAID.Y ;  /* 0x00000000000879c3 */ /* 0x000f220000002600 */
[----:B------:R-:W-:Y:S01]  /*00a0*/  IMAD.MOV.U32 R10, RZ, RZ, RZ ;  /* 0x000000ffff0a7224 */ /* 0x000fe200078e00ff */
[----:B------:R-:W-:Y:S01]  /*00b0*/  ULDC.64 UR22, c[0x0][0x8e8] ;  /* 0x00023a0000167ab9 */ /* 0x000fe20000000a00 */
[----:B--2---:R-:W2:Y:S01]  /*00c0*/  LDG.E R7, desc[UR58][R4.64] ;  /* 0x0000003a04077981 */ /* 0x004ea2000c1e1900 */
[----:B------:R-:W-:-:S03]  /*00d0*/  IMAD.U32 R0, RZ, RZ, UR4 ;  /* 0x00000004ff007e24 */ /* 0x000fc6000f8e00ff */
[----:B------:R-:W2:Y:S01]  /*00e0*/  LDG.E R6, desc[UR58][R4.64+0x4] ;  /* 0x0000043a04067981 */ /* 0x000ea2000c1e1900 */
[----:B---3--:R-:W-:Y:S01]  /*00f0*/  LOP3.LUT R9, R19, 0x1f, RZ, 0xc0, !PT ;  /* 0x0000001f13097812 */ /* 0x008fe200078ec0ff */
[----:B------:R-:W-:Y:S01]  /*0100*/  UISETP.NE.U32.AND UP0, UPT, UR20, URZ, UPT ;  /* 0x0000003f1400728c */ /* 0x000fe2000bf05070 */
[----:B------:R-:W3:Y:S01]  /*0110*/  S2UR UR40, SR_CTAID.X ;  /* 0x00000000002879c3 */ /* 0x000ee20000002500 */
[----:B------:R-:W-:Y:S01]  /*0120*/  ULDC UR4, c[0x0][0x908] ;  /* 0x0002420000047ab9 */ /* 0x000fe20000000800 */
[----:B------:R-:W-:Y:S01]  /*0130*/  ISETP.GE.AND P0, PT, R9, R0, PT ;  /* 0x000000000900720c */ /* 0x000fe20003f06270 */
[----:B------:R-:W-:Y:S02]  /*0140*/  UISETP.NE.AND.EX UP0, UPT, UR21, URZ, UPT, UP0 ;  /* 0x0000003f1500728c */ /* 0x000fe4000bf05300 */
[----:B------:R-:W-:-:S09]  /*0150*/  UISETP.NE.AND UP3, UPT, UR4, 0x1, UPT ;  /* 0x000000010400788c */ /* 0x000fd2000bf65270 */
[----:B------:R-:W-:Y:S01]  /*0160*/  @UP0 ULDC UR10, c[0x0][0x8dc] ;  /* 0x00023700000a0ab9 */ /* 0x000fe20000000800 */
[----:B------:R-:W1:Y:S01]  /*0170*/  @!P0 LDC.64 R2, c[0x0][0x918] ;  /* 0x00024600ff028b82 */ /* 0x000e620000000a00 */
[----:B----4-:R-:W-:Y:S01]  /*0180*/  @UP3 UMOV UR6, UR8 ;  /* 0x0000000800063c82 */ /* 0x010fe20008000000 */
[----:B------:R-:W-:Y:S01]  /*0190*/  @UP3 ULDC UR18, c[0x0][0x10] ;  /* 0x0000040000123ab9 */ /* 0x000fe20000000800 */
[----:B------:R-:W-:Y:S01]  /*01a0*/  @UP3 UMOV UR4, UR6 ;  /* 0x0000000600043c82 */ /* 0x000fe20008000000 */
[----:B------:R-:W-:Y:S01]  /*01b0*/  @UP3 UMOV UR5, URZ ;  /* 0x0000003f00053c82 */ /* 0x000fe20008000000 */
[----:B------:R-:W-:Y:S01]  /*01c0*/  @!UP3 UMOV UR6, UR8 ;  /* 0x000000080006bc82 */ /* 0x000fe20008000000 */
[----:B---3--:R-:W-:Y:S01]  /*01d0*/  @UP3 UIMAD.WIDE.U32 UR18, UR40, UR18, UR4 ;  /* 0x00000012281232a5 */ /* 0x008fe2000f8e0004 */
[----:B------:R-:W-:Y:S01]  /*01e0*/  @UP3 UMOV UR9, URZ ;  /* 0x0000003f00093c82 */ /* 0x000fe20008000000 */
[----:B-1----:R-:W-:-:S05]  /*01f0*/  @!P0 IMAD.WIDE.U32 R2, R9, 0xc, R2 ;  /* 0x0000000c09028825 */ /* 0x002fca00078e0002 */
[----:B------:R1:W5:Y:S04]  /*0200*/  @!P0 LDG.E R8, desc[UR58][R2.64] ;  /* 0x0000003a02088981 */ /* 0x000368000c1e1900 */
[----:B------:R1:W5:Y:S01]  /*0210*/  @!P0 LDG.E R10, desc[UR58][R2.64+0x4] ;  /* 0x0000043a020a8981 */ /* 0x000362000c1e1900 */
[----:B------:R-:W-:Y:S01]  /*0220*/  ISETP.NE.U32.AND P0, PT, RZ, UR22, PT ;  /* 0x00000016ff007c0c */ /* 0x000fe2000bf05070 */
[----:B------:R-:W-:-:S03]  /*0230*/  @!UP3 ULDC UR7, c[0x0][0xc] ;  /* 0x000003000007bab9 */ /* 0x000fc60000000800 */
[----:B------:R-:W-:Y:S01]  /*0240*/  ISETP.NE.AND.EX P0, PT, RZ, UR23, PT, P0 ;  /* 0x00000017ff007c0c */ /* 0x000fe2000bf05300 */
[----:B------:R-:W-:Y:S01]  /*0250*/  UMOV UR41, URZ ;  /* 0x0000003f00297c82 */ /* 0x000fe20008000000 */
[----:B------:R-:W-:Y:S01]  /*0260*/  @UP3 UIADD3 UR9, UR19, UR9, URZ ;  /* 0x0000000913093290 */ /* 0x000fe2000fffe03f */
[----:B--2---:R-:W-:Y:S02]  /*0270*/  R2UR UR12, R7 ;  /* 0x00000000070c72ca */ /* 0x004fe400000e0000 */
[----:B------:R-:W-:-:S11]  /*0280*/  R2UR UR26, R6 ;  /* 0x00000000061a72ca */ /* 0x000fd600000e0000 */
[----:B------:R-:W-:-:S04]  /*0290*/  UIADD3 UR11, UP1, UR12, UR14, URZ ;  /* 0x0000000e0c0b7290 */ /* 0x000fc8000ff3e03f */
[----:B------:R-:W-:Y:S02]  /*02a0*/  ULEA.HI.X.SX32 UR12, UR12, UR15, 0x1, UP1 ;  /* 0x0000000f0c0c7291 */ /* 0x000fe400088f0e3f */
[----:B------:R-:W-:-:S04]  /*02b0*/  UIADD3 UR11, UP1, UR11, -0x1, URZ ;  /* 0xffffffff0b0b7890 */ /* 0x000fc8000ff3e03f */
[----:B------:R-:W-:Y:S02]  /*02c0*/  UIADD3.X UR12, UR12, -0x1, URZ, UP1, !UPT ;  /* 0xffffffff0c0c7890 */ /* 0x000fe40008ffe43f */
[----:B------:R-:W-:-:S04]  /*02d0*/  @UP0 UIADD3 UR10, UP1, UR11, UR10, URZ ;  /* 0x0000000a0b0a0290 */ /* 0x000fc8000ff3e03f */
[----:B------:R-:W-:Y:S02]  /*02e0*/  @UP0 UIADD3.X UR28, URZ, UR12, URZ, UP1, !UPT ;  /* 0x0000000c3f1c0290 */ /* 0x000fe40008ffe43f */
[----:B------:R-:W-:Y:S02]  /*02f0*/  UIADD3 UR13, UP1, UR26, UR16, URZ ;  /* 0x000000101a0d7290 */ /* 0x000fe4000ff3e03f */
[----:B------:R-:W-:Y:S02]  /*0300*/  @UP0 UIMAD.WIDE.U32 UR24, UR28, UR20, URZ ;  /* 0x000000141c1802a5 */ /* 0x000fe4000f8e003f */
[----:B------:R-:W-:Y:S02]  /*0310*/  ULEA.HI.X.SX32 UR8, UR26, UR17, 0x1, UP1 ;  /* 0x000000111a087291 */ /* 0x000fe400088f0e3f */
[----:B------:R-:W-:Y:S02]  /*0320*/  @UP0 UIMAD.WIDE.U32 UR24, UP1, UR10, UR21, UR24 ;  /* 0x000000150a1802a5 */ /* 0x000fe4000f820018 */
[----:B------:R-:W-:-:S02]  /*0330*/  @UP0 UIMAD.WIDE.U32 UR4, UR10, UR20, URZ ;  /* 0x000000140a0402a5 */ /* 0x000fc4000f8e003f */
[----:B------:R-:W-:Y:S02]  /*0340*/  @UP0 UIADD3.X UR27, URZ, URZ, URZ, UP1, !UPT ;  /* 0x0000003f3f1b0290 */ /* 0x000fe40008ffe43f */
[----:B------:R-:W-:Y:S01]  /*0350*/  @UP0 UIADD3 URZ, UP1, UR5, UR24, URZ ;  /* 0x00000018053f0290 */ /* 0x000fe2000ff3e03f */
[----:B------:R-:W-:Y:S01]  /*0360*/  @UP0 UMOV UR26, UR25 ;  /* 0x00000019001a0c82 */ /* 0x000fe20008000000 */
[----:B------:R-:W-:Y:S02]  /*0370*/  @!UP3 UIMAD.WIDE.U32 UR4, UR7, UR6, UR40 ;  /* 0x000000060704b2a5 */ /* 0x000fe4000f8e0028 */
[----:B------:R-:W-:Y:S02]  /*0380*/  @UP0 UIMAD.WIDE.U32.X UR24, UR28, UR21, UR26, UP1 ;  /* 0x000000151c1802a5 */ /* 0x000fe400088e041a */
[----:B------:R-:W-:Y:S01]  /*0390*/  UIADD3 UR13, UP2, UR13, -0x1, URZ ;  /* 0xffffffff0d0d7890 */ /* 0x000fe2000ff5e03f */
[----:B------:R-:W-:Y:S02]  /*03a0*/  @UP3 UMOV UR10, UR18 ;  /* 0x00000012000a3c82 */ /* 0x000fe40008000000 */
[----:B------:R-:W-:Y:S01]  /*03b0*/  @!UP3 UMOV UR10, UR4 ;  /* 0x00000004000abc82 */ /* 0x000fe20008000000 */
[----:B------:R-:W-:Y:S01]  /*03c0*/  UIADD3.X UR19, UR8, -0x1, URZ, UP2, !UPT ;  /* 0xffffffff08137890 */ /* 0x000fe200097fe43f */
[----:B------:R-:W-:Y:S01]  /*03d0*/  @!UP3 UMOV UR9, UR5 ;  /* 0x000000050009bc82 */ /* 0x000fe20008000000 */
[----:B------:R-:W-:Y:S01]  /*03e0*/  @UP0 UMOV UR11, UR24 ;  /* 0x00000018000b0c82 */ /* 0x000fe20008000000 */
[----:B------:R-:W-:Y:S01]  /*03f0*/  @UP0 UMOV UR12, UR25 ;  /* 0x00000019000c0c82 */ /* 0x000fe20008000000 */
[----:B-1----:R-:W-:Y:S08]  /*0400*/  @!P0 BRA `(.L_x_0) ;  /* 0x0000000000308947 */ /* 0x002ff00003800000 */
[----:B------:R-:W-:Y:S02]  /*0410*/  ULDC UR7, c[0x0][0x8f4] ;  /* 0x00023d0000077ab9 */ /* 0x000fe40000000800 */
[----:B------:R-:W-:-:S04]  /*0420*/  UIADD3 UR7, UP1, UR13, UR7, URZ ;  /* 0x000000070d077290 */ /* 0x000fc8000ff3e03f */
[----:B------:R-:W-:-:S04]  /*0430*/  UIADD3.X UR8, URZ, UR19, URZ, UP1, !UPT ;  /* 0x000000133f087290 */ /* 0x000fc80008ffe43f */
[----:B------:R-:W-:-:S04]  /*0440*/  UIMAD.WIDE.U32 UR4, UR8, UR22, URZ ;  /* 0x00000016080472a5 */ /* 0x000fc8000f8e003f */
[----:B------:R-:W-:Y:S02]  /*0450*/  UIMAD.WIDE.U32 UR18, UP1, UR7, UR23, UR4 ;  /* 0x00000017071272a5 */ /* 0x000fe4000f820004 */
[----:B------:R-:W-:Y:S02]  /*0460*/  UIMAD.WIDE.U32 UR4, UR7, UR22, URZ ;  /* 0x00000016070472a5 */ /* 0x000fe4000f8e003f */
[----:B------:R-:W-:Y:S02]  /*0470*/  UIADD3.X UR25, URZ, URZ, URZ, UP1, !UPT ;  /* 0x0000003f3f197290 */ /* 0x000fe40008ffe43f */
[----:B------:R-:W-:Y:S01]  /*0480*/  UIADD3 URZ, UP1, UR5, UR18, URZ ;  /* 0x00000012053f7290 */ /* 0x000fe2000ff3e03f */
[----:B------:R-:W-:-:S03]  /*0490*/  UMOV UR24, UR19 ;  /* 0x0000001300187c82 */ /* 0x000fc60008000000 */
[----:B------:R-:W-:-:S07]  /*04a0*/  UIMAD.WIDE.U32.X UR4, UR8, UR23, UR24, UP1 ;  /* 0x00000017080472a5 */ /* 0x000fce00088e0418 */
[----:B------:R-:W-:Y:S01]  /*04b0*/  UMOV UR13, UR4 ;  /* 0x00000004000d7c82 */ /* 0x000fe20008000000 */
[----:B------:R-:W-:-:S05]  /*04c0*/  UMOV UR19, UR5 ;  /* 0x0000000500137c82 */ /* 0x000fca0008000000 */
.L_x_0:
[----:B------:R-:W-:Y:S01]  /*04d0*/  ULDC UR8, c[0x0][0x934] ;  /* 0x00024d0000087ab9 */ /* 0x000fe20000000800 */
[----:B------:R-:W-:Y:S01]  /*04e0*/  ULDC UR7, c[0x0][0x904] ;  /* 0x0002410000077ab9 */ /* 0x000fe20000000800 */
[----:B------:R-:W-:Y:S01]  /*04f0*/  ULDC UR4, c[0x0][0x938] ;  /* 0x00024e0000047ab9 */ /* 0x000fe20000000800 */
[----:B------:R-:W-:Y:S01]  /*0500*/  USHF.L.U32 UR8, UR8, UR7, URZ ;  /* 0x0000000708087299 */ /* 0x000fe2000800063f */
[----:B------:R-:W-:Y:S01]  /*0510*/  SHF.R.U32.HI R13, RZ, 0x5, R19 ;  /* 0x00000005ff0d7819 */ /* 0x000fe20000011613 */
[----:B------:R-:W-:Y:S01]  /*0520*/  USHF.L.U32 UR7, UR4, UR7, URZ ;  /* 0x0000000704077299 */ /* 0x000fe2000800063f */
[----:B------:R-:W-:Y:S01]  /*0530*/  ULDC UR26, c[0x0][0x8d8] ;  /* 0x00023600001a7ab9 */ /* 0x000fe20000000800 */
[----:B------:R-:W-:Y:S02]  /*0540*/  ULDC UR30, c[0x0][0x8f0] ;  /* 0x00023c00001e7ab9 */ /* 0x000fe40000000800 */
[----:B------:R-:W-:Y:S01]  /*0550*/  IMAD.U32 R11, RZ, RZ, UR8 ;  /* 0x00000008ff0b7e24 */ /* 0x000fe2000f8e00ff */
[----:B------:R-:W-:Y:S01]  /*0560*/  USHF.R.U64 UR18, UR11, UR26, UR12 ;  /* 0x0000001a0b127299 */ /* 0x000fe2000800120c */
[----:B------:R-:W-:Y:S01]  /*0570*/  IMAD.U32 R20, RZ, RZ, UR7 ;  /* 0x00000007ff147e24 */ /* 0x000fe2000f8e00ff */
[----:B------:R-:W-:-:S02]  /*0580*/  USHF.R.U64 UR11, UR13, UR30, UR19 ;  /* 0x0000001e0d0b7299 */ /* 0x000fc40008001213 */
[----:B------:R-:W-:Y:S01]  /*0590*/  IABS R2, R11 ;  /* 0x0000000b00027213 */ /* 0x000fe20000000000 */
[----:B------:R-:W-:Y:S01]  /*05a0*/  UIADD3 UR18, UR18, -0x1, UR8 ;  /* 0xffffffff12127890 */ /* 0x000fe2000fffe008 */
[----:B------:R-:W-:Y:S01]  /*05b0*/  IABS R3, R20 ;  /* 0x0000001400037213 */ /* 0x000fe20000000000 */
[----:B------:R-:W-:Y:S01]  /*05c0*/  UIADD3 UR11, UR11, -0x1, UR7 ;  /* 0xffffffff0b0b7890 */ /* 0x000fe2000fffe007 */
[----:B------:R-:W-:Y:S01]  /*05d0*/  R2UR UR28, R2 ;  /* 0x00000000021c72ca */ /* 0x000fe200000e0000 */
[----:B------:R-:W-:Y:S01]  /*05e0*/  UMOV UR12, URZ ;  /* 0x0000003f000c7c82 */ /* 0x000fe20008000000 */
[----:B------:R-:W-:Y:S01]  /*05f0*/  UISETP.GE.AND UP5, UPT, UR18, URZ, UPT ;  /* 0x0000003f1200728c */ /* 0x000fe2000bfa6270 */
[----:B------:R-:W-:Y:S01]  /*0600*/  IMAD.MOV.U32 R2, RZ, RZ, R3 ;  /* 0x000000ffff027224 */ /* 0x000fe200078e0003 */
[----:B------:R-:W-:Y:S01]  /*0610*/  UISETP.NE.AND UP4, UPT, UR8, URZ, UPT ;  /* 0x0000003f0800728c */ /* 0x000fe2000bf85270 */
[----:B------:R-:W-:-:S03]  /*0620*/  UMOV UR54, 0x1 ;  /* 0x0000000100367882 */ /* 0x000fc60000000000 */
[----:B------:R-:W-:-:S05]  /*0630*/  R2UR UR27, R2 ;  /* 0x00000000021b72ca */ /* 0x000fca00000e0000 */
[----:B------:R-:W1:Y:S08]  /*0640*/  I2F.RP R2, UR28 ;  /* 0x0000001c00027d06 */ /* 0x000e700008209400 */
[----:B------:R-:W2:Y:S08]  /*0650*/  I2F.RP R4, UR27 ;  /* 0x0000001b00047d06 */ /* 0x000eb00008209400 */
[----:B-1----:R-:W1:Y:S08]  /*0660*/  MUFU.RCP R2, R2 ;  /* 0x0000000200027308 */ /* 0x002e700000001000 */
[----:B--2---:R-:W2:Y:S01]  /*0670*/  MUFU.RCP R4, R4 ;  /* 0x0000000400047308 */ /* 0x004ea20000001000 */
[----:B-1----:R-:W-:-:S02]  /*0680*/  VIADD R3, R2, 0xffffffe ;  /* 0x0ffffffe02037836 */ /* 0x002fc40000000000 */
[----:B------:R-:W-:-:S05]  /*0690*/  IMAD.U32 R2, RZ, RZ, UR18 ;  /* 0x00000012ff027e24 */ /* 0x000fca000f8e00ff */
[----:B------:R-:W1:Y:S01]  /*06a0*/  F2I.FTZ.U32.TRUNC.NTZ R3, R3 ;  /* 0x0000000300037305 */ /* 0x000e62000021f000 */
[----:B------:R-:W-:Y:S01]  /*06b0*/  IABS R2, R2 ;  /* 0x0000000200027213 */ /* 0x000fe20000000000 */
[----:B--2---:R-:W-:Y:S01]  /*06c0*/  VIADD R5, R4, 0xffffffe ;  /* 0x0ffffffe04057836 */ /* 0x004fe20000000000 */
[----:B------:R-:W-:Y:S02]  /*06d0*/  IABS R4, R11 ;  /* 0x0000000b00047213 */ /* 0x000fe40000000000 */
[----:B------:R-:W-:-:S03]  /*06e0*/  R2UR UR32, R2 ;  /* 0x00000000022072ca */ /* 0x000fc600000e0000 */
[----:B------:R-:W2:Y:S01]  /*06f0*/  F2I.FTZ.U32.TRUNC.NTZ R5, R5 ;  /* 0x0000000500057305 */ /* 0x000ea2000021f000 */
[----:B------:R-:W-:Y:S01]  /*0700*/  IMAD.MOV R4, RZ, RZ, -R4 ;  /* 0x000000ffff047224 */ /* 0x000fe200078e0a04 */
[----:B-1----:R-:W-:Y:S01]  /*0710*/  R2UR UR13, R3 ;  /* 0x00000000030d72ca */ /* 0x002fe200000e0000 */
[----:B------:R-:W-:Y:S01]  /*0720*/  IMAD.U32 R3, RZ, RZ, UR11 ;  /* 0x0000000bff037e24 */ /* 0x000fe2000f8e00ff */
[----:B--2---:R-:W-:-:S04]  /*0730*/  R2UR UR5, R5 ;  /* 0x00000000050572ca */ /* 0x004fc800000e0000 */
[----:B------:R-:W-:Y:S01]  /*0740*/  IABS R5, R3 ;  /* 0x0000000300057213 */ /* 0x000fe20000000000 */
[----:B------:R-:W-:Y:S01]  /*0750*/  IMAD.MOV.U32 R3, RZ, RZ, R4 ;  /* 0x000000ffff037224 */ /* 0x000fe200078e0004 */
[----:B------:R-:W-:-:S05]  /*0760*/  IABS R4, R20 ;  /* 0x0000001400047213 */ /* 0x000fca0000000000 */
[----:B------:R-:W-:Y:S01]  /*0770*/  UIADD3 UR4, URZ, -UR13, URZ ;  /* 0x8000000d3f047290 */ /* 0x000fe2000fffe03f */
[----:B------:R-:W-:Y:S02]  /*0780*/  MOV R2, R5 ;  /* 0x0000000500027202 */ /* 0x000fe40000000f00 */
[----:B------:R-:W-:Y:S01]  /*0790*/  R2UR UR29, R3 ;  /* 0x00000000031d72ca */ /* 0x000fe200000e0000 */
[----:B------:R-:W-:Y:S01]  /*07a0*/  IMAD.MOV R4, RZ, RZ, -R4 ;  /* 0x000000ffff047224 */ /* 0x000fe200078e0a04 */
[----:B------:R-:W-:Y:S01]  /*07b0*/  UIMAD UR4, UR4, UR28, URZ ;  /* 0x0000001c040472a4 */ /* 0x000fe2000f8e023f */
[----:B------:R-:W-:Y:S01]  /*07c0*/  R2UR UR33, R2 ;  /* 0x00000000022172ca */ /* 0x000fe200000e0000 */
[----:B------:R-:W1:Y:S01]  /*07d0*/  SHFL.IDX PT, R3, R13, RZ, 0x1f ;  /* 0x00001fff0d037589 */ /* 0x000e6200000e0000 */
[----:B------:R-:W-:Y:S01]  /*07e0*/  UIADD3 UR24, URZ, -UR5, URZ ;  /* 0x800000053f187290 */ /* 0x000fe2000fffe03f */
[----:B------:R-:W-:Y:S01]  /*07f0*/  IMAD.MOV.U32 R2, RZ, RZ, R4 ;  /* 0x000000ffff027224 */ /* 0x000fe200078e0004 */
[----:B------:R-:W-:-:S02]  /*0800*/  UIMAD.WIDE.U32 UR12, UR13, UR4, UR12 ;  /* 0x000000040d0c72a5 */ /* 0x000fc4000f8e000c */
[----:B------:R-:W-:Y:S01]  /*0810*/  UIMAD UR24, UR24, UR27, URZ ;  /* 0x0000001b181872a4 */ /* 0x000fe2000f8e023f */
[----:B------:R-:W-:Y:S01]  /*0820*/  UMOV UR4, URZ ;  /* 0x0000003f00047c82 */ /* 0x000fe20008000000 */
[----:B------:R-:W-:Y:S02]  /*0830*/  R2UR UR31, R2 ;  /* 0x00000000021f72ca */ /* 0x000fe400000e0000 */
[----:B------:R-:W-:Y:S01]  /*0840*/  UIMAD.WIDE.U32 UR24, UR5, UR24, UR4 ;  /* 0x00000018051872a5 */ /* 0x000fe2000f8e0004 */
[----:B------:R-:W-:Y:S01]  /*0850*/  SHF.R.U32.HI R2, RZ, 0x7, R19 ;  /* 0x00000007ff027819 */ /* 0x000fe20000011613 */
[----:B------:R-:W-:-:S04]  /*0860*/  UIMAD.WIDE.U32 UR4, UR13, UR32, URZ ;  /* 0x000000200d0472a5 */ /* 0x000fc8000f8e003f */
[----:B------:R-:W-:Y:S01]  /*0870*/  UIMAD UR5, UR5, UR29, UR32 ;  /* 0x0000001d050572a4 */ /* 0x000fe2000f8e0220 */
[----:B------:R-:W2:Y:S01]  /*0880*/  SHFL.IDX PT, R2, R2, RZ, 0x1f ;  /* 0x00001fff02027589 */ /* 0x000ea200000e0000 */
[----:B------:R-:W-:Y:S01]  /*0890*/  UMOV UR19, UR25 ;  /* 0x0000001900137c82 */ /* 0x000fe20008000000 */
[----:B------:R-:W-:Y:S02]  /*08a0*/  ULOP3.LUT UR32, URZ, UR8, URZ, 0x33, !UPT ;  /* 0x000000083f207292 */ /* 0x000fe4000f8e333f */
[----:B------:R-:W-:Y:S02]  /*08b0*/  UIMAD.WIDE.U32 UR24, UR19, UR33, URZ ;  /* 0x00000021131872a5 */ /* 0x000fe4000f8e003f */
[----:B------:R-:W-:Y:S02]  /*08c0*/  UISETP.GT.U32.AND UP1, UPT, UR28, UR5, UPT ;  /* 0x000000051c00728c */ /* 0x000fe4000bf24070 */
[----:B------:R-:W-:Y:S01]  /*08d0*/  UIMAD UR25, UR25, UR31, UR33 ;  /* 0x0000001f191972a4 */ /* 0x000fe2000f8e0221 */
[----:B-1----:R-:W-:Y:S01]  /*08e0*/  R2UR UR34, R3 ;  /* 0x00000000032272ca */ /* 0x002fe200000e0000 */
[----:B------:R-:W-:-:S02]  /*08f0*/  ULOP3.LUT UR33, URZ, UR7, URZ, 0x33, !UPT ;  /* 0x000000073f217292 */ /* 0x000fc4000f8e333f */
[----:B------:R-:W-:-:S05]  /*0900*/  UISETP.GT.U32.AND UP2, UPT, UR27, UR25, UPT ;  /* 0x000000191b00728c */ /* 0x000fca000bf44070 */
[----:B------:R-:W-:-:S04]  /*0910*/  @!UP1 UIADD3 UR5, UR5, -UR28, URZ ;  /* 0x8000001c05059290 */ /* 0x000fc8000fffe03f */
[----:B------:R-:W-:Y:S01]  /*0920*/  UISETP.GT.U32.AND UP6, UPT, UR28, UR5, UPT ;  /* 0x000000051c00728c */ /* 0x000fe2000bfc4070 */
[----:B------:R-:W-:Y:S01]  /*0930*/  ISETP.NE.AND P1, PT, RZ, UR34, PT ;  /* 0x00000022ff007c0c */ /* 0x000fe2000bf25270 */
[----:B------:R-:W-:Y:S01]  /*0940*/  @!UP2 UIADD3 UR25, UR25, -UR27, URZ ;  /* 0x8000001b1919a290 */ /* 0x000fe2000fffe03f */
[----:B--2---:R-:W-:Y:S01]  /*0950*/  R2UR UR12, R2 ;  /* 0x00000000020c72ca */ /* 0x004fe200000e0000 */
[----:B------:R-:W-:Y:S02]  /*0960*/  USHF.R.S32.HI UR4, URZ, 0x1f, UR34 ;  /* 0x0000001f3f047899 */ /* 0x000fe40008011422 */
[----:B------:R-:W-:Y:S02]  /*0970*/  UISETP.GT.U32.AND UP1, UPT, UR27, UR25, UPT ;  /* 0x000000191b00728c */ /* 0x000fe4000bf24070 */
[----:B------:R-:W-:Y:S02]  /*0980*/  UISETP.NE.AND UP2, UPT, UR7, URZ, UPT ;  /* 0x0000003f0700728c */ /* 0x000fe4000bf45270 */
[----:B------:R-:W-:-:S02]  /*0990*/  ULEA.HI UR4, UR4, UR34, URZ, 0x2 ;  /* 0x0000002204047291 */ /* 0x000fc4000f8f103f */
[----:B------:R-:W-:Y:S02]  /*09a0*/  @!UP6 UIADD3 UR5, UR5, -UR28, URZ ;  /* 0x8000001c0505e290 */ /* 0x000fe4000fffe03f */
[----:B------:R-:W-:Y:S02]  /*09b0*/  UISETP.GE.AND UP6, UPT, UR11, URZ, UPT ;  /* 0x0000003f0b00728c */ /* 0x000fe4000bfc6270 */
[----:B------:R-:W-:Y:S02]  /*09c0*/  @!UP5 UIADD3 UR5, -UR5, URZ, URZ ;  /* 0x0000003f0505d290 */ /* 0x000fe4000fffe13f */
[----:B------:R-:W-:Y:S02]  /*09d0*/  @!UP1 UIADD3 UR25, UR25, -UR27, URZ ;  /* 0x8000001b19199290 */ /* 0x000fe4000fffe03f */
[----:B------:R-:W-:Y:S02]  /*09e0*/  USEL UR5, UR32, UR5, !UP4 ;  /* 0x0000000520057287 */ /* 0x000fe4000e000000 */
[----:B------:R-:W-:-:S02]  /*09f0*/  ULOP3.LUT UR4, UR4, 0xfffffffc, URZ, 0xc0, !UPT ;  /* 0xfffffffc04047892 */ /* 0x000fc4000f8ec03f */
[----:B------:R-:W-:Y:S02]  /*0a00*/  UIADD3 UR5, UR18, -UR5, URZ ;  /* 0x8000000512057290 */ /* 0x000fe4000fffe03f */
[----:B------:R-:W-:Y:S02]  /*0a10*/  @!UP6 UIADD3 UR25, -UR25, URZ, URZ ;  /* 0x0000003f1919e290 */ /* 0x000fe4000fffe13f */
[----:B------:R-:W-:Y:S02]  /*0a20*/  UIADD3 UR55, UR34, -UR4, URZ ;  /* 0x8000000422377290 */ /* 0x000fe4000fffe03f */
[----:B------:R-:W-:Y:S02]  /*0a30*/  USEL UR25, UR33, UR25, !UP2 ;  /* 0x0000001921197287 */ /* 0x000fe4000d000000 */
[----:B------:R-:W-:Y:S02]  /*0a40*/  UISETP.NE.AND UP1, UPT, UR12, URZ, UPT ;  /* 0x0000003f0c00728c */ /* 0x000fe4000bf25270 */
[----:B------:R-:W-:-:S02]  /*0a50*/  UIADD3 UR25, UR11, -UR25, URZ ;  /* 0x800000190b197290 */ /* 0x000fc4000fffe03f */
[----:B------:R-:W-:Y:S02]  /*0a60*/  UISETP.EQ.AND UP5, UPT, UR55, 0x3, !UP1 ;  /* 0x000000033700788c */ /* 0x000fe4000cfa2270 */
[----:B------:R-:W-:Y:S02]  /*0a70*/  UIMAD UR24, UR5, UR25, URZ ;  /* 0x00000019051872a4 */ /* 0x000fe4000f8e023f */
[----:B------:R-:W-:Y:S02]  /*0a80*/  USEL UR4, UR25, UR5, !UP3 ;  /* 0x0000000519047287 */ /* 0x000fe4000d800000 */
[----:B------:R-:W-:Y:S02]  /*0a90*/  USHF.R.S32.HI UR25, URZ, 0x1f, UR24 ;  /* 0x0000001f3f197899 */ /* 0x000fe40008011418 */
[----:B------:R-:W-:Y:S01]  /*0aa0*/  USHF.R.S32.HI UR5, URZ, 0x1f, UR4 ;  /* 0x0000001f3f057899 */ /* 0x000fe20008011404 */
[----:B------:R-:W-:Y:S01]  /*0ab0*/  IMAD.U32 R6, RZ, RZ, UR24 ;  /* 0x00000018ff067e24 */ /* 0x000fe2000f8e00ff */
[----:B------:R-:W-:Y:S01]  /*0ac0*/  USEL UR54, UR54, 0x2, UP5 ;  /* 0x0000000236367887 */ /* 0x000fe2000a800000 */
[----:B------:R-:W-:-:S02]  /*0ad0*/  IMAD.U32 R4, RZ, RZ, UR4 ;  /* 0x00000004ff047e24 */ /* 0x000fc4000f8e00ff */
[----:B------:R-:W-:Y:S02]  /*0ae0*/  IMAD.U32 R7, RZ, RZ, UR25 ;  /* 0x00000019ff077e24 */ /* 0x000fe4000f8e00ff */
[----:B------:R-:W-:Y:S01]  /*0af0*/  IMAD.U32 R5, RZ, RZ, UR5 ;  /* 0x00000005ff057e24 */ /* 0x000fe2000f8e00ff */
[----:B------:R-:W-:Y:S06]  /*0b00*/  @P1 BRA `(.L_x_1) ;  /* 0x0000000000841947 */ /* 0x000fec0003800000 */
[----:B------:R-:W-:Y:S01]  /*0b10*/  ELECT P1, URZ, PT ;  /* 0x00000000003f782f */ /* 0x000fe20003820000 */
[----:B------:R-:W-:-:S12]  /*0b20*/  BSSY B0, `(.L_x_1) ;  /* 0x000001f000007945 */ /* 0x000fd80003800000 */
[----:B------:R-:W-:Y:S05]  /*0b30*/  @!P1 BRA `(.L_x_2) ;  /* 0x0000000000749947 */ /* 0x000fea0003800000 */
[----:B------:R-:W1:Y:S01]  /*0b40*/  S2UR UR11, SR_CgaCtaId ;  /* 0x00000000000b79c3 */ /* 0x000e620000008800 */
[----:B------:R-:W-:Y:S01]  /*0b50*/  UMOV UR4, 0x400 ;  /* 0x0000040000047882 */ /* 0x000fe20000000000 */
[----:B------:R-:W-:Y:S01]  /*0b60*/  UMOV UR5, 0x1 ;  /* 0x0000000100057882 */ /* 0x000fe20000000000 */
[----:B------:R-:W-:Y:S02]  /*0b70*/  UMOV UR24, 0x140 ;  /* 0x0000014000187882 */ /* 0x000fe40000000000 */
[----:B------:R-:W-:-:S04]  /*0b80*/  UIADD3 UR24, -UR24, 0x100000, URZ ;  /* 0x0010000018187890 */ /* 0x000fc8000fffe13f */
[----:B------:R-:W-:Y:S02]  /*0b90*/  USHF.L.U32 UR25, UR24, 0xb, URZ ;  /* 0x0000000b18197899 */ /* 0x000fe4000800063f */
[----:B------:R-:W-:Y:S02]  /*0ba0*/  USHF.L.U32 UR24, UR24, 0x1, URZ ;  /* 0x0000000118187899 */ /* 0x000fe4000800063f */
[----:B-1----:R-:W-:Y:S02]  /*0bb0*/  ULEA UR11, UR11, UR4, 0x18 ;  /* 0x000000040b0b7291 */ /* 0x002fe4000f8ec03f */
[----:B------:R-:W-:-:S04]  /*0bc0*/  UIADD3 UR4, -UR5, 0x100000, URZ ;  /* 0x0010000005047890 */ /* 0x000fc8000fffe13f */
[----:B------:R-:W-:Y:S02]  /*0bd0*/  USHF.L.U32 UR5, UR4, 0xb, URZ ;  /* 0x0000000b04057899 */ /* 0x000fe4000800063f */
[----:B------:R-:W-:Y:S01]  /*0be0*/  USHF.L.U32 UR4, UR4, 0x1, URZ ;  /* 0x0000000104047899 */ /* 0x000fe2000800063f */
[----:B------:R-:W1:Y:S11]  /*0bf0*/  FENCE.VIEW.ASYNC.S ;  /* 0x00000000000073c6 */ /* 0x000e760000000000 */
[----:B-1----:R1:W2:Y:S01]  /*0c00*/  SYNCS.EXCH.64 URZ, [UR11+0x38400], UR4 ;  /* 0x038400040b3f75b2 */ /* 0x0022a20008000100 */
[----:B------:R1:W3:Y:S01]  /*0c10*/  SYNCS.EXCH.64 URZ, [UR11+0x38440], UR24 ;  /* 0x038440180b3f75b2 */ /* 0x0002e20008000100 */
[----:B------:R1:W4:Y:S01]  /*0c20*/  SYNCS.EXCH.64 URZ, [UR11+0x38408], UR4 ;  /* 0x038408040b3f75b2 */ /* 0x0003220008000100 */
[----:B------:R1:W1:Y:S01]  /*0c30*/  SYNCS.EXCH.64 URZ, [UR11+0x38448], UR24 ;  /* 0x038448180b3f75b2 */ /* 0x0002620008000100 */
        /* <DEDUP_REMOVED lines=12> */
[----:B------:R-:W-:Y:S01]  /*0d00*/  NOP ;  /* 0x0000000000007918 */ /* 0x000fe20000000000 */
.L_x_2:
[----:B-1----:R-:W-:Y:S05]  /*0d10*/  BSYNC B0 ;  /* 0x0000000000007941 */ /* 0x002fea0003800000 */
.L_x_1:
[----:B------:R-:W1:Y:S01]  /*0d20*/  SHFL.IDX PT, R2, R13, RZ, 0x1f ;  /* 0x00001fff0d027589 */ /* 0x000e6200000e0000 */
[----:B------:R-:W-:Y:S01]  /*0d30*/  UIADD3 UR18, UR12, -0x1, URZ ;  /* 0xffffffff0c127890 */ /* 0x000fe2000fffe03f */
[----:B------:R-:W-:Y:S01]  /*0d40*/  I2FP.F32.U32 R3, UR6 ;  /* 0x0000000600037c45 */ /* 0x000fe20008201000 */
[----:B------:R-:W-:Y:S01]  /*0d50*/  UISETP.LT.U32.AND UP6, UPT, UR55, 0x2, !UP1 ;  /* 0x000000023700788c */ /* 0x000fe2000cfc1070 */
[----:B------:R-:W-:Y:S01]  /*0d60*/  NOP ;  /* 0x0000000000007918 */ /* 0x000fe20000000000 */
[----:B------:R-:W-:Y:S02]  /*0d70*/  UISETP.GE.U32.AND UP5, UPT, UR18, 0x2, UPT ;  /* 0x000000021200788c */ /* 0x000fe4000bfa6070 */
[----:B------:R-:W-:-:S04]  /*0d80*/  USEL UR53, URZ, 0x1, !UP6 ;  /* 0x000000013f357887 */ /* 0x000fc8000f000000 */
[----:B------:R-:W-:Y:S01]  /*0d90*/  USEL UR53, UR53, 0x2, UP5 ;  /* 0x0000000235357887 */ /* 0x000fe2000a800000 */
[----:B-1----:R-:W-:-:S13]  /*0da0*/  ISETP.NE.AND P1, PT, R2, RZ, PT ;  /* 0x000000ff0200720c */ /* 0x002fda0003f25270 */
[----:B------:R-:W-:Y:S05]  /*0db0*/  @P1 BRA `(.L_x_3) ;  /* 0x0000000000581947 */ /* 0x000fea0003800000 */
[----:B------:R-:W1:Y:S01]  /*0dc0*/  S2UR UR5, SR_CgaCtaId ;  /* 0x00000000000579c3 */ /* 0x000e620000008800 */
[----:B------:R-:W-:Y:S01]  /*0dd0*/  UMOV UR4, 0x400 ;  /* 0x0000040000047882 */ /* 0x000fe20000000000 */
[----:B------:R-:W-:Y:S01]  /*0de0*/  UMOV UR24, 0x1 ;  /* 0x0000000100187882 */ /* 0x000fe20000000000 */
[----:B------:R-:W-:Y:S01]  /*0df0*/  UMOV UR25, 0x4 ;  /* 0x0000000400197882 */ /* 0x000fe20000000000 */
[----:B------:R-:W-:Y:S01]  /*0e00*/  ELECT P1, URZ, PT ;  /* 0x00000000003f782f */ /* 0x000fe20003820000 */
[----:B-1----:R-:W-:Y:S02]  /*0e10*/  ULEA UR11, UR5, UR4, 0x18 ;  /* 0x00000004050b7291 */ /* 0x002fe4000f8ec03f */
[----:B------:R-:W-:-:S04]  /*0e20*/  UIADD3 UR4, -UR24, 0x100000, URZ ;  /* 0x0010000018047890 */ /* 0x000fc8000fffe13f */
[----:B------:R-:W-:Y:S02]  /*0e30*/  USHF.L.U32 UR5, UR4, 0xb, URZ ;  /* 0x0000000b04057899 */ /* 0x000fe4000800063f */
[----:B------:R-:W-:Y:S02]  /*0e40*/  USHF.L.U32 UR4, UR4, 0x1, URZ ;  /* 0x0000000104047899 */ /* 0x000fe4000800063f */
[----:B------:R-:W-:-:S04]  /*0e50*/  UIADD3 UR24, -UR25, 0x100000, URZ ;  /* 0x0010000019187890 */ /* 0x000fc8000fffe13f */
[----:B------:R-:W-:Y:S02]  /*0e60*/  USHF.L.U32 UR25, UR24, 0xb, URZ ;  /* 0x0000000b18197899 */ /* 0x000fe4000800063f */
[----:B------:R-:W-:Y:S01]  /*0e70*/  USHF.L.U32 UR24, UR24, 0x1, URZ ;  /* 0x0000000118187899 */ /* 0x000fe2000800063f */
[----:B------:R-:W1:Y:S03]  /*0e80*/  FENCE.VIEW.ASYNC.S ;  /* 0x00000000000073c6 */ /* 0x000e660000000000 */
[----:B-1----:R1:W1:Y:S08]  /*0e90*/  SYNCS.EXCH.64 URZ, [UR11+0x38480], UR4 ;  /* 0x038480040b3f75b2 */ /* 0x0022700008000100 */
        /* <DEDUP_REMOVED lines=8> */
.L_x_3:
[----:B------:R-:W2:Y:S01]  /*0f20*/  SHFL.IDX PT, R15, R13, RZ, 0x1f ;  /* 0x00001fff0d0f7589 */ /* 0x000ea200000e0000 */
[----:B-1----:R-:W-:Y:S01]  /*0f30*/  ULDC UR4, c[0x0][0x154] ;  /* 0x0000550000047ab9 */ /* 0x002fe20000000800 */
[----:B------:R-:W1:Y:S01]  /*0f40*/  LDC R14, c[0x0][0x148] ;  /* 0x00005200ff0e7b82 */ /* 0x000e620000000800 */
[----:B------:R-:W-:Y:S01]  /*0f50*/  FMUL R12, R3, UR4 ;  /* 0x00000004030c7c20 */ /* 0x000fe20008400000 */
[----:B------:R-:W-:Y:S01]  /*0f60*/  UISETP.EQ.AND UP6, UPT, UR55, 0x2, !UP1 ;  /* 0x000000023700788c */ /* 0x000fe2000cfc2270 */
[----:B------:R-:W-:Y:S01]  /*0f70*/  I2FP.F32.U32 R3, UR40 ;  /* 0x0000002800037c45 */ /* 0x000fe20008201000 */
[----:B------:R-:W-:Y:S01]  /*0f80*/  ULDC UR4, c[0x0][0x150] ;  /* 0x0000540000047ab9 */ /* 0x000fe20000000800 */
[----:B------:R-:W-:Y:S01]  /*0f90*/  NOP ;  /* 0x0000000000007918 */ /* 0x000fe20000000000 */
[----:B------:R-:W-:Y:S01]  /*0fa0*/  USEL UR52, URZ, 0x1, !UP6 ;  /* 0x000000013f347887 */ /* 0x000fe2000f000000 */
[----:B------:R-:W3:Y:S01]  /*0fb0*/  F2I.U32.TRUNC.NTZ R12, R12 ;  /* 0x0000000c000c7305 */ /* 0x000ee2000020f000 */
[----:B------:R-:W-:-:S02]  /*0fc0*/  FMUL R17, R3, UR4 ;  /* 0x0000000403117c20 */ /* 0x000fc40008400000 */
[----:B------:R-:W-:Y:S01]  /*0fd0*/  USEL UR52, UR52, 0x2, UP5 ;  /* 0x0000000234347887 */ /* 0x000fe2000a800000 */
[----:B--2---:R-:W-:Y:S01]  /*0fe0*/  ISETP.NE.AND P1, PT, R15, RZ, PT ;  /* 0x000000ff0f00720c */ /* 0x004fe20003f25270 */
[----:B---3--:R-:W-:-:S04]  /*0ff0*/  IMAD.MOV R21, RZ, RZ, -R12 ;  /* 0x000000ffff157224 */ /* 0x008fc800078e0a0c */
[----:B-1----:R-:W-:-:S08]  /*1000*/  IMAD R21, R14, R21, UR6 ;  /* 0x000000060e157e24 */ /* 0x002fd0000f8e0215 */
[----:B------:R-:W-:Y:S05]  /*1010*/  @P1 BRA `(.L_x_4) ;  /* 0x0000000000581947 */ /* 0x000fea0003800000 */
[----:B------:R-:W1:Y:S01]  /*1020*/  S2UR UR5, SR_CgaCtaId ;  /* 0x00000000000579c3 */ /* 0x000e620000008800 */
[----:B------:R-:W-:Y:S01]  /*1030*/  UMOV UR4, 0x400 ;  /* 0x0000040000047882 */ /* 0x000fe20000000000 */
[----:B------:R-:W-:Y:S01]  /*1040*/  UMOV UR11, 0x20 ;  /* 0x00000020000b7882 */ /* 0x000fe20000000000 */
[----:B------:R-:W-:Y:S01]  /*1050*/  UMOV UR24, 0x100 ;  /* 0x0000010000187882 */ /* 0x000fe20000000000 */
[----:B------:R-:W-:Y:S01]  /*1060*/  ELECT P1, URZ, PT ;  /* 0x00000000003f782f */ /* 0x000fe20003820000 */
        /* <DEDUP_REMOVED lines=10> */
[----:B------:R1:W1:Y:S01]  /*1110*/  SYNCS.EXCH.64 URZ, [UR6+0x384c8], UR4 ;  /* 0x0384c804063f75b2 */ /* 0x0002620008000100 */
[----:B------:R1:W1:Y:S01]  /*1120*/  SYNCS.EXCH.64 URZ, [UR6+0x384e8], UR24 ;  /* 0x0384e818063f75b2 */ /* 0x0002620008000100 */
[----:B------:R1:W1:Y:S01]  /*1130*/  SYNCS.EXCH.64 URZ, [UR6+0x384d0], UR4 ;  /* 0x0384d004063f75b2 */ /* 0x0002620008000100 */
[----:B------:R1:W1:Y:S01]  /*1140*/  SYNCS.EXCH.64 URZ, [UR6+0x384f0], UR24 ;  /* 0x0384f018063f75b2 */ /* 0x0002620008000100 */
[----:B------:R1:W1:Y:S01]  /*1150*/  SYNCS.EXCH.64 URZ, [UR6+0x384d8], UR4 ;  /* 0x0384d804063f75b2 */ /* 0x0002620008000100 */
[----:B------:R1:W1:Y:S01]  /*1160*/  SYNCS.EXCH.64 URZ, [UR6+0x384f8], UR24 ;  /* 0x0384f818063f75b2 */ /* 0x0002620008000100 */
[----:B------:R-:W-:Y:S01]  /*1170*/  NOP ;  /* 0x0000000000007918 */ /* 0x000fe20000000000 */
.L_x_4:
[----:B------:R-:W-:Y:S01]  /*1180*/  SHF.R.S32.HI R14, RZ, 0x1f, R19 ;  /* 0x0000001fff0e7819 */ /* 0x000fe20000011413 */
[----:B------:R-:W4:Y:S01]  /*1190*/  SHFL.IDX PT, R15, R13, RZ, 0x1f ;  /* 0x00001fff0d0f7589 */ /* 0x000f2200000e0000 */
[----:B------:R-:W-:Y:S01]  /*11a0*/  ELECT P1, URZ, PT ;  /* 0x00000000003f782f */ /* 0x000fe20003820000 */
[----:B------:R-:W2:Y:S01]  /*11b0*/  LDC R18, c[0x0][0x144] ;  /* 0x00005100ff127b82 */ /* 0x000ea20000000800 */
[----:B------:R-:W-:Y:S01]  /*11c0*/  LEA.HI R3, R14, R19, RZ, 0x7 ;  /* 0x000000130e037211 */ /* 0x000fe200078f38ff */
[----:B------:R-:W3:Y:S01]  /*11d0*/  F2I.U32.TRUNC.NTZ R17, R17 ;  /* 0x0000001100117305 */ /* 0x000ee2000020f000 */
[----:B-1----:R-:W-:Y:S01]  /*11e0*/  UMOV UR4, 0x20 ;  /* 0x0000002000047882 */ /* 0x002fe20000000000 */
[----:B------:R-:W-:Y:S01]  /*11f0*/  NOP ;  /* 0x0000000000007918 */ /* 0x000fe20000000000 */
[----:B------:R-:W-:Y:S01]  /*1200*/  LOP3.LUT R12, R3, 0xffffff80, RZ, 0xc0, !PT ;  /* 0xffffff80030c7812 */ /* 0x000fe200078ec0ff */
[----:B------:R-:W-:Y:S01]  /*1210*/  IMAD.MOV.U32 R23, RZ, RZ, 0x1 ;  /* 0x00000001ff177424 */ /* 0x000fe200078e00ff */
[----:B------:R-:W-:-:S03]  /*1220*/  ULDC UR41, c[0x0][0xc] ;  /* 0x0000030000297ab9 */ /* 0x000fc60000000800 */
[----:B------:R-:W-:-:S05]  /*1230*/  IMAD.IADD R12, R19, 0x1, -R12 ;  /* 0x00000001130c7824 */ /* 0x000fca00078e0a0c */
[----:B------:R-:W-:-:S04]  /*1240*/  SHF.R.S32.HI R3, RZ, 0x1f, R12 ;  /* 0x0000001fff037819 */ /* 0x000fc8000001140c */
[----:B------:R-:W-:Y:S02]  /*1250*/  LEA.HI R3, R3, R12, RZ, 0x3 ;  /* 0x0000000c03037211 */ /* 0x000fe400078f18ff */
[----:B----4-:R-:W-:Y:S02]  /*1260*/  ISETP.NE.OR P1, PT, R15, RZ, !P1 ;  /* 0x000000ff0f00720c */ /* 0x010fe40004f25670 */
[--C-:B------:R-:W-:Y:S02]  /*1270*/  SHF.R.S32.HI R15, RZ, 0x3, R3.reuse ;  /* 0x00000003ff0f7819 */ /* 0x100fe40000011403 */
[----:B------:R-:W-:Y:S02]  /*1280*/  SHF.R.S32.HI R16, RZ, 0x1f, R3 ;  /* 0x0000001fff107819 */ /* 0x000fe40000011403 */
[----:B------:R-:W-:Y:S02]  /*1290*/  SHF.R.S32.HI R3, RZ, 0x1f, R2 ;  /* 0x0000001fff037819 */ /* 0x000fe40000011402 */
[----:B------:R-:W-:-:S02]  /*12a0*/  LEA.HI R16, R16, R15, RZ, 0x2 ;  /* 0x0000000f10107211 */ /* 0x000fc400078f10ff */
[----:B------:R-:W-:Y:S02]  /*12b0*/  LEA.HI R3, R3, R2, RZ, 0x2 ;  /* 0x0000000203037211 */ /* 0x000fe400078f10ff */
[----:B------:R-:W-:Y:S01]  /*12c0*/  LOP3.LUT R16, R16, 0xfffffffc, RZ, 0xc0, !PT ;  /* 0xfffffffc10107812 */ /* 0x000fe200078ec0ff */
[----:B------:R-:W-:Y:S01]  /*12d0*/  VOTEU.ALL UP5, P1 ;  /* 0x00000000003f7886 */ /* 0x000fe200008a0000 */
[----:B------:R-:W-:Y:S01]  /*12e0*/  LOP3.LUT R3, R3, 0x3ffffffc, RZ, 0xc0, !PT ;  /* 0x3ffffffc03037812 */ /* 0x000fe200078ec0ff */
[----:B------:R-:W-:Y:S02]  /*12f0*/  VOTEU.ALL UP6, P1 ;  /* 0x00000000003f7886 */ /* 0x000fe400008c0000 */
[----:B------:R-:W-:Y:S01]  /*1300*/  IMAD.IADD R16, R15, 0x1, -R16 ;  /* 0x000000010f107824 */ /* 0x000fe200078e0a10 */
[----:B------:R-:W1:Y:S01]  /*1310*/  @!UP5 S2UR UR11, SR_CgaCtaId ;  /* 0x00000000000bd9c3 */ /* 0x000e620000008800 */
[----:B------:R-:W-:Y:S01]  /*1320*/  IMAD.IADD R3, R2, 0x1, -R3 ;  /* 0x0000000102037824 */ /* 0x000fe200078e0a03 */
[----:B------:R-:W-:Y:S01]  /*1330*/  @!UP5 UMOV UR6, 0x400 ;  /* 0x000004000006d882 */ /* 0x000fe20000000000 */
[----:B---3--:R-:W-:Y:S01]  /*1340*/  IMAD.MOV R15, RZ, RZ, -R17 ;  /* 0x000000ffff0f7224 */ /* 0x008fe200078e0a11 */
[----:B------:R-:W-:-:S04]  /*1350*/  @!UP5 UIADD3 UR4, -UR4, 0x100000, URZ ;  /* 0x001000000404d890 */ /* 0x000fc8000fffe13f */
[----:B------:R-:W-:Y:S02]  /*1360*/  @!UP5 USHF.L.U32 UR5, UR4, 0xb, URZ ;  /* 0x0000000b0405d899 */ /* 0x000fe4000800063f */
[----:B------:R-:W-:Y:S01]  /*1370*/  @!UP5 USHF.L.U32 UR4, UR4, 0x1, URZ ;  /* 0x000000010404d899 */ /* 0x000fe2000800063f */
[----:B------:R-:W-:Y:S02]  /*1380*/  IMAD R3, R3, 0x4, R16 ;  /* 0x0000000403037824 */ /* 0x000fe400078e0210 */
[----:B--2---:R-:W-:Y:S02]  /*1390*/  IMAD R15, R18, R15, UR40 ;  /* 0x00000028120f7e24 */ /* 0x004fe4000f8e020f */
[C---:B------:R-:W-:Y:S01]  /*13a0*/  IMAD.SHL.U32 R22, R3.reuse, 0x4, RZ ;  /* 0x0000000403167824 */ /* 0x040fe200078e00ff */
[----:B------:R-:W-:-:S04]  /*13b0*/  LEA.HI R2, R3, R3, RZ, 0x1 ;  /* 0x0000000303027211 */ /* 0x000fc800078f08ff */
[----:B------:R-:W-:Y:S02]  /*13c0*/  LOP3.LUT R2, R2, 0xfffffffe, RZ, 0xc0, !PT ;  /* 0xfffffffe02027812 */ /* 0x000fe400078ec0ff */
[C---:B------:R-:W-:Y:S02]  /*13d0*/  LOP3.LUT R22, R3.reuse, 0xc, R22, 0x78, !PT ;  /* 0x0000000c03167812 */ /* 0x040fe400078e7816 */
[----:B------:R-:W-:-:S04]  /*13e0*/  IADD3 R2, R3, -R2, RZ ;  /* 0x8000000203027210 */ /* 0x000fc80007ffe0ff */
[----:B------:R-:W-:Y:S02]  /*13f0*/  ISETP.NE.AND P2, PT, R2, R15, PT ;  /* 0x0000000f0200720c */ /* 0x000fe40003f45270 */
[----:B------:R-:W2:Y:S01]  /*1400*/  LDC R15, c[0x0][0x140] ;  /* 0x00005000ff0f7b82 */ /* 0x000ea20000000800 */
[----:B-1----:R-:W-:Y:S01]  /*1410*/  @!UP5 ULEA UR6, UR11, UR6, 0x18 ;  /* 0x000000060b06d291 */ /* 0x002fe2000f8ec03f */
[----:B------:R-:W-:Y:S01]  /*1420*/  VOTEU.ALL UP5, P1 ;  /* 0x00000000003f7886 */ /* 0x000fe200008a0000 */
[----:B------:R-:W-:-:S04]  /*1430*/  LOP3.LUT P1, RZ, R12, 0x7, RZ, 0xc0, !PT ;  /* 0x000000070cff7812 */ /* 0x000fc8000782c0ff */
[----:B------:R-:W-:-:S04]  /*1440*/  ISETP.LT.U32.AND P1, PT, R22, 0x2, !P1 ;  /* 0x000000021600780c */ /* 0x000fc80004f21070 */
[----:B------:R-:W-:Y:S01]  /*1450*/  @P2 LEA.HI R2, R22, R22, RZ, 0x1 ;  /* 0x0000001616022211 */ /* 0x000fe200078f08ff */
[----:B------:R-:W1:Y:S02]  /*1460*/  FENCE.VIEW.ASYNC.S ;  /* 0x00000000000073c6 */ /* 0x000e640000000000 */
[----:B-1----:R-:W1:Y:S01]  /*1470*/  @!UP5 SYNCS.EXCH.64 URZ, [UR6+0x38500], UR4 ;  /* 0x03850004063fd5b2 */ /* 0x002e620008000100 */
[----:B------:R-:W-:-:S04]  /*1480*/  @P2 SHF.R.S32.HI R2, RZ, 0x1, R2 ;  /* 0x00000001ff022819 */ /* 0x000fc80000011402 */
[----:B------:R-:W-:Y:S02]  /*1490*/  @P2 ISETP.NE.AND P3, PT, R2, R21, PT ;  /* 0x000000150200220c */ /* 0x000fe40003f65270 */
[----:B------:R-:W-:Y:S02]  /*14a0*/  SEL R2, RZ, 0x1, !P1 ;  /* 0x00000001ff027807 */ /* 0x000fe40004800000 */
[----:B------:R-:W-:Y:S02]  /*14b0*/  @P2 SEL R23, RZ, 0x1, P3 ;  /* 0x00000001ff172807 */ /* 0x000fe40001800000 */
[----:B--2---:R-:W-:Y:S02]  /*14c0*/  ISETP.EQ.U32.AND P4, PT, R15, 0x1, PT ;  /* 0x000000010f00780c */ /* 0x004fe40003f82070 */
[----:B------:R-:W-:Y:S01]  /*14d0*/  LOP3.LUT R23, R23, R2, RZ, 0xc0, !PT ;  /* 0x0000000217177212 */ /* 0x000fe200078ec0ff */
[----:B------:R2:W3:Y:S01]  /*14e0*/  @!UP6 SYNCS.EXCH.64 URZ, [UR6+0x38508], UR4 ;  /* 0x03850804063fe5b2 */ /* 0x0004e20008000100 */
[----:B------:R-:W-:Y:S01]  /*14f0*/  NOP ;  /* 0x0000000000007918 */ /* 0x000fe20000000000 */
[----:B--2---:R-:W-:-:S08]  /*1500*/  ULDC.U8 UR4, c[0x0][0x900] ;  /* 0x0002400000047ab9 */ /* 0x004fd00000000000 */
[----:B-1----:R-:W-:Y:S05]  /*1510*/  @!P4 BRA `(.L_x_5) ;  /* 0x000000000008c947 */ /* 0x002fea0003800000 */
[----:B---3--:R-:W-:Y:S01]  /*1520*/  UCGABAR_ARV ;  /* 0x00000000000079c7 */ /* 0x008fe20008000000 */
[----:B------:R-:W-:Y:S05]  /*1530*/  BRA `(.L_x_6) ;  /* 0x0000000000047947 */ /* 0x000fea0003800000 */
.L_x_5:
[----:B---3--:R-:W-:Y:S01]  /*1540*/  NOP ;  /* 0x0000000000007918 */ /* 0x008fe20000000000 */
.L_x_6:
[----:B------:R-:W-:Y:S05]  /*1550*/  @!P4 BRA `(.L_x_7) ;  /* 0x00000000000cc947 */ /* 0x000fea0003800000 */
[----:B------:R-:W-:Y:S01]  /*1560*/  UCGABAR_WAIT ;  /* 0x0000000000007dc7 */ /* 0x000fe20008000000 */
[----:B------:R-:W-:Y:S01]  /*1570*/  CCTL.IVALL ;  /* 0x00000000ff00798f */ /* 0x000fe20002000000 */
[----:B------:R-:W-:Y:S05]  /*1580*/  BRA `(.L_x_8) ;  /* 0x0000000000047947 */ /* 0x000fea0003800000 */
.L_x_7:
[----:B------:R-:W-:Y:S06]  /*1590*/  BAR.SYNC.DEFER_BLOCKING 0x0 ;  /* 0x0000000000007b1d */ /* 0x000fec0000010000 */
.L_x_8:
[----:B------:R-:W1:Y:S01]  /*15a0*/  LDC.64 R16, c[0x0][0x8f8] ;  /* 0x00023e00ff107b82 */ /* 0x000e620000000a00 */
[----:B------:R-:W-:Y:S01]  /*15b0*/  IMAD.U32 R2, RZ, RZ, UR9 ;  /* 0x00000009ff027e24 */ /* 0x000fe2000f8e00ff */
[----:B------:R-:W-:Y:S01]  /*15c0*/  ISETP.NE.AND P2, PT, RZ, UR4, PT ;  /* 0x00000004ff007c0c */ /* 0x000fe2000bf45270 */
[----:B------:R-:W-:Y:S01]  /*15d0*/  UMOV UR6, URZ ;  /* 0x0000003f00067c82 */ /* 0x000fe20008000000 */
[----:B------:R-:W-:Y:S01]  /*15e0*/  UMOV UR5, URZ ;  /* 0x0000003f00057c82 */ /* 0x000fe20008000000 */
[----:B------:R-:W-:Y:S01]  /*15f0*/  UMOV UR4, URZ ;  /* 0x0000003f00047c82 */ /* 0x000fe20008000000 */
[----:B------:R-:W-:Y:S01]  /*1600*/  UMOV UR11, URZ ;  /* 0x0000003f000b7c82 */ /* 0x000fe20008000000 */
[----:B------:R-:W-:Y:S01]  /*1610*/  P2R R21, PR, RZ, 0x4 ;  /* 0x00000004ff157803 */ /* 0x000fe20000000000 */
[----:B------:R-:W-:Y:S01]  /*1620*/  IMAD.MOV.U32 R18, RZ, RZ, -0x1 ;  /* 0xffffffffff127424 */ /* 0x000fe200078e00ff */
[----:B-1----:R-:W-:Y:S01]  /*1630*/  ISETP.LE.U32.AND P1, PT, R16, UR10, PT ;  /* 0x0000000a10007c0c */ /* 0x002fe2000bf23070 */
[----:B------:R-:W-:-:S03]  /*1640*/  IMAD.MOV.U32 R16, RZ, RZ, -0x1 ;  /* 0xffffffffff107424 */ /* 0x000fc600078e00ff */
[----:B------:R-:W-:Y:S01]  /*1650*/  ISETP.GE.U32.AND.EX P1, PT, R2, R17, PT, P1 ;  /* 0x000000110200720c */ /* 0x000fe20003f26110 */
[----:B------:R-:W-:-:S12]  /*1660*/  IMAD.MOV.U32 R17, RZ, RZ, -0x1 ;  /* 0xffffffffff117424 */ /* 0x000fd800078e00ff */
[----:B------:R-:W-:Y:S05]  /*1670*/  @P2 BRA P1, `(.L_x_9) ;  /* 0x0000001400fc2947 */ /* 0x000fea0000800000 */
[----:B------:R-:W-:Y:S01]  /*1680*/  IMAD.U32 R3, RZ, RZ, UR9 ;  /* 0x00000009ff037e24 */ /* 0x000fe2000f8e00ff */
[----:B------:R-:W-:Y:S01]  /*1690*/  ISETP.LE.U32.AND P1, PT, R6, UR10, PT ;  /* 0x0000000a06007c0c */ /* 0x000fe2000bf23070 */
[----:B------:R-:W-:Y:S01]  /*16a0*/  UMOV UR5, URZ ;  /* 0x0000003f00057c82 */ /* 0x000fe20008000000 */
[----:B------:R-:W-:Y:S01]  /*16b0*/  UMOV UR4, URZ ;  /* 0x0000003f00047c82 */ /* 0x000fe20008000000 */
[----:B------:R-:W-:Y:S01]  /*16c0*/  UMOV UR11, URZ ;  /* 0x0000003f000b7c82 */ /* 0x000fe20008000000 */
[----:B------:R-:W-:Y:S01]  /*16d0*/  ISETP.GE.U32.AND.EX P1, PT, R3, R7, PT, P1 ;  /* 0x000000070300720c */ /* 0x000fe20003f26110 */
[----:B------:R-:W-:-:S12]  /*16e0*/  UMOV UR6, URZ ;  /* 0x0000003f00067c82 */ /* 0x000fd80008000000 */
[----:B------:R-:W-:Y:S05]  /*16f0*/  @!P1 BRA `(.L_x_10) ;  /* 0x0000001000c89947 */ /* 0x000fea0003800000 */
[----:B------:R-:W-:Y:S02]  /*1700*/  VIADD R7, R9, 0x20 ;  /* 0x0000002009077836 */ /* 0x000fe40000000000 */
[----:B------:R-:W-:Y:S02]  /*1710*/  IMAD.MOV.U32 R3, RZ, RZ, R9 ;  /* 0x000000ffff037224 */ /* 0x000fe400078e0009 */
[----:B-----5:R-:W-:Y:S01]  /*1720*/  IMAD.MOV.U32 R12, RZ, RZ, R8 ;  /* 0x000000ffff0c7224 */ /* 0x020fe200078e0008 */
[----:B------:R-:W-:-:S13]  /*1730*/  ISETP.GE.AND P1, PT, R7, R0, PT ;  /* 0x000000000700720c */ /* 0x000fda0003f26270 */
[----:B------:R-:W1:Y:S01]  /*1740*/  @!P1 LDC.64 R24, c[0x0][0x918] ;  /* 0x00024600ff189b82 */ /* 0x000e620000000a00 */
[----:B------:R-:W-:Y:S01]  /*1750*/  @!P1 VIADD R15, R3, 0x20 ;  /* 0x00000020030f9836 */ /* 0x000fe20000000000 */
[----:B------:R-:W-:Y:S02]  /*1760*/  UIADD3 UR16, UP5, UR16, -0x1, URZ ;  /* 0xffffffff10107890 */ /* 0x000fe4000ffbe03f */
[----:B------:R-:W-:Y:S01]  /*1770*/  UIADD3 UR14, UP6, UR14, -0x1, URZ ;  /* 0xffffffff0e0e7890 */ /* 0x000fe2000ffde03f */
[----:B------:R-:W-:Y:S01]  /*1780*/  BSSY B0, `(.L_x_11) ;  /* 0x0000051000007945 */ /* 0x000fe20003800000 */
[----:B------:R-:W-:Y:S01]  /*1790*/  UIADD3.X UR17, UR17, -0x1, URZ, UP5, !UPT ;  /* 0xffffffff11117890 */ /* 0x000fe2000affe43f */
[----:B-1----:R-:W-:-:S04]  /*17a0*/  @!P1 IMAD.WIDE R24, R15, 0xc, R24 ;  /* 0x0000000c0f189825 */ /* 0x002fc800078e0218 */
[----:B------:R-:W-:Y:S01]  /*17b0*/  IMAD.MOV.U32 R15, RZ, RZ, R10 ;  /* 0x000000ffff0f7224 */ /* 0x000fe200078e000a */
[----:B------:R1:W5:Y:S04]  /*17c0*/  @!P1 LDG.E R8, desc[UR58][R24.64] ;  /* 0x0000003a18089981 */ /* 0x000368000c1e1900 */
[----:B------:R1:W5:Y:S01]  /*17d0*/  @!P1 LDG.E R10, desc[UR58][R24.64+0x4] ;  /* 0x0000043a180a9981 */ /* 0x000362000c1e1900 */
[----:B------:R-:W-:Y:S01]  /*17e0*/  ISETP.GE.AND P1, PT, R3, R0, PT ;  /* 0x000000000300720c */ /* 0x000fe20003f26270 */
[----:B------:R-:W-:Y:S01]  /*17f0*/  UIADD3.X UR15, UR15, -0x1, URZ, UP6, !UPT ;  /* 0xffffffff0f0f7890 */ /* 0x000fe2000b7fe43f */
[----:B------:R-:W-:Y:S01]  /*1800*/  MOV R6, RZ ;  /* 0x000000ff00067202 */ /* 0x000fe20000000f00 */
[----:B------:R-:W-:Y:S01]  /*1810*/  UIADD3 UR4, UR8, -0x1, URZ ;  /* 0xffffffff08047890 */ /* 0x000fe2000fffe03f */
[----:B------:R-:W-:Y:S01]  /*1820*/  IMAD.MOV.U32 R2, RZ, RZ, RZ ;  /* 0x000000ffff027224 */ /* 0x000fe200078e00ff */
[----:B------:R-:W-:Y:S01]  /*1830*/  UIADD3 UR5, UR7, -0x1, URZ ;  /* 0xffffffff07057890 */ /* 0x000fe2000fffe03f */
[----:B------:R-:W-:-:S02]  /*1840*/  IMAD.MOV.U32 R28, RZ, RZ, 0x7fffffff ;  /* 0x7fffffffff1c7424 */ /* 0x000fc400078e00ff */
[----:B------:R-:W-:-:S05]  /*1850*/  IMAD.MOV.U32 R29, RZ, RZ, RZ ;  /* 0x000000ffff1d7224 */ /* 0x000fca00078e00ff */
[----:B-1----:R-:W-:Y:S05]  /*1860*/  @P1 BRA `(.L_x_12) ;  /* 0x0000000400081947 */ /* 0x002fea0003800000 */
[----:B------:R-:W-:Y:S02]  /*1870*/  PLOP3.LUT P3, PT, PT, PT, UP0, 0x80, 0x0 ;  /* 0x000000000000781c */ /* 0x000fe40003f6f008 */
[C---:B------:R-:W-:Y:S02]  /*1880*/  IADD3 R17, P2, R15.reuse, UR16, RZ ;  /* 0x000000100f117c10 */ /* 0x040fe4000ff5e0ff */
[C---:B------:R-:W-:Y:S02]  /*1890*/  IADD3 R28, P1, R12.reuse, UR14, RZ ;  /* 0x0000000e0c1c7c10 */ /* 0x040fe4000ff3e0ff */
[----:B------:R-:W-:Y:S02]  /*18a0*/  LEA.HI.X.SX32 R18, R15, UR17, 0x1, P2 ;  /* 0x000000110f127c11 */ /* 0x000fe400090f0eff */
[----:B------:R-:W-:-:S05]  /*18b0*/  LEA.HI.X.SX32 R29, R12, UR15, 0x1, P1 ;  /* 0x0000000f0c1d7c11 */ /* 0x000fca00088f0eff */
[----:B------:R-:W-:Y:S05]  /*18c0*/  @!P3 BRA `(.L_x_13) ;  /* 0x000000000030b947 */ /* 0x000fea0003800000 */
[----:B------:R-:W-:Y:S02]  /*18d0*/  ULDC UR6, c[0x0][0x8dc] ;  /* 0x0002370000067ab9 */ /* 0x000fe40000000800 */
[----:B------:R-:W-:-:S05]  /*18e0*/  IADD3 R15, P1, R28, UR6, RZ ;  /* 0x000000061c0f7c10 */ /* 0x000fca000ff3e0ff */
[----:B------:R-:W-:-:S04]  /*18f0*/  IMAD.X R29, RZ, RZ, R29, P1 ;  /* 0x000000ffff1d7224 */ /* 0x000fc800008e061d */
[----:B------:R-:W-:-:S04]  /*1900*/  IMAD.WIDE.U32 R4, R29, UR20, RZ ;  /* 0x000000141d047c25 */ /* 0x000fc8000f8e00ff */
[----:B------:R-:W-:-:S04]  /*1910*/  IMAD.WIDE.U32 R24, P1, R15, UR21, R4 ;  /* 0x000000150f187c25 */ /* 0x000fc8000f820004 */
[----:B------:R-:W-:-:S04]  /*1920*/  IMAD.WIDE.U32 R4, R15, UR20, RZ ;  /* 0x000000140f047c25 */ /* 0x000fc8000f8e00ff */
[----:B------:R-:W-:Y:S01]  /*1930*/  IMAD.X R27, RZ, RZ, RZ, P1 ;  /* 0x000000ffff1b7224 */ /* 0x000fe200008e06ff */
[----:B------:R-:W-:Y:S01]  /*1940*/  IADD3 RZ, P1, R5, R24, RZ ;  /* 0x0000001805ff7210 */ /* 0x000fe20007f3e0ff */
[----:B------:R-:W-:-:S04]  /*1950*/  IMAD.MOV.U32 R26, RZ, RZ, R25 ;  /* 0x000000ffff1a7224 */ /* 0x000fc800078e0019 */
[----:B------:R-:W-:-:S04]  /*1960*/  IMAD.WIDE.U32.X R4, R29, UR21, R26, P1 ;  /* 0x000000151d047c25 */ /* 0x000fc800088e041a */
[----:B------:R-:W-:Y:S02]  /*1970*/  IMAD.MOV.U32 R28, RZ, RZ, R4 ;  /* 0x000000ffff1c7224 */ /* 0x000fe400078e0004 */
[----:B------:R-:W-:-:S07]  /*1980*/  IMAD.MOV.U32 R29, RZ, RZ, R5 ;  /* 0x000000ffff1d7224 */ /* 0x000fce00078e0005 */
.L_x_13:
        /* <DEDUP_REMOVED lines=11> */
[----:B------:R-:W-:Y:S01]  /*1a40*/  IMAD.MOV.U32 R17, RZ, RZ, R4 ;  /* 0x000000ffff117224 */ /* 0x000fe200078e0004 */
[----:B------:R-:W-:-:S07]  /*1a50*/  MOV R18, R5 ;  /* 0x0000000500127202 */ /* 0x000fce0000000f00 */
.L_x_14:
[----:B------:R-:W-:Y:S02]  /*1a60*/  SHF.R.U64 R5, R28, UR26, R29 ;  /* 0x0000001a1c057c19 */ /* 0x000fe4000800121d */
[----:B------:R-:W-:-:S03]  /*1a70*/  SHF.R.U64 R4, R17, UR30, R18 ;  /* 0x0000001e11047c19 */ /* 0x000fc60008001212 */
[----:B------:R-:W-:Y:S02]  /*1a80*/  VIADD R17, R5, UR4 ;  /* 0x0000000405117c36 */ /* 0x000fe40008000000 */
[----:B------:R-:W-:-:S03]  /*1a90*/  VIADD R18, R4, UR5 ;  /* 0x0000000504127c36 */ /* 0x000fc60008000000 */
[----:B------:R-:W-:Y:S02]  /*1aa0*/  IABS R15, R17 ;  /* 0x00000011000f7213 */ /* 0x000fe40000000000 */
[----:B------:R-:W-:-:S03]  /*1ab0*/  IABS R12, R18 ;  /* 0x00000012000c7213 */ /* 0x000fc60000000000 */
[----:B------:R-:W-:-:S04]  /*1ac0*/  IMAD.HI.U32 R4, R15, UR13, RZ ;  /* 0x0000000d0f047c27 */ /* 0x000fc8000f8e00ff */
[----:B------:R-:W-:-:S04]  /*1ad0*/  IMAD.HI.U32 R5, R12, UR19, RZ ;  /* 0x000000130c057c27 */ /* 0x000fc8000f8e00ff */
[----:B------:R-:W-:Y:S02]  /*1ae0*/  IMAD R4, R4, UR29, R15 ;  /* 0x0000001d04047c24 */ /* 0x000fe4000f8e020f */
[----:B------:R-:W-:Y:S02]  /*1af0*/  IMAD R5, R5, UR31, R12 ;  /* 0x0000001f05057c24 */ /* 0x000fe4000f8e020c */
[----:B------:R-:W-:Y:S01]  /*1b00*/  IMAD.U32 R15, RZ, RZ, UR32 ;  /* 0x00000020ff0f7e24 */ /* 0x000fe2000f8e00ff */
[----:B------:R-:W-:Y:S01]  /*1b10*/  ISETP.LT.U32.AND P1, PT, R4, UR28, PT ;  /* 0x0000001c04007c0c */ /* 0x000fe2000bf21070 */
[----:B------:R-:W-:Y:S01]  /*1b20*/  IMAD.U32 R12, RZ, RZ, UR33 ;  /* 0x00000021ff0c7e24 */ /* 0x000fe2000f8e00ff */
[----:B------:R-:W-:-:S11]  /*1b30*/  ISETP.LT.U32.AND P2, PT, R5, UR27, PT ;  /* 0x0000001b05007c0c */ /* 0x000fd6000bf41070 */
[----:B------:R-:W-:Y:S01]  /*1b40*/  @!P1 VIADD R4, R4, -UR28 ;  /* 0x8000001c04049c36 */ /* 0x000fe20008000000 */
[----:B------:R-:W-:Y:S01]  /*1b50*/  ISETP.GE.AND P1, PT, R18, RZ, PT ;  /* 0x000000ff1200720c */ /* 0x000fe20003f26270 */
[----:B------:R-:W-:Y:S01]  /*1b60*/  @!P2 VIADD R5, R5, -UR27 ;  /* 0x8000001b0505ac36 */ /* 0x000fe20008000000 */
[----:B------:R-:W-:Y:S02]  /*1b70*/  ISETP.GE.AND P2, PT, R17, RZ, PT ;  /* 0x000000ff1100720c */ /* 0x000fe40003f46270 */
[----:B------:R-:W-:Y:S02]  /*1b80*/  ISETP.LT.U32.AND P3, PT, R4, UR28, PT ;  /* 0x0000001c04007c0c */ /* 0x000fe4000bf61070 */
[----:B------:R-:W-:-:S11]  /*1b90*/  ISETP.LT.U32.AND P4, PT, R5, UR27, PT ;  /* 0x0000001b05007c0c */ /* 0x000fd6000bf81070 */
[----:B------:R-:W-:Y:S01]  /*1ba0*/  @!P3 VIADD R4, R4, -UR28 ;  /* 0x8000001c0404bc36 */ /* 0x000fe20008000000 */
[----:B------:R-:W-:Y:S01]  /*1bb0*/  PLOP3.LUT P3, PT, PT, PT, UP4, 0x80, 0x0 ;  /* 0x000000000000781c */ /* 0x000fe20003f6f048 */
[----:B------:R-:W-:Y:S01]  /*1bc0*/  @!P4 VIADD R5, R5, -UR27 ;  /* 0x8000001b0505cc36 */ /* 0x000fe20008000000 */
[----:B------:R-:W-:Y:S01]  /*1bd0*/  PLOP3.LUT P4, PT, PT, PT, UP2, 0x80, 0x0 ;  /* 0x000000000000781c */ /* 0x000fe20003f8f028 */
[----:B------:R-:W-:Y:S02]  /*1be0*/  @!P2 IMAD.MOV R4, RZ, RZ, -R4 ;  /* 0x000000ffff04a224 */ /* 0x000fe400078e0a04 */
[----:B------:R-:W-:Y:S01]  /*1bf0*/  @!P1 IMAD.MOV R5, RZ, RZ, -R5 ;  /* 0x000000ffff059224 */ /* 0x000fe200078e0a05 */
[----:B------:R-:W-:Y:S02]  /*1c00*/  PLOP3.LUT P1, PT, PT, PT, UP3, 0x80, 0x0 ;  /* 0x000000000000781c */ /* 0x000fe40003f2f038 */
[----:B------:R-:W-:Y:S02]  /*1c10*/  SEL R4, R15, R4, !P3 ;  /* 0x000000040f047207 */ /* 0x000fe40005800000 */
[----:B------:R-:W-:-:S03]  /*1c20*/  SEL R5, R12, R5, !P4 ;  /* 0x000000050c057207 */ /* 0x000fc60006000000 */
[----:B------:R-:W-:Y:S02]  /*1c30*/  IMAD.IADD R28, R17, 0x1, -R4 ;  /* 0x00000001111c7824 */ /* 0x000fe400078e0a04 */
[----:B------:R-:W-:-:S05]  /*1c40*/  IMAD.IADD R5, R18, 0x1, -R5 ;  /* 0x0000000112057824 */ /* 0x000fca00078e0a05 */
[----:B------:R-:W-:Y:S01]  /*1c50*/  SEL R4, R5, R28, !P1 ;  /* 0x0000001c05047207 */ /* 0x000fe20004800000 */
[----:B------:R-:W-:-:S03]  /*1c60*/  IMAD R28, R28, R5, RZ ;  /* 0x000000051c1c7224 */ /* 0x000fc600078e02ff */
[----:B------:R-:W-:Y:S02]  /*1c70*/  SHF.R.S32.HI R5, RZ, 0x1f, R4 ;  /* 0x0000001fff057819 */ /* 0x000fe40000011404 */
[----:B------:R-:W-:-:S07]  /*1c80*/  SHF.R.S32.HI R29, RZ, 0x1f, R28 ;  /* 0x0000001fff1d7819 */ /* 0x000fce000001141c */
.L_x_12:
[----:B------:R-:W-:Y:S05]  /*1c90*/  BSYNC B0 ;  /* 0x0000000000007941 */ /* 0x000fea0003800000 */
.L_x_11:
[----:B------:R-:W1:Y:S01]  /*1ca0*/  SHFL.UP PT, R15, R28, 0x1, RZ ;  /* 0x042000001c0f7989 */ /* 0x000e6200000e00ff */
[C---:B------:R-:W-:Y:S02]  /*1cb0*/  ISETP.NE.AND P2, PT, R9.reuse, RZ, PT ;  /* 0x000000ff0900720c */ /* 0x040fe40003f45270 */
[C---:B------:R-:W-:Y:S01]  /*1cc0*/  ISETP.GE.U32.AND P3, PT, R9.reuse, 0x2, PT ;  /* 0x000000020900780c */ /* 0x040fe20003f66070 */
[----:B------:R-:W2:Y:S01]  /*1cd0*/  SHFL.UP PT, R12, R29, 0x1, RZ ;  /* 0x042000001d0c7989 */ /* 0x000ea200000e00ff */
[C---:B------:R-:W-:Y:S02]  /*1ce0*/  ISETP.GE.U32.AND P4, PT, R9.reuse, 0x4, PT ;  /* 0x000000040900780c */ /* 0x040fe40003f86070 */
[C---:B------:R-:W-:Y:S02]  /*1cf0*/  ISETP.GE.U32.AND P5, PT, R9.reuse, 0x8, PT ;  /* 0x000000080900780c */ /* 0x040fe40003fa6070 */
[----:B------:R-:W-:Y:S02]  /*1d00*/  ISETP.GE.U32.AND P6, PT, R9, 0x10, PT ;  /* 0x000000100900780c */ /* 0x000fe40003fc6070 */
[----:B-1----:R-:W-:-:S02]  /*1d10*/  SEL R15, R15, RZ, P2 ;  /* 0x000000ff0f0f7207 */ /* 0x002fc40001000000 */
[----:B--2---:R-:W-:Y:S02]  /*1d20*/  SEL R12, R12, RZ, P2 ;  /* 0x000000ff0c0c7207 */ /* 0x004fe40001000000 */
[----:B------:R-:W-:-:S04]  /*1d30*/  IADD3 R24, P1, R15, R28, RZ ;  /* 0x0000001c0f187210 */ /* 0x000fc80007f3e0ff */
[----:B------:R-:W-:Y:S01]  /*1d40*/  IADD3.X R17, R12, R29, RZ, P1, !PT ;  /* 0x0000001d0c117210 */ /* 0x000fe20000ffe4ff */
[----:B------:R-:W1:Y:S04]  /*1d50*/  SHFL.UP PT, R15, R24, 0x2, RZ ;  /* 0x04400000180f7989 */ /* 0x000e6800000e00ff */
[----:B------:R-:W2:Y:S01]  /*1d60*/  SHFL.UP PT, R12, R17, 0x2, RZ ;  /* 0x04400000110c7989 */ /* 0x000ea200000e00ff */
[----:B-1----:R-:W-:-:S04]  /*1d70*/  SEL R15, R15, RZ, P3 ;  /* 0x000000ff0f0f7207 */ /* 0x002fc80001800000 */
[----:B------:R-:W-:Y:S02]  /*1d80*/  IADD3 R18, P1, R15, R24, RZ ;  /* 0x000000180f127210 */ /* 0x000fe40007f3e0ff */
[----:B--2---:R-:W-:-:S03]  /*1d90*/  SEL R12, R12, RZ, P3 ;  /* 0x000000ff0c0c7207 */ /* 0x004fc60001800000 */
[----:B------:R-:W1:Y:S02]  /*1da0*/  SHFL.UP PT, R15, R18, 0x4, RZ ;  /* 0x04800000120f7989 */ /* 0x000e6400000e00ff */
[----:B------:R-:W-:-:S05]  /*1db0*/  IMAD.X R25, R12, 0x1, R17, P1 ;  /* 0x000000010c197824 */ /* 0x000fca00008e0611 */
        /* <DEDUP_REMOVED lines=15> */
[----:B--2---:R-:W-:-:S05]  /*1eb0*/  SEL R12, R12, RZ, P6 ;  /* 0x000000ff0c0c7207 */ /* 0x004fca0003000000 */
[----:B------:R-:W-:Y:S01]  /*1ec0*/  IMAD.X R17, R12, 0x1, R25, P1 ;  /* 0x000000010c117824 */ /* 0x000fe200008e0619 */
[----:B------:R-:W-:-:S04]  /*1ed0*/  ISETP.GT.U32.AND P1, PT, R15, UR10, PT ;  /* 0x0000000a0f007c0c */ /* 0x000fc8000bf24070 */
[----:B------:R-:W-:-:S13]  /*1ee0*/  ISETP.GT.U32.AND.EX P1, PT, R17, UR9, PT, P1 ;  /* 0x0000000911007c0c */ /* 0x000fda000bf24110 */
[----:B------:R-:W-:-:S04]  /*1ef0*/  VOTE.ANY R12, PT, P1 ;  /* 0x00000000000c7806 */ /* 0x000fc800008e0100 */
[----:B------:R-:W-:-:S13]  /*1f00*/  ISETP.NE.AND P1, PT, R12, RZ, PT ;  /* 0x000000ff0c00720c */ /* 0x000fda0003f25270 */
[----:B------:R-:W-:Y:S05]  /*1f10*/  @P1 BRA `(.L_x_15) ;  /* 0x00000008006c1947 */ /* 0x000fea0003800000 */
[----:B------:R-:W1:Y:S01]  /*1f20*/  LDC R0, c[0x0][0x910] ;  /* 0x00024400ff007b82 */ /* 0x000e620000000800 */
[----:B------:R-:W-:Y:S01]  /*1f30*/  IMAD.MOV.U32 R26, RZ, RZ, R15 ;  /* 0x000000ffff1a7224 */ /* 0x000fe200078e000f */
[----:B------:R-:W-:Y:S01]  /*1f40*/  ULDC UR13, c[0x0][0x8f4] ;  /* 0x00023d00000d7ab9 */ /* 0x000fe20000000800 */
[----:B------:R-:W-:Y:S01]  /*1f50*/  IMAD.MOV.U32 R27, RZ, RZ, R17 ;  /* 0x000000ffff1b7224 */ /* 0x000fe200078e0011 */
[----:B------:R-:W-:Y:S01]  /*1f60*/  ULDC UR6, c[0x0][0x8dc] ;  /* 0x0002370000067ab9 */ /* 0x000fe20000000800 */
[----:B------:R-:W-:Y:S01]  /*1f70*/  ULDC UR19, c[0x0][0x8d8] ;  /* 0x0002360000137ab9 */ /* 0x000fe20000000800 */
[----:B------:R-:W-:Y:S01]  /*1f80*/  ULDC UR24, c[0x0][0x8f0] ;  /* 0x00023c0000187ab9 */ /* 0x000fe20000000800 */
[----:B------:R-:W-:Y:S01]  /*1f90*/  ULDC.64 UR20, c[0x0][0x8d0] ;  /* 0x0002340000147ab9 */ /* 0x000fe20000000a00 */
[----:B------:R-:W-:-:S05]  /*1fa0*/  ULDC.64 UR22, c[0x0][0x8e8] ;  /* 0x00023a0000167ab9 */ /* 0x000fca0000000a00 */
.L_x_20:
[----:B------:R-:W-:Y:S02]  /*1fb0*/  IMAD.MOV.U32 R3, RZ, RZ, R7 ;  /* 0x000000ffff037224 */ /* 0x000fe400078e0007 */
[----:B------:R-:W-:Y:S02]  /*1fc0*/  VIADD R7, R7, 0x20 ;  /* 0x0000002007077836 */ /* 0x000fe40000000000 */
[----:B-----5:R-:W-:-:S03]  /*1fd0*/  IMAD.MOV.U32 R12, RZ, RZ, R8 ;  /* 0x000000ffff0c7224 */ /* 0x020fc600078e0008 */
[----:B-1----:R-:W-:-:S13]  /*1fe0*/  ISETP.GE.AND P1, PT, R7, R0, PT ;  /* 0x000000000700720c */ /* 0x002fda0003f26270 */
[----:B------:R-:W1:Y:S01]  /*1ff0*/  @!P1 LDC.64 R24, c[0x0][0x918] ;  /* 0x00024600ff189b82 */ /* 0x000e620000000a00 */
[----:B------:R-:W-:Y:S01]  /*2000*/  @!P1 VIADD R15, R3, 0x20 ;  /* 0x00000020030f9836 */ /* 0x000fe20000000000 */
[----:B------:R2:W3:Y:S01]  /*2010*/  SHFL.IDX PT, R2, R27, 0x1f, 0x1f ;  /* 0x03e01f001b027f89 */ /* 0x0004e200000e0000 */
[----:B------:R-:W-:Y:S03]  /*2020*/  BSSY B0, `(.L_x_16) ;  /* 0x0000065000007945 */ /* 0x000fe60003800000 */
[----:B------:R2:W4:Y:S01]  /*2030*/  SHFL.IDX PT, R6, R26, 0x1f, 0x1f ;  /* 0x03e01f001a067f89 */ /* 0x00052200000e0000 */
[----:B-1----:R-:W-:-:S04]  /*2040*/  @!P1 IMAD.WIDE R24, R15, 0xc, R24 ;  /* 0x0000000c0f189825 */ /* 0x002fc800078e0218 */
[----:B------:R-:W-:Y:S01]  /*2050*/  IMAD.MOV.U32 R15, RZ, RZ, R10 ;  /* 0x000000ffff0f7224 */ /* 0x000fe200078e000a */
[----:B------:R2:W5:Y:S04]  /*2060*/  @!P1 LDG.E R8, desc[UR58][R24.64] ;  /* 0x0000003a18089981 */ /* 0x000568000c1e1900 */
[----:B------:R2:W5:Y:S01]  /*2070*/  @!P1 LDG.E R10, desc[UR58][R24.64+0x4] ;  /* 0x0000043a180a9981 */ /* 0x000562000c1e1900 */
[----:B------:R-:W-:Y:S01]  /*2080*/  ISETP.GE.AND P1, PT, R3, R0, PT ;  /* 0x000000000300720c */ /* 0x000fe20003f26270 */
[----:B------:R-:W-:Y:S01]  /*2090*/  IMAD.MOV.U32 R28, RZ, RZ, 0x7fffffff ;  /* 0x7fffffffff1c7424 */ /* 0x000fe200078e00ff */
[----:B------:R-:W-:-:S11]  /*20a0*/  MOV R29, RZ ;  /* 0x000000ff001d7202 */ /* 0x000fd60000000f00 */
[----:B--234-:R-:W-:Y:S05]  /*20b0*/  @P1 BRA `(.L_x_17) ;  /* 0x00000004006c1947 */ /* 0x01cfea0003800000 */
[----:B------:R-:W-:Y:S02]  /*20c0*/  IABS R31, R20 ;  /* 0x00000014001f7213 */ /* 0x000fe40000000000 */
[C---:B------:R-:W-:Y:S02]  /*20d0*/  IADD3 R17, P1, R12.reuse, UR14, RZ ;  /* 0x0000000e0c117c10 */ /* 0x040fe4000ff3e0ff */
[----:B------:R-:W1:Y:S02]  /*20e0*/  I2F.RP R4, R31 ;  /* 0x0000001f00047306 */ /* 0x000e640000209400 */
[----:B------:R-:W-:Y:S02]  /*20f0*/  LEA.HI.X.SX32 R18, R12, UR15, 0x1, P1 ;  /* 0x0000000f0c127c11 */ /* 0x000fe400088f0eff */
[----:B------:R-:W-:-:S04]  /*2100*/  IADD3 R12, P1, R15, UR16, RZ ;  /* 0x000000100f0c7c10 */ /* 0x000fc8000ff3e0ff */
[----:B------:R-:W-:Y:S02]  /*2110*/  LEA.HI.X.SX32 R15, R15, UR17, 0x1, P1 ;  /* 0x000000110f0f7c11 */ /* 0x000fe400088f0eff */
[----:B------:R-:W-:Y:S01]  /*2120*/  PLOP3.LUT P1, PT, PT, PT, UP0, 0x80, 0x0 ;  /* 0x000000000000781c */ /* 0x000fe20003f2f008 */
[----:B-1----:R-:W1:Y:S02]  /*2130*/  MUFU.RCP R4, R4 ;  /* 0x0000000400047308 */ /* 0x002e640000001000 */
[----:B-1----:R-:W-:-:S06]  /*2140*/  VIADD R5, R4, 0xffffffe ;  /* 0x0ffffffe04057836 */ /* 0x002fcc0000000000 */
[----:B------:R-:W1:Y:S02]  /*2150*/  F2I.FTZ.U32.TRUNC.NTZ R33, R5 ;  /* 0x0000000500217305 */ /* 0x000e64000021f000 */
[----:B-1----:R-:W-:Y:S02]  /*2160*/  IMAD.MOV R28, RZ, RZ, -R33 ;  /* 0x000000ffff1c7224 */ /* 0x002fe400078e0a21 */
[----:B------:R-:W-:Y:S05]  /*2170*/  @!P1 BRA `(.L_x_18) ;  /* 0x00000000002c9947 */ /* 0x000fea0003800000 */
        /* <DEDUP_REMOVED lines=11> */
.L_x_18:
        /* <DEDUP_REMOVED lines=12> */
.L_x_19:
[----:B------:R-:W-:Y:S02]  /*22f0*/  SHF.R.U64 R12, R12, UR24, R15 ;  /* 0x000000180c0c7c19 */ /* 0x000fe4000800120f */
[----:B------:R-:W-:Y:S02]  /*2300*/  MOV R4, R28 ;  /* 0x0000001c00047202 */ /* 0x000fe40000000f00 */
[----:B------:R-:W-:Y:S01]  /*2310*/  IABS R5, R20 ;  /* 0x0000001400057213 */ /* 0x000fe20000000000 */
[----:B------:R-:W-:Y:S01]  /*2320*/  VIADD R15, R12, UR5 ;  /* 0x000000050c0f7c36 */ /* 0x000fe20008000000 */
[----:B------:R-:W-:Y:S01]  /*2330*/  SHF.R.U64 R17, R17, UR19, R18 ;  /* 0x0000001311117c19 */ /* 0x000fe20008001212 */
[----:B------:R-:W-:Y:S01]  /*2340*/  IMAD R12, R4, R31, RZ ;  /* 0x0000001f040c7224 */ /* 0x000fe200078e02ff */
[----:B------:R-:W-:Y:S01]  /*2350*/  IABS R28, R11 ;  /* 0x0000000b001c7213 */ /* 0x000fe20000000000 */
[----:B------:R-:W-:Y:S01]  /*2360*/  IMAD.MOV R25, RZ, RZ, -R5 ;  /* 0x000000ffff197224 */ /* 0x000fe200078e0a05 */
[----:B------:R-:W-:Y:S01]  /*2370*/  IABS R24, R15 ;  /* 0x0000000f00187213 */ /* 0x000fe20000000000 */
[----:B------:R-:W-:-:S02]  /*2380*/  IMAD.MOV.U32 R4, RZ, RZ, RZ ;  /* 0x000000ffff047224 */ /* 0x000fc400078e00ff */
[----:B------:R-:W-:Y:S02]  /*2390*/  IMAD.MOV.U32 R5, RZ, RZ, R33 ;  /* 0x000000ffff057224 */ /* 0x000fe400078e0021 */
[----:B------:R-:W-:Y:S02]  /*23a0*/  VIADD R18, R17, UR4 ;  /* 0x0000000411127c36 */ /* 0x000fe40008000000 */
[----:B------:R-:W-:-:S04]  /*23b0*/  IMAD.HI.U32 R4, R33, R12, R4 ;  /* 0x0000000c21047227 */ /* 0x000fc800078e0004 */
[----:B------:R-:W-:Y:S01]  /*23c0*/  IMAD.MOV.U32 R5, RZ, RZ, R24 ;  /* 0x000000ffff057224 */ /* 0x000fe200078e0018 */
[----:B------:R-:W-:Y:S01]  /*23d0*/  IABS R24, R11 ;  /* 0x0000000b00187213 */ /* 0x000fe20000000000 */
[----:B------:R-:W-:Y:S02]  /*23e0*/  IMAD.MOV.U32 R12, RZ, RZ, R25 ;  /* 0x000000ffff0c7224 */ /* 0x000fe400078e0019 */
[----:B------:R-:W-:Y:S01]  /*23f0*/  IMAD.HI.U32 R4, R4, R5, RZ ;  /* 0x0000000504047227 */ /* 0x000fe200078e00ff */
[----:B------:R-:W1:Y:S03]  /*2400*/  I2F.RP R25, R24 ;  /* 0x0000001800197306 */ /* 0x000e660000209400 */
[----:B------:R-:W-:-:S05]  /*2410*/  IMAD R12, R4, R12, R5 ;  /* 0x0000000c040c7224 */ /* 0x000fca00078e0205 */
[----:B------:R-:W-:Y:S01]  /*2420*/  ISETP.GT.U32.AND P1, PT, R31, R12, PT ;  /* 0x0000000c1f00720c */ /* 0x000fe20003f24070 */
[----:B-1----:R-:W1:-:S12]  /*2430*/  MUFU.RCP R25, R25 ;  /* 0x0000001900197308 */ /* 0x002e580000001000 */
[----:B------:R-:W-:Y:S02]  /*2440*/  @!P1 IMAD.IADD R12, R12, 0x1, -R31 ;  /* 0x000000010c0c9824 */ /* 0x000fe400078e0a1f */
[----:B-1----:R-:W-:-:S04]  /*2450*/  VIADD R4, R25, 0xffffffe ;  /* 0x0ffffffe19047836 */ /* 0x002fc80000000000 */
[----:B------:R1:W2:Y:S02]  /*2460*/  F2I.FTZ.U32.TRUNC.NTZ R5, R4 ;  /* 0x0000000400057305 */ /* 0x0002a4000021f000 */
[----:B-1----:R-:W-:Y:S02]  /*2470*/  IMAD.MOV.U32 R4, RZ, RZ, RZ ;  /* 0x000000ffff047224 */ /* 0x002fe400078e00ff */
[----:B--2---:R-:W-:-:S04]  /*2480*/  IMAD.MOV R27, RZ, RZ, -R5 ;  /* 0x000000ffff1b7224 */ /* 0x004fc800078e0a05 */
[----:B------:R-:W-:Y:S01]  /*2490*/  IMAD R17, R27, R24, RZ ;  /* 0x000000181b117224 */ /* 0x000fe200078e02ff */
[----:B------:R-:W-:-:S03]  /*24a0*/  IABS R27, R18 ;  /* 0x00000012001b7213 */ /* 0x000fc60000000000 */
[----:B------:R-:W-:Y:S01]  /*24b0*/  IMAD.HI.U32 R26, R5, R17, R4 ;  /* 0x00000011051a7227 */ /* 0x000fe200078e0004 */
[----:B------:R-:W-:-:S03]  /*24c0*/  MOV R5, R27 ;  /* 0x0000001b00057202 */ /* 0x000fc60000000f00 */
[----:B------:R-:W-:Y:S02]  /*24d0*/  IMAD.MOV R17, RZ, RZ, -R28 ;  /* 0x000000ffff117224 */ /* 0x000fe400078e0a1c */
[----:B------:R-:W-:-:S04]  /*24e0*/  IMAD.HI.U32 R4, R26, R5, RZ ;  /* 0x000000051a047227 */ /* 0x000fc800078e00ff */
[----:B------:R-:W-:-:S05]  /*24f0*/  IMAD R5, R4, R17, R5 ;  /* 0x0000001104057224 */ /* 0x000fca00078e0205 */
[----:B------:R-:W-:-:S13]  /*2500*/  ISETP.GT.U32.AND P1, PT, R24, R5, PT ;  /* 0x000000051800720c */ /* 0x000fda0003f24070 */
[----:B------:R-:W-:Y:S01]  /*2510*/  @!P1 IMAD.IADD R5, R5, 0x1, -R24 ;  /* 0x0000000105059824 */ /* 0x000fe200078e0a18 */
[----:B------:R-:W-:-:S13]  /*2520*/  ISETP.GT.U32.AND P1, PT, R31, R12, PT ;  /* 0x0000000c1f00720c */ /* 0x000fda0003f24070 */
[----:B------:R-:W-:Y:S01]  /*2530*/  @!P1 IMAD.IADD R12, R12, 0x1, -R31 ;  /* 0x000000010c0c9824 */ /* 0x000fe200078e0a1f */
[----:B------:R-:W-:-:S03]  /*2540*/  ISETP.GT.U32.AND P1, PT, R24, R5, PT ;  /* 0x000000051800720c */ /* 0x000fc60003f24070 */
[----:B------:R-:W-:-:S10]  /*2550*/  IMAD.MOV.U32 R4, RZ, RZ, R12 ;  /* 0x000000ffff047224 */ /* 0x000fd400078e000c */
[----:B------:R-:W-:Y:S01]  /*2560*/  @!P1 IMAD.IADD R5, R5, 0x1, -R24 ;  /* 0x0000000105059824 */ /* 0x000fe200078e0a18 */
[----:B------:R-:W-:-:S13]  /*2570*/  ISETP.GE.AND P1, PT, R15, RZ, PT ;  /* 0x000000ff0f00720c */ /* 0x000fda0003f26270 */
[----:B------:R-:W-:Y:S01]  /*2580*/  @!P1 IMAD.MOV R4, RZ, RZ, -R4 ;  /* 0x000000ffff049224 */ /* 0x000fe200078e0a04 */
[----:B------:R-:W-:-:S13]  /*2590*/  ISETP.GE.AND P1, PT, R18, RZ, PT ;  /* 0x000000ff1200720c */ /* 0x000fda0003f26270 */
[----:B------:R-:W-:Y:S01]  /*25a0*/  @!P1 IMAD.MOV R5, RZ, RZ, -R5 ;  /* 0x000000ffff059224 */ /* 0x000fe200078e0a05 */
[----:B------:R-:W-:-:S13]  /*25b0*/  ISETP.NE.AND P1, PT, RZ, UR7, PT ;  /* 0x00000007ff007c0c */ /* 0x000fda000bf25270 */
[----:B------:R-:W-:Y:S02]  /*25c0*/  @!P1 LOP3.LUT R4, RZ, UR7, RZ, 0x33, !PT ;  /* 0x00000007ff049c12 */ /* 0x000fe4000f8e33ff */
[----:B------:R-:W-:-:S03]  /*25d0*/  ISETP.NE.AND P1, PT, RZ, UR8, PT ;  /* 0x00000008ff007c0c */ /* 0x000fc6000bf25270 */
[----:B------:R-:W-:-:S10]  /*25e0*/  IMAD.IADD R4, R15, 0x1, -R4 ;  /* 0x000000010f047824 */ /* 0x000fd400078e0a04 */
[----:B------:R-:W-:Y:S02]  /*25f0*/  @!P1 LOP3.LUT R5, RZ, UR8, RZ, 0x33, !PT ;  /* 0x00000008ff059c12 */ /* 0x000fe4000f8e33ff */
[----:B------:R-:W-:-:S03]  /*2600*/  PLOP3.LUT P1, PT, PT, PT, UP3, 0x80, 0x0 ;  /* 0x000000000000781c */ /* 0x000fc60003f2f038 */
[----:B------:R-:W-:-:S04]  /*2610*/  IMAD.IADD R5, R18, 0x1, -R5 ;  /* 0x0000000112057824 */ /* 0x000fc800078e0a05 */
[CC--:B------:R-:W-:Y:S01]  /*2620*/  IMAD R28, R4.reuse, R5.reuse, RZ ;  /* 0x00000005041c7224 */ /* 0x0c0fe200078e02ff */
[----:B------:R-:W-:-:S04]  /*2630*/  SEL R15, R4, R5, !P1 ;  /* 0x00000005040f7207 */ /* 0x000fc80004800000 */
[--C-:B------:R-:W-:Y:S01]  /*2640*/  SHF.R.S32.HI R5, RZ, 0x1f, R15.reuse ;  /* 0x0000001fff057819 */ /* 0x100fe2000001140f */
[----:B------:R-:W-:Y:S01]  /*2650*/  IMAD.MOV.U32 R4, RZ, RZ, R15 ;  /* 0x000000ffff047224 */ /* 0x000fe200078e000f */
[----:B------:R-:W-:-:S07]  /*2660*/  SHF.R.S32.HI R29, RZ, 0x1f, R28 ;  /* 0x0000001fff1d7819 */ /* 0x000fce000001141c */
.L_x_17:
[----:B------:R-:W-:Y:S05]  /*2670*/  BSYNC B0 ;  /* 0x0000000000007941 */ /* 0x000fea0003800000 */
.L_x_16:
[----:B------:R-:W1:Y:S04]  /*2680*/  SHFL.UP PT, R15, R28, 0x1, RZ ;  /* 0x042000001c0f7989 */ /* 0x000e6800000e00ff */
[----:B------:R-:W2:Y:S01]  /*2690*/  SHFL.UP PT, R12, R29, 0x1, RZ ;  /* 0x042000001d0c7989 */ /* 0x000ea200000e00ff */
[----:B-1----:R-:W-:Y:S02]  /*26a0*/  SEL R15, R15, RZ, P2 ;  /* 0x000000ff0f0f7207 */ /* 0x002fe40001000000 */
[----:B--2---:R-:W-:Y:S02]  /*26b0*/  SEL R12, R12, RZ, P2 ;  /* 0x000000ff0c0c7207 */ /* 0x004fe40001000000 */
[----:B------:R-:W-:-:S05]  /*26c0*/  IADD3 R18, P1, R15, R28, RZ ;  /* 0x0000001c0f127210 */ /* 0x000fca0007f3e0ff */
[----:B------:R-:W-:Y:S01]  /*26d0*/  IMAD.X R25, R12, 0x1, R29, P1 ;  /* 0x000000010c197824 */ /* 0x000fe200008e061d */
        /* <DEDUP_REMOVED lines=16> */
[----:B------:R-:W-:-:S04]  /*27e0*/  IADD3 R18, P1, R15, R24, RZ ;  /* 0x000000180f127210 */ /* 0x000fc80007f3e0ff */
[----:B------:R-:W-:Y:S01]  /*27f0*/  IADD3.X R25, R12, R27, RZ, P1, !PT ;  /* 0x0000001b0c197210 */ /* 0x000fe20000ffe4ff */
[----:B------:R-:W1:Y:S04]  /*2800*/  SHFL.UP PT, R15, R18, 0x10, RZ ;  /* 0x06000000120f7989 */ /* 0x000e6800000e00ff */
[----:B------:R-:W2:Y:S01]  /*2810*/  SHFL.UP PT, R12, R25, 0x10, RZ ;  /* 0x06000000190c7989 */ /* 0x000ea200000e00ff */
[----:B-1----:R-:W-:Y:S02]  /*2820*/  SEL R15, R15, RZ, P6 ;  /* 0x000000ff0f0f7207 */ /* 0x002fe40003000000 */
[----:B--2---:R-:W-:Y:S02]  /*2830*/  SEL R12, R12, RZ, P6 ;  /* 0x000000ff0c0c7207 */ /* 0x004fe40003000000 */
[----:B------:R-:W-:-:S05]  /*2840*/  IADD3 R15, P1, R15, R18, RZ ;  /* 0x000000120f0f7210 */ /* 0x000fca0007f3e0ff */
[----:B------:R-:W-:Y:S01]  /*2850*/  IMAD.X R17, R12, 0x1, R25, P1 ;  /* 0x000000010c117824 */ /* 0x000fe200008e0619 */
[----:B------:R-:W-:-:S05]  /*2860*/  IADD3 R26, P1, R15, R6, RZ ;  /* 0x000000060f1a7210 */ /* 0x000fca0007f3e0ff */
[----:B------:R-:W-:Y:S01]  /*2870*/  IMAD.X R27, R17, 0x1, R2, P1 ;  /* 0x00000001111b7824 */ /* 0x000fe200008e0602 */
[----:B------:R-:W-:-:S04]  /*2880*/  ISETP.GT.U32.AND P1, PT, R26, UR10, PT ;  /* 0x0000000a1a007c0c */ /* 0x000fc8000bf24070 */
[----:B------:R-:W-:-:S13]  /*2890*/  ISETP.GT.U32.AND.EX P1, PT, R27, UR9, PT, P1 ;  /* 0x000000091b007c0c */ /* 0x000fda000bf24110 */
[----:B------:R-:W-:-:S04]  /*28a0*/  VOTE.ANY R12, PT, P1 ;  /* 0x00000000000c7806 */ /* 0x000fc800008e0100 */
[----:B------:R-:W-:-:S13]  /*28b0*/  ISETP.NE.AND P1, PT, R12, RZ, PT ;  /* 0x000000ff0c00720c */ /* 0x000fda0003f25270 */
[----:B------:R-:W-:Y:S05]  /*28c0*/  @!P1 BRA `(.L_x_20) ;  /* 0xfffffff400b89947 */ /* 0x000fea000383ffff */
.L_x_15:
[----:B------:R-:W1:Y:S08]  /*28d0*/  BREV R12, R12 ;  /* 0x0000000c000c7301 */ /* 0x000e700000000000 */
[----:B-1----:R-:W1:Y:S02]  /*28e0*/  FLO.U32.SH R7, R12 ;  /* 0x0000000c00077300 */ /* 0x002e6400000e0400 */
[----:B-1----:R-:W1:Y:S02]  /*28f0*/  SHFL.IDX PT, R3, R3, R7, 0x1f ;  /* 0x00001f0703037589 */ /* 0x002e6400000e0000 */
[----:B-1----:R-:W-:-:S13]  /*2900*/  R2UR UR6, R3 ;  /* 0x00000000030672ca */ /* 0x002fda00000e0000 */
[----:B------:R-:W-:-:S05]  /*2910*/  VIADD R27, R9, UR6 ;  /* 0x00000006091b7c36 */ /* 0x000fca0008000000 */
[----:B------:R-:W-:-:S13]  /*2920*/  ISETP.GE.AND P1, PT, R27, R0, PT ;  /* 0x000000001b00720c */ /* 0x000fda0003f26270 */
[----:B------:R-:W1:Y:S02]  /*2930*/  @!P1 LDC.64 R24, c[0x0][0x918] ;  /* 0x00024600ff189b82 */ /* 0x000e640000000a00 */
[----:B-1----:R-:W-:-:S05]  /*2940*/  @!P1 IMAD.WIDE R24, R27, 0xc, R24 ;  /* 0x0000000c1b189825 */ /* 0x002fca00078e0218 */
[----:B-----5:R1:W5:Y:S04]  /*2950*/  @!P1 LDG.E R8, desc[UR58][R24.64] ;  /* 0x0000003a18089981 */ /* 0x020368000c1e1900 */
[----:B------:R1:W5:Y:S01]  /*2960*/  @!P1 LDG.E R10, desc[UR58][R24.64+0x4] ;  /* 0x0000043a180a9981 */ /* 0x000362000c1e1900 */
[----:B------:R-:W-:-:S03]  /*2970*/  IADD3 R18, P1, P2, R15, R6, -R28 ;  /* 0x000000060f127210 */ /* 0x000fc60007a3e81c */
[----:B------:R-:W-:Y:S01]  /*2980*/  SHFL.IDX PT, R6, R28, R7, 0x1f ;  /* 0x00001f071c067589 */ /* 0x000fe200000e0000 */
[----:B------:R-:W-:-:S03]  /*2990*/  IADD3.X R26, R17, R2, ~R29, P1, P2 ;  /* 0x00000002111a7210 */ /* 0x000fc60000fe4c1d */
[----:B------:R-:W2:Y:S04]  /*29a0*/  SHFL.IDX PT, R18, R18, R7, 0x1f ;  /* 0x00001f0712127589 */ /* 0x000ea800000e0000 */
[----:B------:R-:W3:Y:S04]  /*29b0*/  SHFL.IDX PT, R26, R26, R7, 0x1f ;  /* 0x00001f071a1a7589 */ /* 0x000ee800000e0000 */
[----:B------:R-:W4:Y:S04]  /*29c0*/  SHFL.IDX PT, R2, R29, R7, 0x1f ;  /* 0x00001f071d027589 */ /* 0x000f2800000e0000 */
[----:B------:R-:W1:Y:S04]  /*29d0*/  SHFL.IDX PT, R5, R5, R7, 0x1f ;  /* 0x00001f0705057589 */ /* 0x000e6800000e0000 */
[----:B------:R4:W1:Y:S01]  /*29e0*/  SHFL.IDX PT, R4, R4, R7, 0x1f ;  /* 0x00001f0704047589 */ /* 0x00086200000e0000 */
[----:B--2---:R-:W-:-:S02]  /*29f0*/  R2UR UR5, R18 ;  /* 0x00000000120572ca */ /* 0x004fc400000e0000 */
[----:B---3--:R-:W-:Y:S01]  /*2a00*/  R2UR UR4, R26 ;  /* 0x000000001a0472ca */ /* 0x008fe200000e0000 */
[----:B----4-:R-:W-:-:S14]  /*2a10*/  IMAD.MOV.U32 R7, RZ, RZ, R2 ;  /* 0x000000ffff077224 */ /* 0x010fdc00078e0002 */
.L_x_10:
[----:B------:R-:W-:Y:S01]  /*2a20*/  ISETP.LE.AND P1, PT, R0, UR6, PT ;  /* 0x0000000600007c0c */ /* 0x000fe2000bf23270 */
[----:B------:R-:W-:Y:S02]  /*2a30*/  IMAD.MOV.U32 R17, RZ, RZ, -0x1 ;  /* 0xffffffffff117424 */ /* 0x000fe400078e00ff */
[----:B------:R-:W-:-:S10]  /*2a40*/  IMAD.MOV.U32 R18, RZ, RZ, -0x1 ;  /* 0xffffffffff127424 */ /* 0x000fd400078e00ff */
[----:B------:R-:W-:Y:S05]  /*2a50*/  @P1 BRA `(.L_x_9) ;  /* 0x0000000400041947 */ /* 0x000fea0003800000 */
[----:B------:R-:W-:Y:S01]  /*2a60*/  UIADD3 UR15, UP2, -UR5, UR10, URZ ;  /* 0x0000000a050f7290 */ /* 0x000fe2000ff5e13f */
[----:B------:R-:W2:Y:S01]  /*2a70*/  S2UR UR19, SR_CTAID.Y ;  /* 0x00000000001379c3 */ /* 0x000ea20000002600 */
[----:B------:R-:W-:Y:S01]  /*2a80*/  ULDC UR17, c[0x0][0x8c0] ;  /* 0x0002300000117ab9 */ /* 0x000fe20000000800 */
[----:B------:R-:W-:Y:S01]  /*2a90*/  ULDC UR21, c[0x0][0x8b0] ;  /* 0x00022c0000157ab9 */ /* 0x000fe20000000800 */
[----:B------:R-:W-:Y:S01]  /*2aa0*/  UIADD3.X UR11, ~UR4, UR9, URZ, UP2, !UPT ;  /* 0x00000009040b7290 */ /* 0x000fe200097fe53f */
[--C-:B-1----:R-:W-:Y:S01]  /*2ab0*/  SHF.R.U32.HI R25, RZ, UR21, R5.reuse ;  /* 0x00000015ff197c19 */ /* 0x102fe20008011605 */
[----:B------:R-:W-:Y:S01]  /*2ac0*/  ULDC UR20, c[0x0][0x904] ;  /* 0x0002410000147ab9 */ /* 0x000fe20000000800 */
[----:B------:R-:W-:Y:S01]  /*2ad0*/  ULDC UR13, c[0x0][0x8a8] ;  /* 0x00022a00000d7ab9 */ /* 0x000fe20000000800 */
[----:B------:R-:W-:Y:S01]  /*2ae0*/  USHF.R.U32.HI UR16, URZ, UR17, UR11 ;  /* 0x000000113f107299 */ /* 0x000fe2000801160b */
[----:B------:R-:W-:Y:S01]  /*2af0*/  SHF.R.U64 R24, R4, UR21, R5 ;  /* 0x0000001504187c19 */ /* 0x000fe20008001205 */
[----:B------:R-:W-:-:S02]  /*2b00*/  USHF.R.U64 UR15, UR15, UR17, UR11 ;  /* 0x000000110f0f7299 */ /* 0x000fc4000800120b */
[----:B------:R-:W-:Y:S02]  /*2b10*/  USHF.R.U32.HI UR14, URZ, UR21, UR16 ;  /* 0x000000153f0e7299 */ /* 0x000fe40008011610 */
[----:B------:R-:W-:Y:S02]  /*2b20*/  UIADD3 UR13, UR13, -0x1, URZ ;  /* 0xffffffff0d0d7890 */ /* 0x000fe4000fffe03f */
[----:B------:R-:W-:Y:S02]  /*2b30*/  USHF.R.U32.HI UR22, URZ, UR20, UR14 ;  /* 0x000000143f167299 */ /* 0x000fe4000801160e */
[----:B------:R-:W-:Y:S02]  /*2b40*/  USHF.R.U64 UR16, UR15, UR21, UR16 ;  /* 0x000000150f107299 */ /* 0x000fe40008001210 */
[----:B------:R-:W-:Y:S02]  /*2b50*/  ULOP3.LUT UR15, UR15, UR13, URZ, 0xc0, !UPT ;  /* 0x0000000d0f0f7292 */ /* 0x000fe4000f8ec03f */
[----:B------:R-:W-:Y:S01]  /*2b60*/  LOP3.LUT R0, R25, UR22, RZ, 0xfc, !PT ;  /* 0x0000001619007c12 */ /* 0x000fe2000f8efcff */
[----:B------:R-:W-:-:S02]  /*2b70*/  USHF.R.U64 UR14, UR16, UR20, UR14 ;  /* 0x00000014100e7299 */ /* 0x000fc4000800120e */
[----:B--2---:R-:W-:Y:S01]  /*2b80*/  USEL UR11, UR40, UR19, !UP3 ;  /* 0x00000013280b7287 */ /* 0x004fe2000d800000 */
[----:B------:R-:W-:-:S13]  /*2b90*/  ISETP.NE.U32.AND P1, PT, R0, RZ, PT ;  /* 0x000000ff0000720c */ /* 0x000fda0003f25070 */
[----:B------:R-:W-:Y:S05]  /*2ba0*/  @!P1 BRA `(.L_x_21) ;  /* 0x0000000000149947 */ /* 0x000fea0003800000 */
[----:B------:R-:W-:-:S07]  /*2bb0*/  MOV R12, 0x2bd0 ;  /* 0x00002bd0000c7802 */ /* 0x000fce0000000f00 */
[----:B-----5:R-:W-:Y:S05]  /*2bc0*/  CALL.REL.NOINC `($__internal_0_$__cuda_sm20_div_u64) ;  /* 0x000000c800e07944 */ /* 0x020fea0003c00000 */
[----:B------:R-:W-:-:S04]  /*2bd0*/  IMAD.MOV R12, RZ, RZ, -R0 ;  /* 0x000000ffff0c7224 */ /* 0x000fc800078e0a00 */
[----:B------:R-:W-:Y:S01]  /*2be0*/  IMAD R12, R24, R12, UR14 ;  /* 0x0000000e180c7e24 */ /* 0x000fe2000f8e020c */
[----:B------:R-:W-:Y:S06]  /*2bf0*/  BRA `(.L_x_22) ;  /* 0x0000000000507947 */ /* 0x000fec0003800000 */
.L_x_21:
[----:B------:R-:W1:Y:S01]  /*2c00*/  I2F.U32.RP R0, R24 ;  /* 0x0000001800007306 */ /* 0x000e620000209000 */
[----:B------:R-:W-:-:S07]  /*2c10*/  ISETP.NE.U32.AND P3, PT, R24, RZ, PT ;  /* 0x000000ff1800720c */ /* 0x000fce0003f65070 */
[----:B-1----:R-:W1:Y:S02]  /*2c20*/  MUFU.RCP R0, R0 ;  /* 0x0000000000007308 */ /* 0x002e640000001000 */
[----:B-1----:R-:W-:-:S06]  /*2c30*/  VIADD R2, R0, 0xffffffe ;  /* 0x0ffffffe00027836 */ /* 0x002fcc0000000000 */
[----:B------:R1:W2:Y:S02]  /*2c40*/  F2I.FTZ.U32.TRUNC.NTZ R3, R2 ;  /* 0x0000000200037305 */ /* 0x0002a4000021f000 */
[----:B-1----:R-:W-:Y:S02]  /*2c50*/  IMAD.MOV.U32 R2, RZ, RZ, RZ ;  /* 0x000000ffff027224 */ /* 0x002fe400078e00ff */
[----:B--2---:R-:W-:-:S04]  /*2c60*/  IMAD.MOV R15, RZ, RZ, -R3 ;  /* 0x000000ffff0f7224 */ /* 0x004fc800078e0a03 */
[----:B------:R-:W-:-:S04]  /*2c70*/  IMAD R15, R15, R24, RZ ;  /* 0x000000180f0f7224 */ /* 0x000fc800078e02ff */
[----:B------:R-:W-:-:S06]  /*2c80*/  IMAD.HI.U32 R3, R3, R15, R2 ;  /* 0x0000000f03037227 */ /* 0x000fcc00078e0002 */
[----:B------:R-:W-:-:S04]  /*2c90*/  IMAD.HI.U32 R0, R3, UR14, RZ ;  /* 0x0000000e03007c27 */ /* 0x000fc8000f8e00ff */
[----:B------:R-:W-:-:S04]  /*2ca0*/  IMAD.MOV R3, RZ, RZ, -R0 ;  /* 0x000000ffff037224 */ /* 0x000fc800078e0a00 */
[----:B------:R-:W-:-:S05]  /*2cb0*/  IMAD R3, R24, R3, UR14 ;  /* 0x0000000e18037e24 */ /* 0x000fca000f8e0203 */
[----:B------:R-:W-:-:S13]  /*2cc0*/  ISETP.GE.U32.AND P1, PT, R3, R24, PT ;  /* 0x000000180300720c */ /* 0x000fda0003f26070 */
[----:B------:R-:W-:Y:S01]  /*2cd0*/  @P1 IMAD.IADD R3, R3, 0x1, -R24 ;  /* 0x0000000103031824 */ /* 0x000fe200078e0a18 */
[----:B------:R-:W-:-:S04]  /*2ce0*/  @P1 IADD3 R0, R0, 0x1, RZ ;  /* 0x0000000100001810 */ /* 0x000fc80007ffe0ff */
[----:B------:R-:W-:-:S13]  /*2cf0*/  ISETP.GE.U32.AND P2, PT, R3, R24, PT ;  /* 0x000000180300720c */ /* 0x000fda0003f46070 */
[----:B------:R-:W-:Y:S01]  /*2d00*/  @P2 VIADD R0, R0, 0x1 ;  /* 0x0000000100002836 */ /* 0x000fe20000000000 */
[----:B------:R-:W-:-:S05]  /*2d10*/  @!P3 LOP3.LUT R0, RZ, R24, RZ, 0x33, !PT ;  /* 0x00000018ff00b212 */ /* 0x000fca00078e33ff */
[----:B------:R-:W-:-:S04]  /*2d20*/  IMAD.MOV R12, RZ, RZ, -R0 ;  /* 0x000000ffff0c7224 */ /* 0x000fc800078e0a00 */
[----:B------:R-:W-:-:S07]  /*2d30*/  IMAD R12, R24, R12, UR14 ;  /* 0x0000000e180c7e24 */ /* 0x000fce000f8e020c */
.L_x_22:
[----:B------:R-:W1:Y:S01]  /*2d40*/  LDC R15, c[0x0][0x8a8] ;  /* 0x00022a00ff0f7b82 */ /* 0x000e620000000800 */
[----:B------:R-:W-:Y:S01]  /*2d50*/  ULDC UR14, c[0x0][0x904] ;  /* 0x00024100000e7ab9 */ /* 0x000fe20000000800 */
[----:B------:R-:W-:Y:S01]  /*2d60*/  UMOV UR13, 0xffffffff ;  /* 0xffffffff000d7882 */ /* 0x000fe20000000000 */
[----:B------:R-:W-:Y:S01]  /*2d70*/  PLOP3.LUT P1, PT, PT, PT, UP3, 0x80, 0x0 ;  /* 0x000000000000781c */ /* 0x000fe20003f2f038 */
[----:B------:R-:W-:-:S04]  /*2d80*/  USHF.L.U32 UR13, UR13, UR14, URZ ;  /* 0x0000000e0d0d7299 */ /* 0x000fc8000800063f */
[----:B------:R-:W2:Y:S02]  /*2d90*/  LDC R17, c[0x0][0x8b8] ;  /* 0x00022e00ff117b82 */ /* 0x000ea40000000800 */
[----:B------:R-:W-:Y:S01]  /*2da0*/  LOP3.LUT R2, RZ, UR13, RZ, 0x33, !PT ;  /* 0x0000000dff027c12 */ /* 0x000fe2000f8e33ff */
[----:B------:R-:W-:Y:S02]  /*2db0*/  UMOV UR13, 0x1 ;  /* 0x00000001000d7882 */ /* 0x000fe40000000000 */
[----:B------:R-:W-:Y:S01]  /*2dc0*/  USHF.L.U32 UR13, UR13, UR14, URZ ;  /* 0x0000000e0d0d7299 */ /* 0x000fe2000800063f */
[----:B------:R-:W-:Y:S02]  /*2dd0*/  LOP3.LUT R3, R2, UR16, RZ, 0xc0, !PT ;  /* 0x0000001002037c12 */ /* 0x000fe4000f8ec0ff */
[----:B------:R-:W-:Y:S02]  /*2de0*/  @P1 IMAD.U32 R18, RZ, RZ, UR6 ;  /* 0x00000006ff121e24 */ /* 0x000fe4000f8e00ff */
[----:B------:R-:W-:-:S02]  /*2df0*/  @!P1 IMAD.U32 R18, RZ, RZ, UR6 ;  /* 0x00000006ff129e24 */ /* 0x000fc4000f8e00ff */
[----:B------:R-:W-:Y:S02]  /*2e00*/  IMAD R0, R0, UR13, R3 ;  /* 0x0000000d00007c24 */ /* 0x000fe4000f8e0203 */
[----:B-1----:R-:W-:-:S04]  /*2e10*/  IMAD R12, R12, R15, UR15 ;  /* 0x0000000f0c0c7e24 */ /* 0x002fc8000f8e020f */
[----:B------:R-:W-:Y:S02]  /*2e20*/  @P1 IMAD.MOV.U32 R16, RZ, RZ, R12 ;  /* 0x000000ffff101224 */ /* 0x000fe400078e000c */
[----:B--2---:R-:W-:Y:S01]  /*2e30*/  IMAD R17, R0, R17, UR11 ;  /* 0x0000000b00117e24 */ /* 0x004fe2000f8e0211 */
[----:B------:R-:W-:-:S03]  /*2e40*/  UMOV UR11, 0x1 ;  /* 0x00000001000b7882 */ /* 0x000fc60000000000 */
[----:B------:R-:W-:Y:S02]  /*2e50*/  @!P1 IMAD.MOV.U32 R16, RZ, RZ, R17 ;  /* 0x000000ffff109224 */ /* 0x000fe400078e0011 */
[----:B------:R-:W-:-:S07]  /*2e60*/  @!P1 IMAD.MOV.U32 R17, RZ, RZ, R12 ;  /* 0x000000ffff119224 */ /* 0x000fce00078e000c */
.L_x_9:
[----:B------:R-:W-:-:S13]  /*2e70*/  ISETP.NE.AND P1, PT, RZ, UR11, PT ;  /* 0x0000000bff007c0c */ /* 0x000fda000bf25270 */
[----:B------:R-:W-:Y:S05]  /*2e80*/  @!P1 EXIT ;  /* 0x000000000000994d */ /* 0x000fea0003800000 */
[----:B-1----:R-:W1:Y:S02]  /*2e90*/  LDC.64 R24, c[0x0][0x290] ;  /* 0x0000a400ff187b82 */ /* 0x002e640000000a00 */
[----:B-1----:R-:W-:-:S05]  /*2ea0*/  IMAD.WIDE R24, R18, 0xc, R24 ;  /* 0x0000000c12187825 */ /* 0x002fca00078e0218 */
[----:B------:R1:W5:Y:S04]  /*2eb0*/  LDG.E R2, desc[UR58][R24.64] ;  /* 0x0000003a18027981 */ /* 0x000368000c1e1900 */
[----:B------:R1:W5:Y:S04]  /*2ec0*/  LDG.E R0, desc[UR58][R24.64+0x4] ;  /* 0x0000043a18007981 */ /* 0x000368000c1e1900 */
[----:B------:R1:W5:Y:S01]  /*2ed0*/  LDG.E R36, desc[UR58][R24.64+0x8] ;  /* 0x0000083a18247981 */ /* 0x000362000c1e1900 */
[----:B------:R-:W-:Y:S01]  /*2ee0*/  PLOP3.LUT P1, PT, PT, PT, UP1, 0x80, 0x0 ;  /* 0x000000000000781c */ /* 0x000fe20003f2f018 */
[----:B------:R-:W2:Y:S01]  /*2ef0*/  S2UR UR42, SR_CgaCtaId ;  /* 0x00000000002a79c3 */ /* 0x000ea20000008800 */
[----:B------:R-:W-:-:S11]  /*2f00*/  SHF.R.S32.HI R3, RZ, 0x1f, R18 ;  /* 0x0000001fff037819 */ /* 0x000fd60000011412 */
[----:B-1----:R-:W-:Y:S05]  /*2f10*/  @!P1 BRA `(.L_x_23) ;  /* 0x0000005800b89947 */ /* 0x002fea0003800000 */
[----:B------:R-:W-:-:S06]  /*2f20*/  UISETP.GT.U32.AND UP0, UPT, UR18, 0x1, UPT ;  /* 0x000000011200788c */ /* 0x000fcc000bf04070 */
[----:B------:R-:W-:-:S13]  /*2f30*/  PLOP3.LUT P0, PT, PT, PT, UP0, 0x80, 0x0 ;  /* 0x000000000000781c */ /* 0x000fda0003f0f008 */
[----:B--2---:R-:W-:Y:S05]  /*2f40*/  @P0 EXIT ;  /* 0x000000000000094d */ /* 0x004fea0003800000 */
.L_x_24:
[----:B------:R-:W-:-:S08]  /*2f50*/  NOP ;  /* 0x0000000000007918 */ /* 0x000fd00000000000 */
[----:B------:R-:W1:Y:S02]  /*2f60*/  USETMAXREG.TRY_ALLOC.CTAPOOL UP0, 0xe8 ;  /* 0x000000e8000079c8 */ /* 0x000e640008000600 */
[----:B-1----:R-:W-:-:S13]  /*2f70*/  PLOP3.LUT P0, PT, PT, PT, UP0, 0x80, 0x0 ;  /* 0x000000000000781c */ /* 0x002fda0003f0f008 */
[----:B------:R-:W-:Y:S05]  /*2f80*/  @!P0 BRA `(.L_x_24) ;  /* 0xfffffffc00f08947 */ /* 0x000fea000383ffff */
[----:B------:R-:W1:Y:S01]  /*2f90*/  SHFL.IDX PT, R13, R13, RZ, 0x1f ;  /* 0x00001fff0d0d7589 */ /* 0x000e6200000e0000 */
[----:B------:R-:W2:Y:S01]  /*2fa0*/  S2UR UR4, SR_CTAID.Y ;  /* 0x00000000000479c3 */ /* 0x000ea20000002600 */
[----:B------:R-:W-:Y:S01]  /*2fb0*/  UMOV UR60, URZ ;  /* 0x0000003f003c7c82 */ /* 0x000fe20008000000 */
[----:B------:R-:W-:Y:S01]  /*2fc0*/  UMOV UR61, URZ ;  /* 0x0000003f003d7c82 */ /* 0x000fe20008000000 */
[----:B-1----:R-:W-:Y:S01]  /*2fd0*/  LOP3.LUT P0, RZ, R13, 0x3, RZ, 0xc0, !PT ;  /* 0x000000030dff7812 */ /* 0x002fe2000780c0ff */
[----:B--2---:R-:W-:-:S12]  /*2fe0*/  UIMAD UR4, UR4, UR41, UR40 ;  /* 0x00000029040472a4 */ /* 0x004fd8000f8e0228 */
[----:B------:R-:W-:Y:S05]  /*2ff0*/  @P0 BRA `(.L_x_25) ;  /* 0x0000000000a40947 */ /* 0x000fea0003800000 */
[----:B------:R-:W-:Y:S01]  /*3000*/  ELECT P0, URZ, PT ;  /* 0x00000000003f782f */ /* 0x000fe20003800000 */
[----:B------:R-:W-:-:S12]  /*3010*/  BSSY B0, `(.L_x_26) ;  /* 0x0000020000007945 */ /* 0x000fd80003800000 */
[----:B------:R-:W-:Y:S05]  /*3020*/  @!P0 BRA `(.L_x_27) ;  /* 0x0000000000788947 */ /* 0x000fea0003800000 */
[----:B------:R-:W1:Y:S01]  /*3030*/  S2UR UR6, SR_CgaCtaId ;  /* 0x00000000000679c3 */ /* 0x000e620000008800 */
[----:B------:R-:W-:Y:S01]  /*3040*/  UISETP.NE.AND UP0, UPT, UR12, 0x1, UPT ;  /* 0x000000010c00788c */ /* 0x000fe2000bf05270 */
[----:B------:R-:W-:-:S06]  /*3050*/  UMOV UR5, 0x400 ;  /* 0x0000040000057882 */ /* 0x000fcc0000000000 */
[----:B------:R-:W2:Y:S08]  /*3060*/  LDC.64 R4, c[0x0][0x700] ;  /* 0x0001c000ff047b82 */ /* 0x000eb00000000a00 */
[----:B------:R-:W2:Y:S08]  /*3070*/  LDC.64 R6, c[0x0][0x708] ;  /* 0x0001c200ff067b82 */ /* 0x000eb00000000a00 */
[----:B-----5:R-:W3:Y:S01]  /*3080*/  LDC.64 R8, c[0x0][0x710] ;  /* 0x0001c400ff087b82 */ /* 0x020ee20000000a00 */
[----:B-1----:R-:W-:-:S04]  /*3090*/  ULEA UR5, UR6, UR5, 0x18 ;  /* 0x0000000506057291 */ /* 0x002fc8000f8ec03f */
[----:B------:R-:W-:Y:S02]  /*30a0*/  UIADD3 UR6, UR5, 0x80, URZ ;  /* 0x0000008005067890 */ /* 0x000fe4000fffe03f */
[----:B------:R-:W-:Y:S01]  /*30b0*/  @!UP0 UIADD3 UR6, UR5, URZ, URZ ;  /* 0x0000003f05068290 */ /* 0x000fe2000fffe03f */
[----:B------:R-:W3:Y:S08]  /*30c0*/  LDC.64 R10, c[0x0][0x718] ;  /* 0x0001c600ff0a7b82 */ /* 0x000ef00000000a00 */
[----:B------:R-:W1:Y:S01]  /*30d0*/  LDC.64 R24, c[0x0][0x720] ;  /* 0x0001c800ff187b82 */ /* 0x000e620000000a00 */
[----:B--2---:R2:W-:Y:S07]  /*30e0*/  STS.128 [UR6+0x38780], R4 ;  /* 0x03878004ff007988 */ /* 0x0045ee0008000c06 */
[----:B------:R-:W1:Y:S08]  /*30f0*/  LDC.64 R26, c[0x0][0x728] ;  /* 0x0001ca00ff1a7b82 */ /* 0x000e700000000a00 */
[----:B------:R-:W4:Y:S01]  /*3100*/  LDC.64 R28, c[0x0][0x730] ;  /* 0x0001cc00ff1c7b82 */ /* 0x000f220000000a00 */
[----:B---3--:R2:W-:Y:S07]  /*3110*/  STS.128 [UR6+0x38790], R8 ;  /* 0x03879008ff007988 */ /* 0x0085ee0008000c06 */
[----:B------:R-:W4:Y:S08]  /*3120*/  LDC.64 R30, c[0x0][0x738] ;  /* 0x0001ce00ff1e7b82 */ /* 0x000f300000000a00 */
[----:B------:R-:W3:Y:S01]  /*3130*/  LDC.64 R32, c[0x0][0x740] ;  /* 0x0001d000ff207b82 */ /* 0x000ee20000000a00 */
[----:B-1----:R2:W-:Y:S07]  /*3140*/  STS.128 [UR6+0x387a0], R24 ;  /* 0x0387a018ff007988 */ /* 0x0025ee0008000c06 */
[----:B------:R-:W3:Y:S08]  /*3150*/  LDC.64 R34, c[0x0][0x748] ;  /* 0x0001d200ff227b82 */ /* 0x000ef00000000a00 */
[----:B------:R-:W1:Y:S01]  /*3160*/  LDC.64 R36, c[0x0][0x750] ;  /* 0x0001d400ff247b82 */ /* 0x000e620000000a00 */
[----:B----4-:R2:W-:Y:S07]  /*3170*/  STS.128 [UR6+0x387b0], R28 ;  /* 0x0387b01cff007988 */ /* 0x0105ee0008000c06 */
[----:B------:R-:W1:Y:S08]  /*3180*/  LDC.64 R38, c[0x0][0x758] ;  /* 0x0001d600ff267b82 */ /* 0x000e700000000a00 */
[----:B------:R-:W4:Y:S01]  /*3190*/  LDC.64 R40, c[0x0][0x760] ;  /* 0x0001d800ff287b82 */ /* 0x000f220000000a00 */
[----:B---3--:R2:W-:Y:S07]  /*31a0*/  STS.128 [UR6+0x387c0], R32 ;  /* 0x0387c020ff007988 */ /* 0x0085ee0008000c06 */
[----:B------:R-:W4:Y:S08]  /*31b0*/  LDC.64 R42, c[0x0][0x768] ;  /* 0x0001da00ff2a7b82 */ /* 0x000f300000000a00 */
[----:B------:R-:W3:Y:S01]  /*31c0*/  LDC.64 R44, c[0x0][0x770] ;  /* 0x0001dc00ff2c7b82 */ /* 0x000ee20000000a00 */
[----:B-1----:R2:W-:Y:S07]  /*31d0*/  STS.128 [UR6+0x387d0], R36 ;  /* 0x0387d024ff007988 */ /* 0x0025ee0008000c06 */
[----:B------:R-:W3:Y:S01]  /*31e0*/  LDC.64 R46, c[0x0][0x778] ;  /* 0x0001de00ff2e7b82 */ /* 0x000ee20000000a00 */
[----:B----4-:R2:W-:Y:S04]  /*31f0*/  STS.128 [UR6+0x387e0], R40 ;  /* 0x0387e028ff007988 */ /* 0x0105e80008000c06 */
[----:B---3--:R2:W-:Y:S02]  /*3200*/  STS.128 [UR6+0x387f0], R44 ;  /* 0x0387f02cff007988 */ /* 0x0085e40008000c06 */
.L_x_27:
[----:B------:R-:W-:Y:S05]  /*3210*/  BSYNC B0 ;  /* 0x0000000000007941 */ /* 0x000fea0003800000 */
.L_x_26:
[----:B------:R-:W-:Y:S01]  /*3220*/  UISETP.NE.AND UP0, UPT, UR12, 0x1, UPT ;  /* 0x000000010c00788c */ /* 0x000fe2000bf05270 */
[----:B------:R-:W-:Y:S01]  /*3230*/  NOP ;  /* 0x0000000000007918 */ /* 0x000fe20000000000 */
[----:B------:R-:W-:Y:S01]  /*3240*/  ULDC UR5, c[0x0][0x884] ;  /* 0x0002210000057ab9 */ /* 0x000fe20000000800 */
[----:B------:R-:W-:Y:S01]  /*3250*/  ULDC.64 UR60, c[0x0][0x800] ;  /* 0x00020000003c7ab9 */ /* 0x000fe20000000a00 */
[----:B------:R-:W-:-:S04]  /*3260*/  USEL UR5, UR5, URZ, UP0 ;  /* 0x0000003f05057287 */ /* 0x000fc80008000000 */
[----:B------:R-:W-:-:S04]  /*3270*/  UIADD3 UR5, UR4, UR5, URZ ;  /* 0x0000000504057290 */ /* 0x000fc8000fffe03f */
[----:B------:R-:W-:-:S12]  /*3280*/  UIMAD.WIDE UR60, UR5, 0x80, UR60 ;  /* 0x00000080053c78a5 */ /* 0x000fd8000f8e023c */
.L_x_25:
[----:B------:R-:W-:-:S13]  /*3290*/  ISETP.NE.AND P0, PT, RZ, UR55, PT ;  /* 0x00000037ff007c0c */ /* 0x000fda000bf05270 */
[----:B------:R-:W-:Y:S05]  /*32a0*/  @P0 BRA `(.L_x_28) ;  /* 0x00000004001c0947 */ /* 0x000fea0003800000 */
[----:B------:R-:W-:Y:S01]  /*32b0*/  ELECT P0, URZ, PT ;  /* 0x00000000003f782f */ /* 0x000fe20003800000 */
[----:B------:R-:W-:-:S12]  /*32c0*/  BSSY B0, `(.L_x_29) ;  /* 0x0000030000007945 */ /* 0x000fd80003800000 */
[----:B------:R-:W-:Y:S05]  /*32d0*/  @!P0 BRA `(.L_x_30) ;  /* 0x0000000000b88947 */ /* 0x000fea0003800000 */
[C---:B--2---:R-:W-:Y:S01]  /*32e0*/  IMAD.SHL.U32 R4, R18.reuse, 0x8, RZ ;  /* 0x0000000812047824 */ /* 0x044fe200078e00ff */
[----:B------:R-:W-:Y:S01]  /*32f0*/  ULDC.64 UR4, c[0x0][0x820] ;  /* 0x0002080000047ab9 */ /* 0x000fe20000000a00 */
[----:B------:R-:W-:-:S03]  /*3300*/  SHF.L.U64.HI R3, R18, 0x3, R3 ;  /* 0x0000000312037819 */ /* 0x000fc60000010203 */
[----:B------:R-:W-:-:S04]  /*3310*/  IADD3 R6, P0, R4, UR4, RZ ;  /* 0x0000000404067c10 */ /* 0x000fc8000ff1e0ff */
[----:B------:R-:W-:Y:S01]  /*3320*/  IADD3.X R7, R3, UR5, RZ, P0, !PT ;  /* 0x0000000503077c10 */ /* 0x000fe200087fe4ff */
[----:B------:R-:W-:-:S05]  /*3330*/  ULDC.64 UR4, c[0x0][0x818] ;  /* 0x0002060000047ab9 */ /* 0x000fca0000000a00 */
[----:B------:R-:W2:Y:S01]  /*3340*/  LDG.E.64 R6, desc[UR58][R6.64] ;  /* 0x0000003a06067981 */ /* 0x000ea2000c1e1b00 */
[----:B------:R-:W-:-:S04]  /*3350*/  IADD3 R4, P0, R4, UR4, RZ ;  /* 0x0000000404047c10 */ /* 0x000fc8000ff1e0ff */
[----:B------:R-:W-:-:S06]  /*3360*/  IADD3.X R5, R3, UR5, RZ, P0, !PT ;  /* 0x0000000503057c10 */ /* 0x000fcc00087fe4ff */
[----:B------:R-:W3:Y:S01]  /*3370*/  LDG.E.64 R4, desc[UR58][R4.64] ;  /* 0x0000003a04047981 */ /* 0x000ee2000c1e1b00 */
[----:B------:R-:W1:Y:S01]  /*3380*/  S2UR UR5, SR_CgaCtaId ;  /* 0x00000000000579c3 */ /* 0x000e620000008800 */
[----:B------:R-:W-:Y:S01]  /*3390*/  UISETP.NE.AND UP0, UPT, UR12, 0x1, UPT ;  /* 0x000000010c00788c */ /* 0x000fe2000bf05270 */
[----:B-----5:R-:W-:Y:S01]  /*33a0*/  VIADD R9, R0, 0xffffffff ;  /* 0xffffffff00097836 */ /* 0x020fe20000000000 */
[----:B------:R-:W-:Y:S01]  /*33b0*/  UMOV UR4, 0x400 ;  /* 0x0000040000047882 */ /* 0x000fe20000000000 */
[----:B------:R-:W-:Y:S01]  /*33c0*/  CS2R R10, SRZ ;  /* 0x00000000000a7805 */ /* 0x000fe2000001ff00 */
[----:B-1----:R-:W-:-:S04]  /*33d0*/  ULEA UR4, UR5, UR4, 0x18 ;  /* 0x0000000405047291 */ /* 0x002fc8000f8ec03f */
[----:B------:R-:W-:-:S03]  /*33e0*/  UIADD3 UR5, UR4, 0x80, URZ ;  /* 0x0000008004057890 */ /* 0x000fc6000fffe03f */
[----:B------:R-:W-:-:S04]  /*33f0*/  @!UP0 UIADD3 UR5, UR4, URZ, URZ ;  /* 0x0000003f04058290 */ /* 0x000fc8000fffe03f */
[----:B------:R-:W-:-:S05]  /*3400*/  UIADD3 UR4, UR5, 0x38780, URZ ;  /* 0x0003878005047890 */ /* 0x000fca000fffe03f */
[----:B------:R-:W1:Y:S01]  /*3410*/  LDS R3, [UR5+0x3879c] ;  /* 0x03879c05ff037984 */ /* 0x000e620008000800 */
[----:B------:R-:W-:-:S03]  /*3420*/  IMAD.U32 R20, RZ, RZ, UR4 ;  /* 0x00000004ff147e24 */ /* 0x000fc6000f8e00ff */
[----:B------:R-:W-:Y:S02]  /*3430*/  STS [UR5+0x387b0], RZ ;  /* 0x0387b0ffff007988 */ /* 0x000fe40008000805 */
[----:B------:R-:W-:-:S05]  /*3440*/  SHF.R.U64 R20, R20, 0x4, RZ ;  /* 0x0000000414147819 */ /* 0x000fca00000012ff */
[----:B------:R-:W-:Y:S04]  /*3450*/  STS [UR5+0x38790], R20 ;  /* 0x03879014ff007988 */ /* 0x000fe80008000805 */
[----:B------:R-:W-:Y:S01]  /*3460*/  STS [UR5+0x38794], R20 ;  /* 0x03879414ff007988 */ /* 0x000fe20008000805 */
[C---:B--2---:R-:W-:Y:S01]  /*3470*/  SHF.L.U64.HI R13, R6.reuse, 0x1, R7 ;  /* 0x00000001060d7819 */ /* 0x044fe20000010207 */
[----:B------:R-:W-:-:S03]  /*3480*/  IMAD.SHL.U32 R6, R6, 0x2, RZ ;  /* 0x0000000206067824 */ /* 0x000fc600078e00ff */
[----:B------:R-:W-:Y:S02]  /*3490*/  LOP3.LUT R13, R13, 0x1fffffff, RZ, 0xc0, !PT ;  /* 0x1fffffff0d0d7812 */ /* 0x000fe400078ec0ff */
[----:B------:R-:W-:Y:S02]  /*34a0*/  LOP3.LUT R0, R6, 0xfffffffe, RZ, 0xc0, !PT ;  /* 0xfffffffe06007812 */ /* 0x000fe400078ec0ff */
[--C-:B------:R-:W-:Y:S02]  /*34b0*/  SHF.R.U32.HI R8, RZ, 0x4, R13.reuse ;  /* 0x00000004ff087819 */ /* 0x100fe4000001160d */
[----:B------:R-:W-:Y:S01]  /*34c0*/  SHF.R.U64 R0, R0, 0x4, R13 ;  /* 0x0000000400007819 */ /* 0x000fe2000000120d */
[----:B---3--:R-:W-:Y:S01]  /*34d0*/  STS.64 [UR5+0x38780], R4 ;  /* 0x03878004ff007988 */ /* 0x008fe20008000a05 */
[----:B-1----:R-:W-:-:S03]  /*34e0*/  LOP3.LUT R3, R3, 0xf, R8, 0xb8, !PT ;  /* 0x0000000f03037812 */ /* 0x002fc600078eb808 */
[----:B------:R-:W-:Y:S04]  /*34f0*/  STS [UR5+0x3878c], R0 ;  /* 0x03878c00ff007988 */ /* 0x000fe80008000805 */
[----:B------:R-:W-:Y:S04]  /*3500*/  STS [UR5+0x3879c], R3 ;  /* 0x03879c03ff007988 */ /* 0x000fe80008000805 */
[----:B------:R-:W1:Y:S02]  /*3510*/  LDS R7, [UR5+0x3879c] ;  /* 0x03879c05ff077984 */ /* 0x000e640008000800 */
[----:B-1----:R-:W-:-:S05]  /*3520*/  LOP3.LUT R7, R7, 0xf0, RZ, 0xb8, !PT ;  /* 0x000000f007077812 */ /* 0x002fca00078eb8ff */
[----:B------:R-:W-:Y:S04]  /*3530*/  STS [UR5+0x3879c], R7 ;  /* 0x03879c07ff007988 */ /* 0x000fe80008000805 */
[----:B------:R-:W1:Y:S02]  /*3540*/  LDS R8, [UR5+0x3879c] ;  /* 0x03879c05ff087984 */ /* 0x000e640008000800 */
[----:B-1----:R-:W-:Y:S01]  /*3550*/  LOP3.LUT R21, R8, 0xf00, RZ, 0xb8, !PT ;  /* 0x00000f0008157812 */ /* 0x002fe200078eb8ff */
[----:B------:R-:W-:-:S04]  /*3560*/  VIADD R8, R2, 0xffffffff ;  /* 0xffffffff02087836 */ /* 0x000fc80000000000 */
[----:B------:R-:W-:Y:S04]  /*3570*/  STS.64 [UR5+0x38798], R20 ;  /* 0x03879814ff007988 */ /* 0x000fe80008000a05 */
[----:B------:R-:W1:Y:S04]  /*3580*/  LDS R12, [UR5+0x3879c] ;  /* 0x03879c05ff0c7984 */ /* 0x000e680008000800 */
[----:B------:R3:W-:Y:S01]  /*3590*/  STS.128 [UR5+0x387a0], R8 ;  /* 0x0387a008ff007988 */ /* 0x0007e20008000c05 */
[----:B-1----:R-:W-:-:S05]  /*35a0*/  LOP3.LUT R12, R12, 0xf000, RZ, 0xb8, !PT ;  /* 0x0000f0000c0c7812 */ /* 0x002fca00078eb8ff */
[----:B------:R3:W-:Y:S02]  /*35b0*/  STS [UR5+0x3879c], R12 ;  /* 0x03879c0cff007988 */ /* 0x0007e40008000805 */
.L_x_30:
[----:B------:R-:W-:Y:S05]  /*35c0*/  BSYNC B0 ;  /* 0x0000000000007941 */ /* 0x000fea0003800000 */
.L_x_29:
[----:B------:R-:W-:Y:S01]  /*35d0*/  ELECT P0, URZ, PT ;  /* 0x00000000003f782f */ /* 0x000fe20003800000 */
[----:B------:R-:W-:Y:S01]  /*35e0*/  NOP ;  /* 0x0000000000007918 */ /* 0x000fe20000000000 */
[----:B------:R-:W-:Y:S11]  /*35f0*/  BSSY B0, `(.L_x_31) ;  /* 0x0000004000007945 */ /* 0x000ff60003800000 */
[----:B------:R-:W-:Y:S05]  /*3600*/  @!P0 BRA `(.L_x_32) ;  /* 0x0000000000088947 */ /* 0x000fea0003800000 */
[----:B------:R0:W-:Y:S01]  /*3610*/  UTMACMDFLUSH ;  /* 0x00000000000079b7 */ /* 0x0001e20000000000 */
[----:B------:R-:W-:-:S04]  /*3620*/  DEPBAR.LE SB0, 0x0 ;  /* 0x000080000000791a */ /* 0x000fc80000000000 */
.L_x_32:
[----:B------:R-:W-:Y:S05]  /*3630*/  BSYNC B0 ;  /* 0x0000000000007941 */ /* 0x000fea0003800000 */
.L_x_31:
[----:B------:R-:W1:Y:S01]  /*3640*/  S2UR UR5, SR_CgaCtaId ;  /* 0x00000000000579c3 */ /* 0x000e620000008800 */
[----:B-----5:R-:W4:Y:S01]  /*3650*/  S2R R0, SR_LANEID ;  /* 0x0000000000007919 */ /* 0x020f220000000000 */
[----:B------:R-:W-:Y:S01]  /*3660*/  UISETP.NE.AND UP0, UPT, UR12, 0x1, UPT ;  /* 0x000000010c00788c */ /* 0x000fe2000bf05270 */
[----:B------:R-:W-:Y:S02]  /*3670*/  UMOV UR4, 0x400 ;  /* 0x0000040000047882 */ /* 0x000fe40000000000 */
[----:B-1----:R-:W-:-:S04]  /*3680*/  ULEA UR4, UR5, UR4, 0x18 ;  /* 0x0000000405047291 */ /* 0x002fc8000f8ec03f */
[----:B------:R-:W-:-:S04]  /*3690*/  UIADD3 UR5, UR4, 0x80, URZ ;  /* 0x0000008004057890 */ /* 0x000fc8000fffe03f */
[----:B------:R-:W-:Y:S01]  /*36a0*/  @!UP0 UIADD3 UR5, UR4, URZ, URZ ;  /* 0x0000003f04058290 */ /* 0x000fe2000fffe03f */
[----:B----4-:R-:W-:-:S05]  /*36b0*/  SHF.L.U32 R0, R0, 0x2, RZ ;  /* 0x0000000200007819 */ /* 0x010fca00000006ff */
[----:B------:R-:W-:Y:S01]  /*36c0*/  IMAD.U32 R3, RZ, RZ, UR5 ;  /* 0x00000005ff037e24 */ /* 0x000fe2000f8e00ff */
[----:B------:R-:W-:-:S04]  /*36d0*/  IADD3 R2, P0, R0, UR60, RZ ;  /* 0x0000003c00027c10 */ /* 0x000fc8000ff1e0ff */
[----:B--2---:R-:W-:Y:S01]  /*36e0*/  IADD3 R4, R0, 0x38780, R3 ;  /* 0x0003878000047810 */ /* 0x004fe20007ffe003 */
[----:B------:R-:W-:-:S04]  /*36f0*/  IMAD.X R3, RZ, RZ, UR61, P0 ;  /* 0x0000003dff037e24 */ /* 0x000fc800080e06ff */
[----:B------:R-:W1:Y:S04]  /*3700*/  LDS R5, [R4] ;  /* 0x0000000004057984 */ /* 0x000e680000000800 */
[----:B-1----:R1:W5:Y:S02]  /*3710*/  ATOMG.E.EXCH.STRONG.GPU PT, RZ, [R2], R5 ;  /* 0x0000000502ff73a8 */ /* 0x00236400041ee100 */
.L_x_28:
[----:B------:R-:W-:Y:S01]  /*3720*/  LEA.HI R14, R14, R19, RZ, 0x8 ;  /* 0x000000130e0e7211 */ /* 0x000fe200078f40ff */
[----:B------:R-:W4:Y:S01]  /*3730*/  S2UR UR43, SR_CgaCtaId ;  /* 0x00000000002b79c3 */ /* 0x000f220000008800 */
[----:B------:R-:W-:Y:S01]  /*3740*/  UISETP.NE.AND UP0, UPT, UR12, 0x1, UPT ;  /* 0x000000010c00788c */ /* 0x000fe2000bf05270 */
[----:B------:R-:W-:Y:S01]  /*3750*/  IMAD.MOV.U32 R156, RZ, RZ, RZ ;  /* 0x000000ffff9c7224 */ /* 0x000fe200078e00ff */
[----:B------:R-:W-:Y:S01]  /*3760*/  LOP3.LUT R14, R14, 0xffffff00, RZ, 0xc0, !PT ;  /* 0xffffff000e0e7812 */ /* 0x000fe200078ec0ff */
[----:B------:R-:W-:Y:S01]  /*3770*/  UMOV UR47, 0x400 ;  /* 0x00000400002f7882 */ /* 0x000fe20000000000 */
[----:B------:R-:W-:Y:S02]  /*3780*/  ULOP3.LUT UR51, UR53, 0x1, URZ, 0xfc, !UPT ;  /* 0x0000000135337892 */ /* 0x000fe4000f8efc3f */
[----:B------:R-:W-:Y:S01]  /*3790*/  ULOP3.LUT UR50, UR54, 0x1, URZ, 0xfc, !UPT ;  /* 0x0000000136327892 */ /* 0x000fe2000f8efc3f */
[----:B------:R-:W-:Y:S01]  /*37a0*/  IMAD.IADD R14, R19, 0x1, -R14 ;  /* 0x00000001130e7824 */ /* 0x000fe200078e0a0e */
[----:B------:R-:W-:Y:S01]  /*37b0*/  ULOP3.LUT UR48, UR52, 0x1, URZ, 0xfc, !UPT ;  /* 0x0000000134307892 */ /* 0x000fe2000f8efc3f */
[----:B------:R-:W-:-:S02]  /*37c0*/  UMOV UR36, URZ ;  /* 0x0000003f00247c82 */ /* 0x000fc40008000000 */
[C---:B--2---:R-:W-:Y:S01]  /*37d0*/  IMAD.SHL.U32 R4, R14.reuse, 0x40, RZ ;  /* 0x000000400e047824 */ /* 0x044fe200078e00ff */
[----:B-1----:R-:W-:Y:S01]  /*37e0*/  SHF.R.S32.HI R3, RZ, 0x1f, R14 ;  /* 0x0000001fff037819 */ /* 0x002fe2000001140e */
[C---:B------:R-:W-:Y:S01]  /*37f0*/  VIADD R154, R14.reuse, 0x1f ;  /* 0x0000001f0e9a7836 */ /* 0x040fe20000000000 */
[-C--:B-----5:R-:W-:Y:S01]  /*3800*/  LEA.HI R0, R14, R14.reuse, RZ, 0x1 ;  /* 0x0000000e0e007211 */ /* 0x0a0fe200078f08ff */
[----:B------:R-:W-:Y:S01]  /*3810*/  UMOV UR56, URZ ;  /* 0x0000003f00387c82 */ /* 0x000fe20008000000 */
[CC--:B------:R-:W-:Y:S01]  /*3820*/  LEA.HI R2, R3.reuse, R14.reuse, RZ, 0x5 ;  /* 0x0000000e03027211 */ /* 0x0c0fe200078f28ff */
[----:B------:R-:W-:Y:S01]  /*3830*/  UMOV UR37, URZ ;  /* 0x0000003f00257c82 */ /* 0x000fe20008000000 */
[----:B------:R-:W-:Y:S01]  /*3840*/  SHF.R.S32.HI R0, RZ, 0x1, R0 ;  /* 0x00000001ff007819 */ /* 0x000fe20000011400 */
[----:B------:R-:W-:Y:S01]  /*3850*/  UMOV UR38, URZ ;  /* 0x0000003f00267c82 */ /* 0x000fe20008000000 */
[----:B------:R-:W-:Y:S01]  /*3860*/  SHF.R.S32.HI R2, RZ, 0x5, R2 ;  /* 0x00000005ff027819 */ /* 0x000fe20000011402 */
[----:B------:R-:W-:Y:S01]  /*3870*/  UMOV UR39, URZ ;  /* 0x0000003f00277c82 */ /* 0x000fe20008000000 */
[CC--:B------:R-:W-:Y:S01]  /*3880*/  LEA.HI R6, R3.reuse, R14.reuse, RZ, 0x4 ;  /* 0x0000000e03067211 */ /* 0x0c0fe200078f20ff */
[----:B----4-:R-:W-:Y:S01]  /*3890*/  ULEA UR47, UR43, UR47, 0x18 ;  /* 0x0000002f2b2f7291 */ /* 0x010fe2000f8ec03f */
[----:B------:R-:W-:Y:S01]  /*38a0*/  LOP3.LUT R4, R4, 0x40, RZ, 0xc0, !PT ;  /* 0x0000004004047812 */ /* 0x000fe200078ec0ff */
[----:B------:R-:W-:Y:S01]  /*38b0*/  IMAD.SHL.U32 R5, R2, 0x10, RZ ;  /* 0x0000001002057824 */ /* 0x000fe200078e00ff */
[----:B---3--:R-:W-:Y:S01]  /*38c0*/  SHF.R.S32.HI R9, RZ, 0x4, R6 ;  /* 0x00000004ff097819 */ /* 0x008fe20000011406 */
[----:B------:R-:W-:Y:S01]  /*38d0*/  IMAD.SHL.U32 R2, R0, 0x80, RZ ;  /* 0x0000008000027824 */ /* 0x000fe200078e00ff */
[----:B------:R-:W-:Y:S01]  /*38e0*/  LEA.HI R0, R3, R14, RZ, 0x3 ;  /* 0x0000000e03007211 */ /* 0x000fe200078f18ff */
[----:B------:R-:W-:Y:S01]  /*38f0*/  UIADD3 UR49, UR47, 0x80, URZ ;  /* 0x000000802f317890 */ /* 0x000fe2000fffe03f */
[----:B------:R-:W-:Y:S01]  /*3900*/  LOP3.LUT R7, R4, 0x30, R5, 0xf8, !PT ;  /* 0x0000003004077812 */ /* 0x000fe200078ef805 */
[----:B------:R-:W-:Y:S01]  /*3910*/  @!UP0 UIADD3 UR49, UR47, URZ, URZ ;  /* 0x0000003f2f318290 */ /* 0x000fe2000fffe03f */
[----:B------:R-:W-:-:S02]  /*3920*/  LEA.HI R6, R6, R9, RZ, 0x1 ;  /* 0x0000000906067211 */ /* 0x000fc400078f08ff */
[----:B------:R-:W-:Y:S01]  /*3930*/  LOP3.LUT R5, R2, 0x180, RZ, 0xc0, !PT ;  /* 0x0000018002057812 */ /* 0x000fe200078ec0ff */
[----:B------:R-:W-:Y:S01]  /*3940*/  UIADD3 UR49, UR49, 0x38780, URZ ;  /* 0x0003878031317890 */ /* 0x000fe2000fffe03f */
[----:B------:R-:W-:Y:S02]  /*3950*/  LOP3.LUT R6, R6, 0x7ffffe, RZ, 0xc0, !PT ;  /* 0x007ffffe06067812 */ /* 0x000fe400078ec0ff */
[----:B------:R-:W-:Y:S02]  /*3960*/  LOP3.LUT R4, R5, R4, RZ, 0xfc, !PT ;  /* 0x0000000405047212 */ /* 0x000fe400078efcff */
[----:B------:R-:W-:Y:S01]  /*3970*/  LEA.HI R152, R3, R14, RZ, 0x7 ;  /* 0x0000000e03987211 */ /* 0x000fe200078f38ff */
[----:B------:R-:W-:Y:S01]  /*3980*/  IMAD.IADD R9, R9, 0x1, -R6 ;  /* 0x0000000109097824 */ /* 0x000fe200078e0a06 */
[----:B------:R-:W-:Y:S02]  /*3990*/  LOP3.LUT R0, R7, 0x8, R0, 0xf8, !PT ;  /* 0x0000000807007812 */ /* 0x000fe400078ef800 */
[----:B------:R-:W-:-:S02]  /*39a0*/  SHF.R.U32.HI R4, RZ, 0x3, R4 ;  /* 0x00000003ff047819 */ /* 0x000fc40000011604 */
[----:B------:R-:W-:Y:S02]  /*39b0*/  SHF.R.S32.HI R152, RZ, 0x7, R152 ;  /* 0x00000007ff987819 */ /* 0x000fe40000011498 */
[----:B------:R-:W-:-:S03]  /*39c0*/  LOP3.LUT R0, R4, R0, R5, 0x1e, !PT ;  /* 0x0000000004007212 */ /* 0x000fc600078e1e05 */
[----:B------:R-:W-:-:S04]  /*39d0*/  IMAD R9, R152, 0x4, R9 ;  /* 0x0000000498097824 */ /* 0x000fc800078e0209 */
[----:B------:R-:W-:Y:S02]  /*39e0*/  IMAD.U32 R153, R9, 0x200, R0 ;  /* 0x0000020009997824 */ /* 0x000fe400078e0000 */
[----:B------:R-:W-:-:S07]  /*39f0*/  IMAD.MOV.U32 R0, RZ, RZ, 0x1 ;  /* 0x00000001ff007424 */ /* 0x000fce00078e00ff */
.L_x_113:
[----:B---3--:R-:W1:Y:S02]  /*3a00*/  LDC.64 R2, c[0x0][0x290] ;  /* 0x0000a400ff027b82 */ /* 0x008e640000000a00 */
[----:B-1----:R-:W-:-:S05]  /*3a10*/  IMAD.WIDE R2, R18, 0xc, R2 ;  /* 0x0000000c12027825 */ /* 0x002fca00078e0202 */
[----:B------:R-:W2:Y:S01]  /*3a20*/  LDG.E R155, desc[UR58][R2.64+0x8] ;  /* 0x0000083a029b7981 */ /* 0x000ea2000c1e1900 */
[----:B------:R-:W-:Y:S01]  /*3a30*/  UMOV UR9, URZ ;  /* 0x0000003f00097c82 */ /* 0x000fe20008000000 */
[----:B------:R-:W-:Y:S01]  /*3a40*/  UMOV UR10, UR37 ;  /* 0x00000025000a7c82 */ /* 0x000fe20008000000 */
[--C-:B------:R-:W-:Y:S01]  /*3a50*/  IMAD.MOV.U32 R157, RZ, RZ, R18.reuse ;  /* 0x000000ffff9d7224 */ /* 0x100fe200078e0012 */
[----:B-----5:R-:W1:Y:S01]  /*3a60*/  SHFL.IDX PT, R6, R152, RZ, 0x1f ;  /* 0x00001fff98067589 */ /* 0x020e6200000e0000 */
[----:B------:R-:W-:Y:S02]  /*3a70*/  SHF.R.S32.HI R19, RZ, 0x1f, R18 ;  /* 0x0000001fff137819 */ /* 0x000fe40000011412 */
[----:B------:R-:W-:Y:S02]  /*3a80*/  CS2R R86, SRZ ;  /* 0x0000000000567805 */ /* 0x000fe4000001ff00 */
[----:B------:R-:W-:Y:S02]  /*3a90*/  CS2R R88, SRZ ;  /* 0x0000000000587805 */ /* 0x000fe4000001ff00 */
[----:B------:R-:W-:-:S02]  /*3aa0*/  CS2R R90, SRZ ;  /* 0x00000000005a7805 */ /* 0x000fc4000001ff00 */
[----:B------:R-:W-:Y:S02]  /*3ab0*/  CS2R R92, SRZ ;  /* 0x00000000005c7805 */ /* 0x000fe4000001ff00 */
[----:B------:R-:W-:Y:S02]  /*3ac0*/  CS2R R94, SRZ ;  /* 0x00000000005e7805 */ /* 0x000fe4000001ff00 */
[----:B------:R-:W-:Y:S02]  /*3ad0*/  CS2R R96, SRZ ;  /* 0x0000000000607805 */ /* 0x000fe4000001ff00 */
        /* <DEDUP_REMOVED lines=16> */
[----:B-1----:R-:W-:Y:S02]  /*3be0*/  R2UR UR4, R6 ;  /* 0x00000000060472ca */ /* 0x002fe400000e0000 */
        /* <DEDUP_REMOVED lines=11> */
[----:B------:R-:W-:Y:S01]  /*3ca0*/  CS2R R24, SRZ ;  /* 0x0000000000187805 */ /* 0x000fe2000001ff00 */
[----:B------:R-:W-:Y:S01]  /*3cb0*/  ULEA.HI UR5, UR4, UR4, URZ, 0x1 ;  /* 0x0000000404057291 */ /* 0x000fe2000f8f083f */
[----:B------:R-:W-:Y:S02]  /*3cc0*/  CS2R R26, SRZ ;  /* 0x00000000001a7805 */ /* 0x000fe4000001ff00 */
[----:B------:R-:W-:Y:S02]  /*3cd0*/  CS2R R28, SRZ ;  /* 0x00000000001c7805 */ /* 0x000fe4000001ff00 */
[----:B------:R-:W-:Y:S01]  /*3ce0*/  CS2R R30, SRZ ;  /* 0x00000000001e7805 */ /* 0x000fe2000001ff00 */
[----:B------:R-:W-:Y:S01]  /*3cf0*/  ULOP3.LUT UR5, UR5, 0x1e, URZ, 0xc0, !UPT ;  /* 0x0000001e05057892 */ /* 0x000fe2000f8ec03f */
[----:B------:R-:W-:-:S02]  /*3d00*/  CS2R R32, SRZ ;  /* 0x0000000000207805 */ /* 0x000fc4000001ff00 */
[----:B------:R-:W-:Y:S02]  /*3d10*/  CS2R R34, SRZ ;  /* 0x0000000000227805 */ /* 0x000fe4000001ff00 */
[----:B------:R-:W-:Y:S01]  /*3d20*/  CS2R R36, SRZ ;  /* 0x0000000000247805 */ /* 0x000fe2000001ff00 */
[----:B------:R-:W-:Y:S01]  /*3d30*/  UIADD3 UR5, UR4, -UR5, URZ ;  /* 0x8000000504057290 */ /* 0x000fe2000fffe03f */
[----:B------:R-:W-:Y:S02]  /*3d40*/  CS2R R38, SRZ ;  /* 0x0000000000267805 */ /* 0x000fe4000001ff00 */
[----:B------:R-:W-:Y:S02]  /*3d50*/  CS2R R40, SRZ ;  /* 0x0000000000287805 */ /* 0x000fe4000001ff00 */
[----:B------:R-:W-:Y:S01]  /*3d60*/  CS2R R42, SRZ ;  /* 0x00000000002a7805 */ /* 0x000fe2000001ff00 */
[----:B------:R-:W-:Y:S01]  /*3d70*/  ULEA UR5, UR5, UR47, 0xd ;  /* 0x0000002f05057291 */ /* 0x000fe2000f8e683f */
[----:B------:R-:W-:-:S02]  /*3d80*/  CS2R R44, SRZ ;  /* 0x00000000002c7805 */ /* 0x000fc4000001ff00 */
[----:B------:R-:W-:Y:S02]  /*3d90*/  CS2R R46, SRZ ;  /* 0x00000000002e7805 */ /* 0x000fe4000001ff00 */
[----:B------:R-:W-:Y:S01]  /*3da0*/  CS2R R48, SRZ ;  /* 0x0000000000307805 */ /* 0x000fe2000001ff00 */
[----:B------:R-:W-:Y:S01]  /*3db0*/  USHF.R.U32.HI UR5, URZ, 0x4, UR5 ;  /* 0x000000043f057899 */ /* 0x000fe20008011605 */
[----:B------:R-:W-:Y:S02]  /*3dc0*/  CS2R R50, SRZ ;  /* 0x0000000000327805 */ /* 0x000fe4000001ff00 */
[----:B------:R-:W-:Y:S02]  /*3dd0*/  CS2R R52, SRZ ;  /* 0x0000000000347805 */ /* 0x000fe4000001ff00 */
[----:B------:R-:W-:Y:S01]  /*3de0*/  CS2R R54, SRZ ;  /* 0x0000000000367805 */ /* 0x000fe2000001ff00 */
[----:B------:R-:W-:Y:S01]  /*3df0*/  ULOP3.LUT UR8, UR5, 0x3fff, URZ, 0xc0, !UPT ;  /* 0x00003fff05087892 */ /* 0x000fe2000f8ec03f */
        /* <DEDUP_REMOVED lines=15> */
[C---:B--2---:R-:W-:Y:S02]  /*3ef0*/  ISETP.GE.AND P0, PT, R155.reuse, 0x1, PT ;  /* 0x000000019b00780c */ /* 0x044fe40003f06270 */
[----:B------:R-:W-:-:S04]  /*3f00*/  IADD3 R4, R155, 0x7f, RZ ;  /* 0x0000007f9b047810 */ /* 0x000fc80007ffe0ff */
[----:B------:R-:W-:-:S04]  /*3f10*/  SHF.R.S32.HI R5, RZ, 0x1f, R4 ;  /* 0x0000001fff057819 */ /* 0x000fc80000011404 */
[----:B------:R-:W-:Y:S01]  /*3f20*/  LEA.HI R5, R5, R4, RZ, 0x7 ;  /* 0x0000000405057211 */ /* 0x000fe200078f38ff */
[----:B------:R-:W-:-:S03]  /*3f30*/  IMAD.U32 R4, RZ, RZ, UR38 ;  /* 0x00000026ff047e24 */ /* 0x000fc6000f8e00ff */
[----:B------:R-:W-:Y:S01]  /*3f40*/  SHF.R.S32.HI R5, RZ, 0x7, R5 ;  /* 0x00000007ff057819 */ /* 0x000fe20000011405 */
[----:B------:R-:W-:Y:S06]  /*3f50*/  @!P0 BRA `(.L_x_33) ;  /* 0x00000004002c8947 */ /* 0x000fec0003800000 */
[----:B------:R-:W-:-:S06]  /*3f60*/  UISETP.NE.AND UP0, UPT, UR51, 0x3, UPT ;  /* 0x000000033300788c */ /* 0x000fcc000bf05270 */
[----:B------:R-:W-:-:S13]  /*3f70*/  PLOP3.LUT P1, PT, PT, PT, UP0, 0x80, 0x0 ;  /* 0x000000000000781c */ /* 0x000fda0003f2f008 */
[----:B------:R-:W-:Y:S05]  /*3f80*/  @!P1 BRA `(.L_x_34) ;  /* 0x0000000000049947 */ /* 0x000fea0003800000 */
[----:B------:R-:W-:Y:S01]  /*3f90*/  BPT.TRAP 0x1 ;  /* 0x000000040000795c */ /* 0x000fe20000300000 */
.L_x_34:
[----:B------:R-:W-:Y:S01]  /*3fa0*/  ULEA UR4, UR37, UR47, 0x3 ;  /* 0x0000002f25047291 */ /* 0x000fe2000f8e183f */
[----:B------:R-:W-:-:S05]  /*3fb0*/  IMAD.U32 R2, RZ, RZ, UR38 ;  /* 0x00000026ff027e24 */ /* 0x000fca000f8e00ff */
[----:B------:R-:W-:-:S04]  /*3fc0*/  SHF.L.U32 R2, R2, 0x1f, RZ ;  /* 0x0000001f02027819 */ /* 0x000fc800000006ff */
[----:B------:R1:W2:Y:S01]  /*3fd0*/  SYNCS.PHASECHK.TRANS64.TRYWAIT P0, [UR4+0x38480], R2 ;  /* 0x03848002ff0075a7 */ /* 0x0002a20008000144 */
[----:B------:R-:W-:Y:S05]  /*3fe0*/  @!P1 BRA `(.L_x_35) ;  /* 0x0000000000049947 */ /* 0x000fea0003800000 */
[----:B------:R-:W-:Y:S01]  /*3ff0*/  BPT.TRAP 0x1 ;  /* 0x000000040000795c */ /* 0x000fe20000300000 */
.L_x_35:
[----:B--2---:R-:W-:Y:S05]  /*4000*/  @P0 BRA `(.L_x_36) ;  /* 0x0000000000080947 */ /* 0x004fea0003800000 */
[----:B------:R-:W2:Y:S02]  /*4010*/  SYNCS.PHASECHK.TRANS64.TRYWAIT P0, [UR4+0x38480], R2 ;  /* 0x03848002ff0075a7 */ /* 0x000ea40008000144 */
[----:B--2---:R-:W-:Y:S05]  /*4020*/  @!P0 BRA `(.L_x_37) ;  /* 0x000000a400dc8947 */ /* 0x004fea0003800000 */
.L_x_36:
[----:B------:R-:W-:Y:S01]  /*4030*/  UIADD3 UR4, UR47, 0x20000, URZ ;  /* 0x000200002f047890 */ /* 0x000fe2000fffe03f */
[----:B------:R-:W-:Y:S01]  /*4040*/  WARPGROUP.ARRIVE ;  /* 0x00000000000079c5 */ /* 0x000fe20000000000 */
[----:B------:R-:W-:Y:S02]  /*4050*/  ULOP3.LUT UR9, UR8, 0x10000, URZ, 0xfc, !UPT ;  /* 0x0001000008097892 */ /* 0x000fe4000f8efc3f */
[----:B------:R-:W-:Y:S02]  /*4060*/  USHF.R.U32.HI UR4, URZ, 0x4, UR4 ;  /* 0x000000043f047899 */ /* 0x000fe40008011604 */
[----:B------:R-:W-:Y:S02]  /*4070*/  ULEA UR9, UR37, UR9, 0xb ;  /* 0x0000000925097291 */ /* 0x000fe4000f8e583f */
[----:B------:R-:W-:Y:S01]  /*4080*/  ULOP3.LUT UR4, UR4, 0x3fff, URZ, 0xc0, !UPT ;  /* 0x00003fff04047892 */ /* 0x000fe2000f8ec03f */
[----:B------:R-:W-:Y:S01]  /*4090*/  UMOV UR5, 0x40000040 ;  /* 0x4000004000057882 */ /* 0x000fe20000000000 */
[----:B------:R-:W-:-:S02]  /*40a0*/  UMOV UR7, 0x40000040 ;  /* 0x4000004000077882 */ /* 0x000fc40000000000 */
[----:B------:R-:W-:-:S04]  /*40b0*/  ULOP3.LUT UR4, UR4, 0x10000, URZ, 0xfc, !UPT ;  /* 0x0001000004047892 */ /* 0x000fc8000f8efc3f */
[----:B------:R-:W-:-:S03]  /*40c0*/  ULEA UR10, UR37, UR4, 0xa ;  /* 0x00000004250a7291 */ /* 0x000fc6000f8e503f */
[----:B------:R-:W-:-:S04]  /*40d0*/  UMOV UR4, UR9 ;  /* 0x0000000900047c82 */ /* 0x000fc80008000000 */
[----:B------:R-:W-:Y:S02]  /*40e0*/  UMOV UR6, UR10 ;  /* 0x0000000a00067c82 */ /* 0x000fe40008000000 */
[----:B------:R-:W-:Y:S01]  /*40f0*/  QGMMA.64x128x32.F32.E4M3.E4M3 R88, gdesc[UR4], RZ, !UPT, gsb0 ;  /* 0x01e00000045879f3 */ /* 0x000fe2000c0008ff */
[----:B------:R-:W-:Y:S01]  /*4100*/  UIADD3 UR4, UR9, 0x400, URZ ;  /* 0x0000040009047890 */ /* 0x000fe2000fffe03f */
[----:B------:R-:W-:Y:S01]  /*4110*/  UMOV UR5, 0x40000040 ;  /* 0x4000004000057882 */ /* 0x000fe20000000000 */
[----:B------:R-:W-:Y:S02]  /*4120*/  WARPGROUP.DEPBAR.LE gsb0, 0x0 ;  /* 0x00008000000079c5 */ /* 0x000fe40000010000 */
[----:B------:R-:W-:-:S07]  /*4130*/  WARPGROUP.ARRIVE ;  /* 0x00000000000079c5 */ /* 0x000fce0000000000 */
[----:B------:R-:W-:Y:S01]  /*4140*/  QGMMA.64x128x32.F32.E4M3.E4M3 R24, gdesc[UR4], RZ, !UPT, gsb0 ;  /* 0x01e00000041879f3 */ /* 0x000fe2000c0008ff */
[----:B------:R-:W-:Y:S02]  /*4150*/  UIADD3 UR4, UR9, 0x2, URZ ;  /* 0x0000000209047890 */ /* 0x000fe4000fffe03f */
[----:B------:R-:W-:Y:S01]  /*4160*/  UIADD3 UR6, UR10, 0x2, URZ ;  /* 0x000000020a067890 */ /* 0x000fe2000fffe03f */
[----:B------:R-:W-:Y:S01]  /*4170*/  UMOV UR5, 0x40000040 ;  /* 0x4000004000057882 */ /* 0x000fe20000000000 */
[----:B------:R-:W-:Y:S01]  /*4180*/  UMOV UR7, 0x40000040 ;  /* 0x4000004000077882 */ /* 0x000fe20000000000 */
[----:B------:R-:W-:Y:S02]  /*4190*/  WARPGROUP.DEPBAR.LE gsb0, 0x0 ;  /* 0x00008000000079c5 */ /* 0x000fe40000010000 */
[----:B------:R-:W-:-:S06]  /*41a0*/  WARPGROUP.ARRIVE ;  /* 0x00000000000079c5 */ /* 0x000fcc0000000000 */
[----:B------:R-:W-:Y:S01]  /*41b0*/  QGMMA.64x128x32.F32.E4M3.E4M3 R88, gdesc[UR4], R88, gsb0 ;  /* 0x01e00000045879f3 */ /* 0x000fe20008000858 */
[----:B------:R-:W-:Y:S01]  /*41c0*/  UIADD3 UR4, UR9, 0x402, URZ ;  /* 0x0000040209047890 */ /* 0x000fe2000fffe03f */
[----:B------:R-:W-:Y:S01]  /*41d0*/  UMOV UR5, 0x40000040 ;  /* 0x4000004000057882 */ /* 0x000fe20000000000 */
[----:B------:R-:W-:Y:S02]  /*41e0*/  WARPGROUP.DEPBAR.LE gsb0, 0x0 ;  /* 0x00008000000079c5 */ /* 0x000fe40000010000 */
[----:B------:R-:W-:-:S07]  /*41f0*/  WARPGROUP.ARRIVE ;  /* 0x00000000000079c5 */ /* 0x000fce0000000000 */
[----:B------:R-:W-:Y:S01]  /*4200*/  QGMMA.64x128x32.F32.E4M3.E4M3 R24, gdesc[UR4], R24, gsb0 ;  /* 0x01e00000041879f3 */ /* 0x000fe20008000818 */
        /* <DEDUP_REMOVED lines=16> */
[----:B------:R-:W-:-:S04]  /*4310*/  UIADD3 UR10, UR37, 0x1, URZ ;  /* 0x00000001250a7890 */ /* 0x000fc8000fffe03f */
[----:B------:R-:W-:-:S04]  /*4320*/  UISETP.NE.AND UP0, UPT, UR10, 0x4, UPT ;  /* 0x000000040a00788c */ /* 0x000fc8000bf05270 */
[----:B------:R-:W-:Y:S01]  /*4330*/  USEL UR10, UR10, URZ, UP0 ;  /* 0x0000003f0a0a7287 */ /* 0x000fe20008000000 */
[----:B------:R-:W-:Y:S02]  /*4340*/  WARPGROUP.DEPBAR.LE gsb0, 0x0 ;  /* 0x00008000000079c5 */ /* 0x000fe40000010000 */
[----:B------:R-:W-:-:S06]  /*4350*/  WARPGROUP.ARRIVE ;  /* 0x00000000000079c5 */ /* 0x000fcc0000000000 */
[----:B------:R-:W-:Y:S01]  /*4360*/  QGMMA.64x128x32.F32.E4M3.E4M3 R88, gdesc[UR4], R88, gsb0 ;  /* 0x01e00000045879f3 */ /* 0x000fe20008000858 */
[----:B------:R-:W-:Y:S01]  /*4370*/  UIADD3 UR4, UR9, 0x406, URZ ;  /* 0x0000040609047890 */ /* 0x000fe2000fffe03f */
[----:B------:R-:W-:Y:S02]  /*4380*/  UMOV UR5, 0x40000040 ;  /* 0x4000004000057882 */ /* 0x000fe40000000000 */
[----:B------:R-:W-:Y:S01]  /*4390*/  UMOV UR9, 0x1 ;  /* 0x0000000100097882 */ /* 0x000fe20000000000 */
[----:B------:R-:W-:Y:S02]  /*43a0*/  WARPGROUP.DEPBAR.LE gsb0, 0x0 ;  /* 0x00008000000079c5 */ /* 0x000fe40000010000 */
[----:B------:R-:W-:-:S06]  /*43b0*/  WARPGROUP.ARRIVE ;  /* 0x00000000000079c5 */ /* 0x000fcc0000000000 */
[----:B------:R-:W-:Y:S01]  /*43c0*/  QGMMA.64x128x32.F32.E4M3.E4M3 R24, gdesc[UR4], R24, gsb0 ;  /* 0x01e00000041879f3 */ /* 0x000fe20008000818 */
[----:B------:R-:W-:-:S04]  /*43d0*/  USEL UR4, URZ, 0x1, UP0 ;  /* 0x000000013f047887 */ /* 0x000fc80008000000 */
[----:B------:R-:W-:-:S06]  /*43e0*/  ULOP3.LUT UR4, UR38, UR4, URZ, 0x3c, !UPT ;  /* 0x0000000426047292 */ /* 0x000fcc000f8e3c3f */
[----:B------:R-:W-:Y:S01]  /*43f0*/  IMAD.U32 R4, RZ, RZ, UR4 ;  /* 0x00000004ff047e24 */ /* 0x000fe2000f8e00ff */
[----:B------:R-:W-:-:S06]  /*4400*/  WARPGROUP.DEPBAR.LE gsb0, 0x0 ;  /* 0x00008000000079c5 */ /* 0x000fcc0000010000 */
.L_x_33:
[----:B-12---:R-:W-:-:S05]  /*4410*/  VIMNMX R2, R5, 0x1, PT ;  /* 0x0000000105027848 */ /* 0x006fca0003fe0100 */
[----:B------:R-:W-:-:S05]  /*4420*/  IMAD.IADD R6, R5, 0x1, -R2 ;  /* 0x0000000105067824 */ /* 0x000fca00078e0a02 */
[----:B------:R-:W-:-:S13]  /*4430*/  ISETP.GE.AND P0, PT, R6, 0x1, PT ;  /* 0x000000010600780c */ /* 0x000fda0003f06270 */
[----:B------:R-:W-:Y:S05]  /*4440*/  @!P0 BRA `(.L_x_38) ;  /* 0x0000000400708947 */ /* 0x000fea0003800000 */
[----:B------:R-:W-:Y:S02]  /*4450*/  IMAD.MOV.U32 R2, RZ, RZ, R6 ;  /* 0x000000ffff027224 */ /* 0x000fe400078e0006 */
[----:B------:R-:W-:-:S07]  /*4460*/  IMAD.U32 R3, RZ, RZ, UR37 ;  /* 0x00000025ff037e24 */ /* 0x000fce000f8e00ff */
.L_x_45:
[----:B------:R-:W-:-:S06]  /*4470*/  UISETP.NE.AND UP0, UPT, UR51, 0x3, UPT ;  /* 0x000000033300788c */ /* 0x000fcc000bf05270 */
[----:B------:R-:W-:-:S13]  /*4480*/  PLOP3.LUT P1, PT, PT, PT, UP0, 0x80, 0x0 ;  /* 0x000000000000781c */ /* 0x000fda0003f2f008 */
[----:B------:R-:W-:Y:S05]  /*4490*/  @!P1 BRA `(.L_x_39) ;  /* 0x0000000000049947 */ /* 0x000fea0003800000 */
[----:B------:R-:W-:Y:S01]  /*44a0*/  BPT.TRAP 0x1 ;  /* 0x000000040000795c */ /* 0x000fe20000300000 */
.L_x_39:
[----:B------:R-:W-:Y:S01]  /*44b0*/  ULEA UR4, UR10, UR47, 0x3 ;  /* 0x0000002f0a047291 */ /* 0x000fe2000f8e183f */
[----:B------:R-:W-:-:S08]  /*44c0*/  SHF.L.U32 R5, R4, 0x1f, RZ ;  /* 0x0000001f04057819 */ /* 0x000fd000000006ff */
[----:B------:R1:W2:Y:S01]  /*44d0*/  SYNCS.PHASECHK.TRANS64.TRYWAIT P0, [UR4+0x38480], R5 ;  /* 0x03848005ff0075a7 */ /* 0x0002a20008000144 */
[----:B------:R-:W-:Y:S05]  /*44e0*/  @!P1 BRA `(.L_x_40) ;  /* 0x0000000000049947 */ /* 0x000fea0003800000 */
[----:B------:R-:W-:Y:S01]  /*44f0*/  BPT.TRAP 0x1 ;  /* 0x000000040000795c */ /* 0x000fe20000300000 */
.L_x_40:
[----:B--2---:R-:W-:Y:S05]  /*4500*/  @P0 BRA `(.L_x_41) ;  /* 0x0000000000080947 */ /* 0x004fea0003800000 */
[----:B------:R-:W2:Y:S02]  /*4510*/  SYNCS.PHASECHK.TRANS64.TRYWAIT P0, [UR4+0x38480], R5 ;  /* 0x03848005ff0075a7 */ /* 0x000ea40008000144 */
[----:B--2---:R-:W-:Y:S05]  /*4520*/  @!P0 BRA `(.L_x_42) ;  /* 0x000000a000b48947 */ /* 0x004fea0003800000 */
.L_x_41:
[----:B------:R-:W-:Y:S01]  /*4530*/  UIADD3 UR4, UR47, 0x20000, URZ ;  /* 0x000200002f047890 */ /* 0x000fe2000fffe03f */
[----:B------:R-:W-:Y:S01]  /*4540*/  WARPGROUP.ARRIVE ;  /* 0x00000000000079c5 */ /* 0x000fe20000000000 */
[----:B------:R-:W-:Y:S02]  /*4550*/  ULOP3.LUT UR11, UR8, 0x10000, URZ, 0xfc, !UPT ;  /* 0x00010000080b7892 */ /* 0x000fe4000f8efc3f */
[----:B------:R-:W-:Y:S02]  /*4560*/  USHF.R.U32.HI UR4, URZ, 0x4, UR4 ;  /* 0x000000043f047899 */ /* 0x000fe40008011604 */
[----:B------:R-:W-:Y:S02]  /*4570*/  UISETP.NE.U32.AND UP0, UPT, UR9, URZ, UPT ;  /* 0x0000003f0900728c */ /* 0x000fe4000bf05070 */
[----:B------:R-:W-:Y:S02]  /*4580*/  ULOP3.LUT UR4, UR4, 0x3fff, URZ, 0xc0, !UPT ;  /* 0x00003fff04047892 */ /* 0x000fe4000f8ec03f */
[----:B------:R-:W-:-:S02]  /*4590*/  ULEA UR11, UR10, UR11, 0xb ;  /* 0x0000000b0a0b7291 */ /* 0x000fc4000f8e583f */
[----:B------:R-:W-:Y:S01]  /*45a0*/  ULOP3.LUT UR4, UR4, 0x10000, URZ, 0xfc, !UPT ;  /* 0x0001000004047892 */ /* 0x000fe2000f8efc3f */
[----:B------:R-:W-:Y:S01]  /*45b0*/  UMOV UR5, 0x40000040 ;  /* 0x4000004000057882 */ /* 0x000fe20000000000 */
[----:B------:R-:W-:Y:S02]  /*45c0*/  UMOV UR7, 0x40000040 ;  /* 0x4000004000077882 */ /* 0x000fe40000000000 */
[----:B------:R-:W-:-:S03]  /*45d0*/  ULEA UR12, UR10, UR4, 0xa ;  /* 0x000000040a0c7291 */ /* 0x000fc6000f8e503f */
[----:B------:R-:W-:-:S04]  /*45e0*/  UMOV UR4, UR11 ;  /* 0x0000000b00047c82 */ /* 0x000fc80008000000 */
[----:B------:R-:W-:Y:S02]  /*45f0*/  UMOV UR6, UR12 ;  /* 0x0000000c00067c82 */ /* 0x000fe40008000000 */
[----:B------:R-:W-:Y:S01]  /*4600*/  QGMMA.64x128x32.F32.E4M3.E4M3 R88, gdesc[UR4], R88, UP0, gsb0 ;  /* 0x01e00000045879f3 */ /* 0x000fe2000b800858 */
[----:B------:R-:W-:Y:S01]  /*4610*/  UIADD3 UR4, UR11, 0x400, URZ ;  /* 0x000004000b047890 */ /* 0x000fe2000fffe03f */
[----:B------:R-:W-:Y:S01]  /*4620*/  UMOV UR5, 0x40000040 ;  /* 0x4000004000057882 */ /* 0x000fe20000000000 */
[----:B------:R-:W-:Y:S02]  /*4630*/  WARPGROUP.DEPBAR.LE gsb0, 0x0 ;  /* 0x00008000000079c5 */ /* 0x000fe40000010000 */
[----:B------:R-:W-:-:S07]  /*4640*/  WARPGROUP.ARRIVE ;  /* 0x00000000000079c5 */ /* 0x000fce0000000000 */
[----:B------:R-:W-:Y:S01]  /*4650*/  QGMMA.64x128x32.F32.E4M3.E4M3 R24, gdesc[UR4], R24, UP0, gsb0 ;  /* 0x01e00000041879f3 */ /* 0x000fe2000b800818 */
[----:B------:R-:W-:Y:S02]  /*4660*/  UIADD3 UR4, UR11, 0x2, URZ ;  /* 0x000000020b047890 */ /* 0x000fe4000fffe03f */
[----:B------:R-:W-:Y:S01]  /*4670*/  UIADD3 UR6, UR12, 0x2, URZ ;  /* 0x000000020c067890 */ /* 0x000fe2000fffe03f */
[----:B------:R-:W-:Y:S01]  /*4680*/  UMOV UR5, 0x40000040 ;  /* 0x4000004000057882 */ /* 0x000fe20000000000 */
[----:B------:R-:W-:Y:S01]  /*4690*/  UMOV UR7, 0x40000040 ;  /* 0x4000004000077882 */ /* 0x000fe20000000000 */
[----:B------:R-:W-:Y:S02]  /*46a0*/  WARPGROUP.DEPBAR.LE gsb0, 0x0 ;  /* 0x00008000000079c5 */ /* 0x000fe40000010000 */
[----:B------:R-:W-:-:S06]  /*46b0*/  WARPGROUP.ARRIVE ;  /* 0x00000000000079c5 */ /* 0x000fcc0000000000 */
        /* <DEDUP_REMOVED lines=29> */
[----:B------:R-:W-:Y:S03]  /*4890*/  QGMMA.64x128x32.F32.E4M3.E4M3 R24, gdesc[UR4], R24, UP0, gsb0 ;  /* 0x01e00000041879f3 */ /* 0x000fe6000b800818 */
[----:B------:R-:W-:Y:S02]  /*48a0*/  WARPGROUP.DEPBAR.LE gsb0, 0x0 ;  /* 0x00008000000079c5 */ /* 0x000fe40000010000 */
[----:B------:R-:W-:Y:S05]  /*48b0*/  @!P1 BRA `(.L_x_43) ;  /* 0x0000000000049947 */ /* 0x000fea0003800000 */
[----:B------:R-:W-:Y:S01]  /*48c0*/  BPT.TRAP 0x1 ;  /* 0x000000040000795c */ /* 0x000fe20000300000 */
.L_x_43:
[----:B------:R-:W-:Y:S01]  /*48d0*/  ISETP.NE.AND P0, PT, R23, RZ, PT ;  /* 0x000000ff1700720c */ /* 0x000fe20003f05270 */
[----:B------:R-:W-:-:S12]  /*48e0*/  UISETP.GT.U32.AND UP0, UPT, UR53, 0x1, UPT ;  /* 0x000000013500788c */ /* 0x000fd8000bf04070 */
[----:B-12---:R-:W-:-:S05]  /*48f0*/  @P0 LEA R5, R3, UR47, 0x3 ;  /* 0x0000002f03050c11 */ /* 0x006fca000f8e18ff */
[----:B------:R-:W-:-:S05]  /*4900*/  @P0 VIADD R5, R5, 0x384a0 ;  /* 0x000384a005050836 */ /* 0x000fca0000000000 */
[----:B------:R-:W-:-:S04]  /*4910*/  @P0 PRMT R5, R22, 0x654, R5 ;  /* 0x0000065416050816 */ /* 0x000fc80000000005 */
[----:B------:R1:W-:Y:S01]  /*4920*/  @P0 SYNCS.ARRIVE.TRANS64.RED.A1T0 RZ, [R5+URZ], RZ ;  /* 0x000000ff05ff09a7 */ /* 0x0003e2000810043f */
[----:B------:R-:W-:-:S13]  /*4930*/  PLOP3.LUT P0, PT, PT, PT, UP0, 0x80, 0x0 ;  /* 0x000000000000781c */ /* 0x000fda0003f0f008 */
[----:B-1----:R-:W-:Y:S05]  /*4940*/  @P0 BRA `(.L_x_44) ;  /* 0x0000000000040947 */ /* 0x002fea0003800000 */
[----:B------:R-:W-:Y:S01]  /*4950*/  BPT.TRAP 0x1 ;  /* 0x000000040000795c */ /* 0x000fe20000300000 */
.L_x_44:
[----:B------:R-:W-:Y:S01]  /*4960*/  UIADD3 UR10, UR10, 0x1, URZ ;  /* 0x000000010a0a7890 */ /* 0x000fe2000fffe03f */
[C---:B------:R-:W-:Y:S01]  /*4970*/  ISETP.GT.AND P1, PT, R2.reuse, 0x1, PT ;  /* 0x000000010200780c */ /* 0x040fe20003f24270 */
[----:B------:R-:W-:Y:S02]  /*4980*/  VIADD R3, R3, 0x1 ;  /* 0x0000000103037836 */ /* 0x000fe40000000000 */
[----:B------:R-:W-:Y:S01]  /*4990*/  UISETP.NE.AND UP0, UPT, UR10, 0x4, UPT ;  /* 0x000000040a00788c */ /* 0x000fe2000bf05270 */
[----:B------:R-:W-:Y:S02]  /*49a0*/  VIADD R2, R2, 0xffffffff ;  /* 0xffffffff02027836 */ /* 0x000fe40000000000 */
[C---:B------:R-:W-:Y:S01]  /*49b0*/  ISETP.NE.AND P0, PT, R3.reuse, 0x4, PT ;  /* 0x000000040300780c */ /* 0x040fe20003f05270 */
[----:B------:R-:W-:Y:S02]  /*49c0*/  USEL UR4, URZ, 0x1, UP0 ;  /* 0x000000013f047887 */ /* 0x000fe40008000000 */
[----:B------:R-:W-:Y:S01]  /*49d0*/  USEL UR10, UR10, URZ, UP0 ;  /* 0x0000003f0a0a7287 */ /* 0x000fe20008000000 */
[----:B------:R-:W-:-:S03]  /*49e0*/  SEL R3, R3, RZ, P0 ;  /* 0x000000ff03037207 */ /* 0x000fc60000000000 */
[----:B------:R-:W-:Y:S01]  /*49f0*/  LOP3.LUT R4, R4, UR4, RZ, 0x3c, !PT ;  /* 0x0000000404047c12 */ /* 0x000fe2000f8e3cff */
[----:B------:R-:W-:Y:S07]  /*4a00*/  @P1 BRA `(.L_x_45) ;  /* 0xfffffff800981947 */ /* 0x000fee000383ffff */
.L_x_38:
[----:B------:R-:W-:-:S13]  /*4a10*/  ISETP.GE.AND P0, PT, R155, 0x1, PT ;  /* 0x000000019b00780c */ /* 0x000fda0003f06270 */
[----:B------:R-:W-:Y:S05]  /*4a20*/  @!P0 BRA `(.L_x_46) ;  /* 0x0000000000408947 */ /* 0x000fea0003800000 */
[----:B------:R-:W-:-:S06]  /*4a30*/  UISETP.NE.AND UP0, UPT, UR51, 0x3, UPT ;  /* 0x000000033300788c */ /* 0x000fcc000bf05270 */
[----:B------:R-:W-:-:S13]  /*4a40*/  PLOP3.LUT P0, PT, PT, PT, UP0, 0x80, 0x0 ;  /* 0x000000000000781c */ /* 0x000fda0003f0f008 */
[----:B------:R-:W-:Y:S05]  /*4a50*/  @!P0 BRA `(.L_x_47) ;  /* 0x0000000000048947 */ /* 0x000fea0003800000 */
[----:B------:R-:W-:Y:S01]  /*4a60*/  BPT.TRAP 0x1 ;  /* 0x000000040000795c */ /* 0x000fe20000300000 */
.L_x_47:
[----:B------:R-:W-:Y:S01]  /*4a70*/  ISETP.NE.AND P0, PT, R23, RZ, PT ;  /* 0x000000ff1700720c */ /* 0x000fe20003f05270 */
[----:B------:R-:W-:Y:S01]  /*4a80*/  UISETP.GT.U32.AND UP0, UPT, UR53, 0x1, UPT ;  /* 0x000000013500788c */ /* 0x000fe2000bf04070 */
[----:B------:R-:W-:-:S11]  /*4a90*/  MOV R3, UR47 ;  /* 0x0000002f00037c02 */ /* 0x000fd60008000f00 */
[----:B------:R-:W-:-:S04]  /*4aa0*/  @P0 VIADD R2, R6, UR37 ;  /* 0x0000002506020c36 */ /* 0x000fc80008000000 */
[----:B------:R-:W-:-:S05]  /*4ab0*/  @P0 IMAD.SHL.U32 R2, R2, 0x8, RZ ;  /* 0x0000000802020824 */ /* 0x000fca00078e00ff */
[----:B------:R-:W-:-:S04]  /*4ac0*/  @P0 LOP3.LUT R2, R2, 0x18, RZ, 0xc0, !PT ;  /* 0x0000001802020812 */ /* 0x000fc800078ec0ff */
[----:B------:R-:W-:-:S04]  /*4ad0*/  @P0 IADD3 R3, R3, 0x384a0, R2 ;  /* 0x000384a003030810 */ /* 0x000fc80007ffe002 */
[----:B------:R-:W-:-:S04]  /*4ae0*/  @P0 PRMT R3, R22, 0x654, R3 ;  /* 0x0000065416030816 */ /* 0x000fc80000000003 */
[----:B------:R1:W-:Y:S01]  /*4af0*/  @P0 SYNCS.ARRIVE.TRANS64.RED.A1T0 RZ, [R3+URZ], RZ ;  /* 0x000000ff03ff09a7 */ /* 0x0003e2000810043f */
[----:B------:R-:W-:-:S13]  /*4b00*/  PLOP3.LUT P0, PT, PT, PT, UP0, 0x80, 0x0 ;  /* 0x000000000000781c */ /* 0x000fda0003f0f008 */
[----:B-1----:R-:W-:Y:S05]  /*4b10*/  @P0 BRA `(.L_x_46) ;  /* 0x0000000000040947 */ /* 0x002fea0003800000 */
[----:B------:R-:W-:Y:S01]  /*4b20*/  BPT.TRAP 0x1 ;  /* 0x000000040000795c */ /* 0x000fe20000300000 */
.L_x_46:
[----:B------:R-:W-:Y:S01]  /*4b30*/  R2UR UR45, R16 ;  /* 0x00000000102d72ca */ /* 0x000fe200000e0000 */
[----:B------:R-:W-:Y:S01]  /*4b40*/  UIADD3 UR4, UR47, 0x30000, URZ ;  /* 0x000300002f047890 */ /* 0x000fe2000fffe03f */
[----:B------:R-:W-:Y:S02]  /*4b50*/  R2UR UR46, R17 ;  /* 0x00000000112e72ca */ /* 0x000fe400000e0000 */
[----:B------:R-:W-:Y:S01]  /*4b60*/  LOP3.LUT P0, RZ, R0, 0xff, RZ, 0xc0, !PT ;  /* 0x000000ff00ff7812 */ /* 0x000fe2000780c0ff */
[----:B------:R-:W-:-:S06]  /*4b70*/  ULOP3.LUT UP0, URZ, UR4, 0x3ff, URZ, 0xc0, !UPT ;  /* 0x000003ff043f7892 */ /* 0x000fcc000f80c03f */
[----:B------:R-:W-:Y:S02]  /*4b80*/  PLOP3.LUT P1, PT, PT, PT, UP0, 0x80, 0x0 ;  /* 0x000000000000781c */ /* 0x000fe40003f2f008 */
[----:B------:R-:W-:Y:S02]  /*4b90*/  USHF.L.U32 UR45, UR45, 0x8, URZ ;  /* 0x000000082d2d7899 */ /* 0x000fe4000800063f */
[----:B------:R-:W-:Y:S02]  /*4ba0*/  USHF.L.U32 UR46, UR46, 0x7, URZ ;  /* 0x000000072e2e7899 */ /* 0x000fe4000800063f */
[----:B------:R-:W-:Y:S10]  /*4bb0*/  @!P0 BRA `(.L_x_48) ;  /* 0x00000000000c8947 */ /* 0x000ff40003800000 */
[----:B------:R-:W-:-:S04]  /*4bc0*/  DEPBAR {5,4,3,2,1,0} ;  /* 0x0000003f0000791a */ /* 0x000fc80000000000 */
[----:B------:R1:W-:Y:S02]  /*4bd0*/  UTMACCTL.IV [UR60] ;  /* 0x000000003c0079b9 */ /* 0x0003e40008000000 */
[----:B-1----:R-:W-:Y:S01]  /*4be0*/  NOP ;  /* 0x0000000000007918 */ /* 0x002fe20000000000 */
.L_x_48:
[----:B------:R-:W-:Y:S05]  /*4bf0*/  @!P1 BRA `(.L_x_49) ;  /* 0x00000000007c9947 */ /* 0x000fea0003800000 */
[----:B------:R-:W-:Y:S01]  /*4c00*/  MOV R2, 0x0 ;  /* 0x0000000000027802 */ /* 0x000fe20000000f00 */
[----:B------:R-:W-:Y:S01]  /*4c10*/  ULDC.64 UR4, c[0x4][0x68] ;  /* 0x01001a0000047ab9 */ /* 0x000fe20000000a00 */
[----:B------:R-:W-:Y:S01]  /*4c20*/  ULDC.64 UR6, c[0x4][0x8] ;  /* 0x0100020000067ab9 */ /* 0x000fe20000000a00 */
[----:B------:R-:W-:Y:S01]  /*4c30*/  IMAD.U32 R4, RZ, RZ, UR4 ;  /* 0x00000004ff047e24 */ /* 0x000fe2000f8e00ff */
[----:B------:R1:W2:Y:S01]  /*4c40*/  LDC.64 R14, c[0x4][R2] ;  /* 0x01000000020e7b82 */ /* 0x0002a20000000a00 */
[----:B------:R-:W-:Y:S01]  /*4c50*/  IMAD.U32 R5, RZ, RZ, UR5 ;  /* 0x00000005ff057e24 */ /* 0x000fe2000f8e00ff */
[----:B------:R-:W-:Y:S01]  /*4c60*/  ULDC.64 UR4, c[0x4][0x70] ;  /* 0x01001c0000047ab9 */ /* 0x000fe20000000a00 */
[----:B------:R-:W-:Y:S02]  /*4c70*/  IMAD.U32 R10, RZ, RZ, UR6 ;  /* 0x00000006ff0a7e24 */ /* 0x000fe4000f8e00ff */
[----:B------:R-:W-:Y:S02]  /*4c80*/  IMAD.U32 R6, RZ, RZ, UR4 ;  /* 0x00000004ff067e24 */ /* 0x000fe4000f8e00ff */
[----:B------:R-:W-:-:S02]  /*4c90*/  IMAD.U32 R7, RZ, RZ, UR5 ;  /* 0x00000005ff077e24 */ /* 0x000fc4000f8e00ff */
[----:B------:R-:W-:Y:S02]  /*4ca0*/  IMAD.U32 R11, RZ, RZ, UR7 ;  /* 0x00000007ff0b7e24 */ /* 0x000fe4000f8e00ff */
[----:B------:R-:W-:Y:S02]  /*4cb0*/  IMAD.MOV.U32 R8, RZ, RZ, 0x70 ;  /* 0x00000070ff087424 */ /* 0x000fe400078e00ff */
[----:B------:R-:W-:Y:S02]  /*4cc0*/  IMAD.MOV.U32 R12, RZ, RZ, 0x1 ;  /* 0x00000001ff0c7424 */ /* 0x000fe400078e00ff */
[----:B-1----:R-:W-:-:S07]  /*4cd0*/  IMAD.MOV.U32 R13, RZ, RZ, RZ ;  /* 0x000000ffff0d7224 */ /* 0x002fce00078e00ff */
[----:B------:R-:W-:-:S07]  /*4ce0*/  LEPC R20, `(.L_x_50) ;  /* 0x000000001014794e */ /* 0x000fce0000000000 */
[----:B--2---:R-:W-:Y:S05]  /*4cf0*/  CALL.ABS.NOINC R14 ;  /* 0x000000000e007343 */ /* 0x004fea0003c00000 */
.L_x_50:
[----:B------:R-:W1:Y:S01]  /*4d00*/  LDC.64 R2, c[0x4][R2] ;  /* 0x0100000002027b82 */ /* 0x000e620000000a00 */
[----:B------:R-:W-:Y:S01]  /*4d10*/  ULDC.64 UR4, c[0x4][0x68] ;  /* 0x01001a0000047ab9 */ /* 0x000fe20000000a00 */
[----:B------:R-:W-:Y:S01]  /*4d20*/  ULDC.64 UR6, c[0x4][0x8] ;  /* 0x0100020000067ab9 */ /* 0x000fe20000000a00 */
[----:B------:R-:W-:Y:S02]  /*4d30*/  IMAD.U32 R4, RZ, RZ, UR4 ;  /* 0x00000004ff047e24 */ /* 0x000fe4000f8e00ff */
[----:B------:R-:W-:Y:S01]  /*4d40*/  IMAD.U32 R5, RZ, RZ, UR5 ;  /* 0x00000005ff057e24 */ /* 0x000fe2000f8e00ff */
[----:B------:R-:W-:Y:S01]  /*4d50*/  ULDC.64 UR4, c[0x4][0x70] ;  /* 0x01001c0000047ab9 */ /* 0x000fe20000000a00 */
[----:B------:R-:W-:Y:S01]  /*4d60*/  IMAD.U32 R10, RZ, RZ, UR6 ;  /* 0x00000006ff0a7e24 */ /* 0x000fe2000f8e00ff */
[----:B------:R-:W-:Y:S01]  /*4d70*/  MOV R7, UR5 ;  /* 0x0000000500077c02 */ /* 0x000fe20008000f00 */
[----:B------:R-:W-:Y:S02]  /*4d80*/  IMAD.U32 R6, RZ, RZ, UR4 ;  /* 0x00000004ff067e24 */ /* 0x000fe4000f8e00ff */
[----:B------:R-:W-:-:S02]  /*4d90*/  IMAD.U32 R11, RZ, RZ, UR7 ;  /* 0x00000007ff0b7e24 */ /* 0x000fc4000f8e00ff */
[----:B------:R-:W-:Y:S02]  /*4da0*/  IMAD.MOV.U32 R8, RZ, RZ, 0x70 ;  /* 0x00000070ff087424 */ /* 0x000fe400078e00ff */
[----:B------:R-:W-:Y:S02]  /*4db0*/  IMAD.MOV.U32 R12, RZ, RZ, 0x1 ;  /* 0x00000001ff0c7424 */ /* 0x000fe400078e00ff */
[----:B------:R-:W-:-:S07]  /*4dc0*/  IMAD.MOV.U32 R13, RZ, RZ, RZ ;  /* 0x000000ffff0d7224 */ /* 0x000fce00078e00ff */
[----:B------:R-:W-:-:S07]  /*4dd0*/  LEPC R20, `(.L_x_49) ;  /* 0x000000001014794e */ /* 0x000fce0000000000 */
[----:B-1----:R-:W-:Y:S05]  /*4de0*/  CALL.ABS.NOINC R2 ;  /* 0x0000000002007343 */ /* 0x002fea0003c00000 */
.L_x_49:
[----:B------:R-:W-:Y:S02]  /*4df0*/  ULDC.64 UR4, c[0x0][0x590] ;  /* 0x0001640000047ab9 */ /* 0x000fe40000000a00 */
[----:B------:R-:W-:-:S04]  /*4e00*/  ISETP.NE.U32.AND P0, PT, RZ, UR4, PT ;  /* 0x00000004ff007c0c */ /* 0x000fc8000bf05070 */
[----:B------:R-:W-:-:S13]  /*4e10*/  ISETP.NE.AND.EX P0, PT, RZ, UR5, PT, P0 ;  /* 0x00000005ff007c0c */ /* 0x000fda000bf05300 */
[----:B------:R-:W-:Y:S05]  /*4e20*/  @!P0 BRA `(.L_x_51) ;  /* 0x0000000000148947 */ /* 0x000fea0003800000 */
[----:B------:R-:W-:-:S04]  /*4e30*/  LEA R2, P0, R18, UR4, 0x3 ;  /* 0x0000000412027c11 */ /* 0x000fc8000f8018ff */
[----:B------:R-:W-:-:S06]  /*4e40*/  LEA.HI.X R3, R18, UR5, R19, 0x3, P0 ;  /* 0x0000000512037c11 */ /* 0x000fcc00080f1c13 */
[----:B------:R-:W2:Y:S04]  /*4e50*/  LDG.E.64 R2, desc[UR58][R2.64] ;  /* 0x0000003a02027981 */ /* 0x000ea8000c1e1b00 */
[----:B--2---:R2:W5:Y:S01]  /*4e60*/  LD.E R0, desc[UR58][R2.64] ;  /* 0x0000003a02007980 */ /* 0x004562000c101900 */
[----:B------:R-:W-:Y:S05]  /*4e70*/  BRA `(.L_x_52) ;  /* 0x0000000000307947 */ /* 0x000fea0003800000 */
.L_x_51:
[----:B------:R-:W-:Y:S02]  /*4e80*/  ULDC.64 UR4, c[0x0][0x588] ;  /* 0x0001620000047ab9 */ /* 0x000fe40000000a00 */
[----:B------:R-:W-:-:S04]  /*4e90*/  ISETP.NE.U32.AND P0, PT, RZ, UR4, PT ;  /* 0x00000004ff007c0c */ /* 0x000fc8000bf05070 */
[----:B------:R-:W-:-:S13]  /*4ea0*/  ISETP.NE.AND.EX P0, PT, RZ, UR5, PT, P0 ;  /* 0x00000005ff007c0c */ /* 0x000fda000bf05300 */
[----:B------:R-:W-:Y:S05]  /*4eb0*/  @!P0 BRA `(.L_x_53) ;  /* 0x0000000000188947 */ /* 0x000fea0003800000 */
[----:B------:R-:W1:Y:S01]  /*4ec0*/  LDC.64 R2, c[0x0][0x588] ;  /* 0x00016200ff027b82 */ /* 0x000e620000000a00 */
[----:B------:R-:W-:Y:S02]  /*4ed0*/  ULDC UR4, c[0x0][0x598] ;  /* 0x0001660000047ab9 */ /* 0x000fe40000000800 */
[----:B------:R-:W-:-:S04]  /*4ee0*/  IMAD R5, R18, UR4, RZ ;  /* 0x0000000412057c24 */ /* 0x000fc8000f8e02ff */
[----:B-1----:R-:W-:-:S05]  /*4ef0*/  IMAD.WIDE R2, R5, 0x4, R2 ;  /* 0x0000000405027825 */ /* 0x002fca00078e0202 */
[----:B------:R1:W5:Y:S01]  /*4f00*/  LDG.E R0, desc[UR58][R2.64] ;  /* 0x0000003a02007981 */ /* 0x000362000c1e1900 */
[----:B------:R-:W-:Y:S05]  /*4f10*/  BRA `(.L_x_52) ;  /* 0x0000000000087947 */ /* 0x000fea0003800000 */
.L_x_53:
[----:B------:R-:W-:Y:S02]  /*4f20*/  ULDC UR4, c[0x0][0x580] ;  /* 0x0001600000047ab9 */ /* 0x000fe40000000800 */
[----:B------:R-:W-:-:S07]  /*4f30*/  IMAD.U32 R0, RZ, RZ, UR4 ;  /* 0x00000004ff007e24 */ /* 0x000fce000f8e00ff */
.L_x_52:
[----:B------:R-:W-:Y:S02]  /*4f40*/  ULDC.64 UR4, c[0x0][0x5b8] ;  /* 0x00016e0000047ab9 */ /* 0x000fe40000000a00 */
[----:B------:R-:W-:-:S04]  /*4f50*/  ISETP.NE.U32.AND P0, PT, RZ, UR4, PT ;  /* 0x00000004ff007c0c */ /* 0x000fc8000bf05070 */
[----:B------:R-:W-:-:S13]  /*4f60*/  ISETP.NE.AND.EX P0, PT, RZ, UR5, PT, P0 ;  /* 0x00000005ff007c0c */ /* 0x000fda000bf05300 */
[----:B------:R-:W-:Y:S05]  /*4f70*/  @!P0 BRA `(.L_x_54) ;  /* 0x0000000000148947 */ /* 0x000fea0003800000 */
[----:B------:R-:W-:-:S04]  /*4f80*/  LEA R4, P0, R18, UR4, 0x3 ;  /* 0x0000000412047c11 */ /* 0x000fc8000f8018ff */
[----:B------:R-:W-:-:S05]  /*4f90*/  LEA.HI.X R5, R18, UR5, R19, 0x3, P0 ;  /* 0x0000000512057c11 */ /* 0x000fca00080f1c13 */
[----:B-12---:R-:W2:Y:S04]  /*4fa0*/  LDG.E.64 R2, desc[UR58][R4.64] ;  /* 0x0000003a04027981 */ /* 0x006ea8000c1e1b00 */
[----:B--2---:R1:W5:Y:S01]  /*4fb0*/  LD.E R2, desc[UR58][R2.64] ;  /* 0x0000003a02027980 */ /* 0x004362000c101900 */
[----:B------:R-:W-:Y:S05]  /*4fc0*/  BRA `(.L_x_55) ;  /* 0x0000000000307947 */ /* 0x000fea0003800000 */
.L_x_54:
[----:B------:R-:W-:Y:S02]  /*4fd0*/  ULDC.64 UR4, c[0x0][0x5b0] ;  /* 0x00016c0000047ab9 */ /* 0x000fe40000000a00 */
[----:B------:R-:W-:-:S04]  /*4fe0*/  ISETP.NE.U32.AND P0, PT, RZ, UR4, PT ;  /* 0x00000004ff007c0c */ /* 0x000fc8000bf05070 */
[----:B------:R-:W-:-:S13]  /*4ff0*/  ISETP.NE.AND.EX P0, PT, RZ, UR5, PT, P0 ;  /* 0x00000005ff007c0c */ /* 0x000fda000bf05300 */
[----:B------:R-:W-:Y:S05]  /*5000*/  @!P0 BRA `(.L_x_56) ;  /* 0x0000000000188947 */ /* 0x000fea0003800000 */
[----:B-12---:R-:W1:Y:S01]  /*5010*/  LDC.64 R2, c[0x0][0x5b0] ;  /* 0x00016c00ff027b82 */ /* 0x006e620000000a00 */
[----:B------:R-:W-:Y:S02]  /*5020*/  ULDC UR4, c[0x0][0x5c0] ;  /* 0x0001700000047ab9 */ /* 0x000fe40000000800 */
[----:B------:R-:W-:-:S04]  /*5030*/  IMAD R5, R18, UR4, RZ ;  /* 0x0000000412057c24 */ /* 0x000fc8000f8e02ff */
[----:B-1----:R-:W-:-:S06]  /*5040*/  IMAD.WIDE R2, R5, 0x4, R2 ;  /* 0x0000000405027825 */ /* 0x002fcc00078e0202 */
[----:B------:R2:W5:Y:S01]  /*5050*/  LDG.E R2, desc[UR58][R2.64] ;  /* 0x0000003a02027981 */ /* 0x000562000c1e1900 */
[----:B------:R-:W-:Y:S05]  /*5060*/  BRA `(.L_x_55) ;  /* 0x0000000000087947 */ /* 0x000fea0003800000 */
.L_x_56:
[----:B------:R-:W-:Y:S02]  /*5070*/  ULDC UR4, c[0x0][0x5a8] ;  /* 0x00016a0000047ab9 */ /* 0x000fe40000000800 */
[----:B-12---:R-:W-:-:S07]  /*5080*/  IMAD.U32 R2, RZ, RZ, UR4 ;  /* 0x00000004ff027e24 */ /* 0x006fce000f8e00ff */
.L_x_55:
[----:B------:R-:W-:Y:S01]  /*5090*/  ISETP.GT.U32.AND P0, PT, R154, 0x3e, PT ;  /* 0x0000003e9a00780c */ /* 0x000fe20003f04070 */
[----:B------:R-:W-:Y:S01]  /*50a0*/  BSSY B0, `(.L_x_57) ;  /* 0x0000007000007945 */ /* 0x000fe20003800000 */
[----:B------:R-:W-:-:S11]  /*50b0*/  PRMT R8, RZ, 0x7610, R8 ;  /* 0x00007610ff087816 */ /* 0x000fd60000000008 */
[----:B------:R-:W-:Y:S05]  /*50c0*/  @P0 BRA `(.L_x_58) ;  /* 0x0000000000100947 */ /* 0x000fea0003800000 */
[----:B------:R-:W-:-:S03]  /*50d0*/  UMOV UR4, 0xffffffff ;  /* 0xffffffff00047882 */ /* 0x000fc60000000000 */
[----:B------:R-:W-:Y:S05]  /*50e0*/  BRA.DIV UR4, `(.L_x_59) ;  /* 0x0000009604dc7947 */ /* 0x000fea000b800000 */
[----:B------:R-:W-:-:S13]  /*50f0*/  ELECT P6, URZ, PT ;  /* 0x00000000003f782f */ /* 0x000fda00038c0000 */
.L_x_268:
[----:B------:R-:W-:-:S07]  /*5100*/  SEL R8, RZ, 0x1, !P6 ;  /* 0x00000001ff087807 */ /* 0x000fce0007000000 */
.L_x_58:
[----:B------:R-:W-:Y:S05]  /*5110*/  BSYNC B0 ;  /* 0x0000000000007941 */ /* 0x000fea0003800000 */
.L_x_57:
[----:B-12---:R-:W-:-:S05]  /*5120*/  IMAD.U32 R3, RZ, RZ, UR48 ;  /* 0x00000030ff037e24 */ /* 0x006fca000f8e00ff */
[----:B------:R-:W-:-:S13]  /*5130*/  ISETP.NE.AND P1, PT, R3, 0x3, PT ;  /* 0x000000030300780c */ /* 0x000fda0003f25270 */
[----:B------:R-:W-:Y:S05]  /*5140*/  @!P1 BRA `(.L_x_60) ;  /* 0x0000000000049947 */ /* 0x000fea0003800000 */
[----:B------:R-:W-:Y:S01]  /*5150*/  BPT.TRAP 0x1 ;  /* 0x000000040000795c */ /* 0x000fe20000300000 */
.L_x_60:
[----:B------:R-:W-:Y:S01]  /*5160*/  SHF.L.U32 R3, RZ, 0x1f, RZ ;  /* 0x0000001fff037819 */ /* 0x000fe200000006ff */
[----:B------:R-:W-:Y:S01]  /*5170*/  IMAD.MOV.U32 R4, RZ, RZ, RZ ;  /* 0x000000ffff047224 */ /* 0x000fe200078e00ff */
[----:B-----5:R-:W-:Y:S02]  /*5180*/  FSETP.NEU.AND P0, PT, R0, RZ, PT ;  /* 0x000000ff0000720b */ /* 0x020fe40003f0d000 */
[----:B------:R-:W1:Y:S11]  /*5190*/  SYNCS.PHASECHK.TRANS64.TRYWAIT P2, [UR47+0x384c0], R3 ;  /* 0x0384c003ff0075a7 */ /* 0x000e76000804016f */
[----:B------:R-:W-:Y:S01]  /*51a0*/  @P0 LEA R12, R153, UR47, 0x1 ;  /* 0x0000002f990c0c11 */ /* 0x000fe2000f8e08ff */
[----:B-1----:R-:W-:Y:S06]  /*51b0*/  @!P2 BRA `(.L_x_61) ;  /* 0x0000009400c0a947 */ /* 0x002fec0003800000 */
.L_x_269:
[----:B------:R-:W-:Y:S05]  /*51c0*/  @P0 WARPSYNC.ALL ;  /* 0x0000000000000948 */ /* 0x000fea0003800000 */
[----:B-1----:R-:W1:Y:S01]  /*51d0*/  @P0 LDSM.16.MT88.4 R4, [R12+0x30000] ;  /* 0x030000000c04083b */ /* 0x002e620000004200 */
[----:B------:R-:W-:Y:S01]  /*51e0*/  PRMT R8, R8, 0x9910, RZ ;  /* 0x0000991008087816 */ /* 0x000fe200000000ff */
[----:B------:R-:W-:Y:S01]  /*51f0*/  BSSY B0, `(.L_x_62) ;  /* 0x000000d000007945 */ /* 0x000fe20003800000 */
[-C--:B------:R-:W-:Y:S01]  /*5200*/  FMUL R88, R88, R2.reuse ;  /* 0x0000000258587220 */ /* 0x080fe20000400000 */
[-C--:B------:R-:W-:Y:S01]  /*5210*/  FMUL R14, R89, R2.reuse ;  /* 0x00000002590e7220 */ /* 0x080fe20000400000 */
[----:B------:R-:W-:Y:S01]  /*5220*/  ISETP.NE.AND P2, PT, R8, RZ, PT ;  /* 0x000000ff0800720c */ /* 0x000fe20003f45270 */
[----:B------:R-:W-:Y:S01]  /*5230*/  FMUL R90, R90, R2 ;  /* 0x000000025a5a7220 */ /* 0x000fe20000400000 */
[----:B------:R2:W3:Y:S01]  /*5240*/  @P0 LDSM.16.MT88.4 R8, [R12+0x30800] ;  /* 0x030800000c08083b */ /* 0x0004e20000004200 */
[----:B-1----:R-:W-:-:S02]  /*5250*/  HADD2.F32 R13, -RZ, R4.H0_H0 ;  /* 0x20000004ff0d7230 */ /* 0x002fc40000004100 */
[----:B------:R-:W-:Y:S01]  /*5260*/  HADD2.F32 R15, -RZ, R4.H1_H1 ;  /* 0x30000004ff0f7230 */ /* 0x000fe20000004100 */
[----:B--2---:R-:W-:Y:S07]  /*5270*/  @P0 BRA `(.L_x_63) ;  /* 0x0000000000100947 */ /* 0x004fee0003800000 */
[----:B------:R-:W-:Y:S01]  /*5280*/  IMAD.MOV.U32 R5, RZ, RZ, RZ ;  /* 0x000000ffff057224 */ /* 0x000fe200078e00ff */
[----:B------:R-:W-:Y:S02]  /*5290*/  CS2R R6, SRZ ;  /* 0x0000000000067805 */ /* 0x000fe4000001ff00 */
[----:B---3--:R-:W-:Y:S02]  /*52a0*/  CS2R R8, SRZ ;  /* 0x0000000000087805 */ /* 0x008fe4000001ff00 */
[----:B------:R-:W-:-:S07]  /*52b0*/  CS2R R10, SRZ ;  /* 0x00000000000a7805 */ /* 0x000fce000001ff00 */
.L_x_63:
[----:B------:R-:W-:Y:S05]  /*52c0*/  BSYNC B0 ;  /* 0x0000000000007941 */ /* 0x000fea0003800000 */
.L_x_62:
[--C-:B------:R-:W-:Y:S02]  /*52d0*/  HADD2.F32 R17, -RZ, R5.reuse.H0_H0 ;  /* 0x20000005ff117230 */ /* 0x100fe40000004100 */
[----:B------:R-:W-:Y:S01]  /*52e0*/  FMUL R16, R91, R2 ;  /* 0x000000025b107220 */ /* 0x000fe20000400000 */
[----:B------:R-:W-:Y:S02]  /*52f0*/  HADD2.F32 R19, -RZ, R5.H1_H1 ;  /* 0x30000005ff137230 */ /* 0x000fe40000004100 */
[-C--:B------:R-:W-:Y:S01]  /*5300*/  FFMA R12, R13, R0.reuse, R88 ;  /* 0x000000000d0c7223 */ /* 0x080fe20000000058 */
[-C--:B------:R-:W-:Y:S01]  /*5310*/  FFMA R21, R15, R0.reuse, R14 ;  /* 0x000000000f157223 */ /* 0x080fe2000000000e */
[-C--:B------:R-:W-:Y:S01]  /*5320*/  FFMA R90, R17, R0.reuse, R90 ;  /* 0x00000000115a7223 */ /* 0x080fe2000000005a */
[--C-:B------:R-:W-:Y:S02]  /*5330*/  HADD2.F32 R13, -RZ, R6.reuse.H0_H0 ;  /* 0x20000006ff0d7230 */ /* 0x100fe40000004100 */
[----:B------:R-:W-:Y:S01]  /*5340*/  FFMA R89, R19, R0, R16 ;  /* 0x0000000013597223 */ /* 0x000fe20000000010 */
[----:B------:R-:W-:-:S02]  /*5350*/  HADD2.F32 R15, -RZ, R6.H1_H1 ;  /* 0x30000006ff0f7230 */ /* 0x000fc40000004100 */
[-C--:B------:R-:W-:Y:S01]  /*5360*/  FMUL R92, R92, R2.reuse ;  /* 0x000000025c5c7220 */ /* 0x080fe20000400000 */
[-C--:B------:R-:W-:Y:S01]  /*5370*/  FMUL R16, R93, R2.reuse ;  /* 0x000000025d107220 */ /* 0x080fe20000400000 */
[--C-:B------:R-:W-:Y:S02]  /*5380*/  HADD2.F32 R17, -RZ, R7.reuse.H0_H0 ;  /* 0x20000007ff117230 */ /* 0x100fe40000004100 */
[-C--:B------:R-:W-:Y:S01]  /*5390*/  FMUL R94, R94, R2.reuse ;  /* 0x000000025e5e7220 */ /* 0x080fe20000400000 */
[----:B------:R-:W-:Y:S02]  /*53a0*/  HADD2.F32 R19, -RZ, R7.H1_H1 ;  /* 0x30000007ff137230 */ /* 0x000fe40000004100 */
[----:B------:R-:W-:Y:S01]  /*53b0*/  FMUL R18, R95, R2 ;  /* 0x000000025f127220 */ /* 0x000fe20000400000 */
[-C--:B------:R-:W-:Y:S01]  /*53c0*/  FFMA R14, R13, R0.reuse, R92 ;  /* 0x000000000d0e7223 */ /* 0x080fe2000000005c */
[-C--:B------:R-:W-:Y:S01]  /*53d0*/  FFMA R91, R15, R0.reuse, R16 ;  /* 0x000000000f5b7223 */ /* 0x080fe20000000010 */
[-C--:B------:R-:W-:Y:S01]  /*53e0*/  FFMA R94, R17, R0.reuse, R94 ;  /* 0x00000000115e7223 */ /* 0x080fe2000000005e */
[----:B------:R-:W-:Y:S01]  /*53f0*/  FFMA R93, R19, R0, R18 ;  /* 0x00000000135d7223 */ /* 0x000fe20000000012 */
[----:B---3--:R-:W-:-:S02]  /*5400*/  HADD2.F32 R13, -RZ, R8.H0_H0 ;  /* 0x20000008ff0d7230 */ /* 0x008fc40000004100 */
[-C--:B------:R-:W-:Y:S01]  /*5410*/  FMUL R96, R96, R2.reuse ;  /* 0x0000000260607220 */ /* 0x080fe20000400000 */
[----:B------:R-:W-:Y:S02]  /*5420*/  HADD2.F32 R15, -RZ, R8.H1_H1 ;  /* 0x30000008ff0f7230 */ /* 0x000fe40000004100 */
        /* <DEDUP_REMOVED lines=9> */
[----:B------:R-:W-:-:S02]  /*54c0*/  HADD2.F32 R13, -RZ, R10.H0_H0 ;  /* 0x2000000aff0d7230 */ /* 0x000fc40000004100 */
        /* <DEDUP_REMOVED lines=11> */
[----:B------:R-:W-:Y:S01]  /*5580*/  F2FP.F16.F32.PACK_AB R97, R97, R98 ;  /* 0x000000626161723e */ /* 0x000fe200000000ff */
[----:B------:R-:W-:Y:S05]  /*5590*/  WARPSYNC.ALL ;  /* 0x0000000000007948 */ /* 0x000fea0003800000 */
[----:B------:R-:W-:Y:S01]  /*55a0*/  F2FP.F16.F32.PACK_AB R12, R21, R12 ;  /* 0x0000000c150c723e */ /* 0x000fe200000000ff */
[----:B------:R-:W-:Y:S01]  /*55b0*/  BSSY B0, `(.L_x_64) ;  /* 0x000001a000007945 */ /* 0x000fe20003800000 */
[----:B------:R-:W-:-:S02]  /*55c0*/  F2FP.F16.F32.PACK_AB R13, R89, R90 ;  /* 0x0000005a590d723e */ /* 0x000fc400000000ff */
[----:B------:R-:W-:Y:S02]  /*55d0*/  F2FP.F16.F32.PACK_AB R14, R91, R14 ;  /* 0x0000000e5b0e723e */ /* 0x000fe400000000ff */
[----:B------:R-:W-:Y:S02]  /*55e0*/  F2FP.F16.F32.PACK_AB R15, R93, R94 ;  /* 0x0000005e5d0f723e */ /* 0x000fe400000000ff */
[----:B------:R-:W-:Y:S02]  /*55f0*/  F2FP.F16.F32.PACK_AB R98, R99, R100 ;  /* 0x000000646362723e */ /* 0x000fe400000000ff */
[----:B------:R-:W-:Y:S02]  /*5600*/  LEA R16, R153, UR47, 0x1 ;  /* 0x0000002f99107c11 */ /* 0x000fe4000f8e08ff */
[----:B------:R-:W-:Y:S02]  /*5610*/  F2FP.F16.F32.PACK_AB R96, R95, R96 ;  /* 0x000000605f60723e */ /* 0x000fe400000000ff */
[----:B------:R-:W-:Y:S01]  /*5620*/  F2FP.F16.F32.PACK_AB R99, R18, R17 ;  /* 0x000000111263723e */ /* 0x000fe200000000ff */
[----:B------:R1:W-:Y:S04]  /*5630*/  STSM.16.MT88.4 [R16+0x30000], R12 ;  /* 0x0300000c10007844 */ /* 0x0003e80000004200 */
[----:B------:R1:W-:Y:S01]  /*5640*/  STSM.16.MT88.4 [R16+0x30800], R96 ;  /* 0x0308006010007844 */ /* 0x0003e20000004200 */
[----:B------:R-:W-:Y:S01]  /*5650*/  @!PT LDS RZ, [RZ] ;  /* 0x00000000fffff984 */ /* 0x000fe20000000800 */
[----:B------:R-:W-:Y:S01]  /*5660*/  @!PT LDS RZ, [RZ] ;  /* 0x00000000fffff984 */ /* 0x000fe20000000800 */
[----:B------:R-:W-:Y:S01]  /*5670*/  @!PT LDS RZ, [RZ] ;  /* 0x00000000fffff984 */ /* 0x000fe20000000800 */
[----:B------:R-:W-:Y:S01]  /*5680*/  @!PT LDS RZ, [RZ] ;  /* 0x00000000fffff984 */ /* 0x000fe20000000800 */
[----:B------:R2:W-:Y:S06]  /*5690*/  MEMBAR.ALL.CTA ;  /* 0x0000000000007992 */ /* 0x0005ec0000008000 */
[----:B--2---:R-:W2:Y:S02]  /*56a0*/  FENCE.VIEW.ASYNC.S ;  /* 0x00000000000073c6 */ /* 0x004ea40000000000 */
[----:B--2---:R-:W-:Y:S06]  /*56b0*/  BAR.SYNC.DEFER_BLOCKING 0x1, 0x100 ;  /* 0x0044000000007b1d */ /* 0x004fec0000010000 */
[----:B------:R-:W-:Y:S05]  /*56c0*/  @!P2 BRA `(.L_x_65) ;  /* 0x000000000020a947 */ /* 0x000fea0003800000 */
[----:B------:R-:W-:Y:S02]  /*56d0*/  UIADD3 UR44, UR47, 0x30000, URZ ;  /* 0x000300002f2c7890 */ /* 0x000fe4000fffe03f */
[----:B------:R-:W-:Y:S02]  /*56e0*/  UIADD3 UR5, UR45, 0x40, URZ ;  /* 0x000000402d057890 */ /* 0x000fe4000fffe03f */
[----:B------:R-:W-:Y:S01]  /*56f0*/  UIADD3 UR4, UR47, 0x31000, URZ ;  /* 0x000310002f047890 */ /* 0x000fe2000fffe03f */
[----:B------:R-:W-:-:S04]  /*5700*/  UMOV UR6, UR46 ;  /* 0x0000002e00067c82 */ /* 0x000fc80008000000 */
[----:B------:R2:W-:Y:S04]  /*5710*/  UTMASTG.2D [UR44], [UR60] ;  /* 0x0000002c3c0073b5 */ /* 0x0005e80008008000 */
[----:B------:R2:W-:Y:S01]  /*5720*/  UTMASTG.2D [UR4], [UR60] ;  /* 0x000000043c0073b5 */ /* 0x0005e20008008000 */
[----:B------:R0:W-:Y:S01]  /*5730*/  UTMACMDFLUSH ;  /* 0x00000000000079b7 */ /* 0x0001e20000000000 */
[----:B--2---:R-:W-:-:S04]  /*5740*/  DEPBAR.LE SB0, 0x1 ;  /* 0x000080400000791a */ /* 0x004fc80000000000 */
.L_x_65:
[----:B------:R-:W-:Y:S05]  /*5750*/  BSYNC B0 ;  /* 0x0000000000007941 */ /* 0x000fea0003800000 */
.L_x_64:
[----:B------:R-:W-:Y:S01]  /*5760*/  BAR.SYNC.DEFER_BLOCKING 0x1, 0x100 ;  /* 0x0044000000007b1d */ /* 0x000fe20000010000 */
[----:B------:R-:W-:-:S13]  /*5770*/  ISETP.NE.AND P3, PT, RZ, UR36, PT ;  /* 0x00000024ff007c0c */ /* 0x000fda000bf65270 */
[----:B------:R-:W-:Y:S05]  /*5780*/  @!P3 BRA `(.L_x_66) ;  /* 0x000000000024b947 */ /* 0x000fea0003800000 */
[----:B------:R-:W-:Y:S05]  /*5790*/  @!P1 BRA `(.L_x_67) ;  /* 0x0000000000049947 */ /* 0x000fea0003800000 */
[----:B------:R-:W-:Y:S01]  /*57a0*/  BPT.TRAP 0x1 ;  /* 0x000000040000795c */ /* 0x000fe20000300000 */
.L_x_67:
[----:B------:R-:W-:Y:S02]  /*57b0*/  ULEA UR4, UR56, UR47, 0x3 ;  /* 0x0000002f38047291 */ /* 0x000fe4000f8e183f */
[----:B------:R-:W-:Y:S02]  /*57c0*/  UIADD3 UR56, UR56, 0x1, URZ ;  /* 0x0000000138387890 */ /* 0x000fe4000fffe03f */
[----:B------:R-:W-:Y:S02]  /*57d0*/  UIADD3 UR4, UR4, 0x384e0, URZ ;  /* 0x000384e004047890 */ /* 0x000fe4000fffe03f */
[----:B------:R-:W-:Y:S02]  /*57e0*/  UISETP.NE.AND UP0, UPT, UR56, 0x4, UPT ;  /* 0x000000043800788c */ /* 0x000fe4000bf05270 */
[----:B------:R-:W-:Y:S02]  /*57f0*/  UPRMT UR4, UR43, 0x654, UR4 ;  /* 0x000006542b047896 */ /* 0x000fe40008000004 */
[----:B------:R-:W-:-:S07]  /*5800*/  USEL UR56, UR56, URZ, UP0 ;  /* 0x0000003f38387287 */ /* 0x000fce0008000000 */
[----:B------:R-:W-:Y:S05]  /*5810*/  SYNCS.ARRIVE.TRANS64.RED.A1T0 RZ, [UR4], RZ ;  /* 0x000000ffffff79a7 */ /* 0x000fea0008100404 */
.L_x_66:
[----:B------:R-:W-:Y:S05]  /*5820*/  @!P1 BRA `(.L_x_68) ;  /* 0x0000000000049947 */ /* 0x000fea0003800000 */
[----:B------:R-:W-:Y:S01]  /*5830*/  BPT.TRAP 0x1 ;  /* 0x000000040000795c */ /* 0x000fe20000300000 */
.L_x_68:
[----:B------:R-:W2:Y:S02]  /*5840*/  SYNCS.PHASECHK.TRANS64.TRYWAIT P3, [UR47+0x384c8], R3 ;  /* 0x0384c803ff0075a7 */ /* 0x000ea4000806016f */
[----:B--2---:R-:W-:Y:S05]  /*5850*/  @!P3 BRA `(.L_x_69) ;  /* 0x000000900030b947 */ /* 0x004fea0003800000 */
.L_x_270:
[----:B------:R-:W-:Y:S05]  /*5860*/  @P0 WARPSYNC.ALL ;  /* 0x0000000000000948 */ /* 0x000fea0003800000 */
[----:B------:R-:W2:Y:S01]  /*5870*/  @P0 LDSM.16.MT88.4 R4, [R16+0x32000] ;  /* 0x032000001004083b */ /* 0x000ea20000004200 */
[-C--:B-1----:R-:W-:Y:S01]  /*5880*/  FMUL R13, R24, R2.reuse ;  /* 0x00000002180d7220 */ /* 0x082fe20000400000 */
[-C--:B------:R-:W-:Y:S01]  /*5890*/  FMUL R25, R25, R2.reuse ;  /* 0x0000000219197220 */ /* 0x080fe20000400000 */
[-C--:B------:R-:W-:Y:S01]  /*58a0*/  FMUL R15, R26, R2.reuse ;  /* 0x000000021a0f7220 */ /* 0x080fe20000400000 */
[----:B------:R-:W1:Y:S01]  /*58b0*/  @P0 LDSM.16.MT88.4 R8, [R16+0x32800] ;  /* 0x032800001008083b */ /* 0x000e620000004200 */
[-C--:B------:R-:W-:Y:S01]  /*58c0*/  FMUL R27, R27, R2.reuse ;  /* 0x000000021b1b7220 */ /* 0x080fe20000400000 */
        /* <DEDUP_REMOVED lines=8> */
[----:B------:R-:W-:Y:S01]  /*5950*/  FMUL R39, R39, R2 ;  /* 0x0000000227277220 */ /* 0x000fe20000400000 */
[----:B------:R-:W-:Y:S05]  /*5960*/  WARPSYNC.ALL ;  /* 0x0000000000007948 */ /* 0x000fea0003800000 */
[----:B------:R-:W-:Y:S01]  /*5970*/  BSSY B0, `(.L_x_70) ;  /* 0x0000040000007945 */ /* 0x000fe20003800000 */
[----:B--2---:R-:W-:-:S02]  /*5980*/  HADD2.F32 R12, -RZ, R4.H0_H0 ;  /* 0x20000004ff0c7230 */ /* 0x004fc40000004100 */
[----:B------:R-:W-:Y:S02]  /*5990*/  HADD2.F32 R14, -RZ, R4.H1_H1 ;  /* 0x30000004ff0e7230 */ /* 0x000fe40000004100 */
[--C-:B------:R-:W-:Y:S02]  /*59a0*/  HADD2.F32 R18, -RZ, R5.reuse.H0_H0 ;  /* 0x20000005ff127230 */ /* 0x100fe40000004100 */
[-C--:B------:R-:W-:Y:S01]  /*59b0*/  FFMA R13, R12, R0.reuse, R13 ;  /* 0x000000000c0d7223 */ /* 0x080fe2000000000d */
[----:B------:R-:W-:Y:S02]  /*59c0*/  HADD2.F32 R20, -RZ, R5.H1_H1 ;  /* 0x30000005ff147230 */ /* 0x000fe40000004100 */
[-C--:B------:R-:W-:Y:S01]  /*59d0*/  FFMA R12, R14, R0.reuse, R25 ;  /* 0x000000000e0c7223 */ /* 0x080fe20000000019 */
[----:B------:R-:W-:Y:S02]  /*59e0*/  HADD2.F32 R24, -RZ, R7.H0_H0 ;  /* 0x20000007ff187230 */ /* 0x000fe40000004100 */
[----:B------:R-:W-:Y:S01]  /*59f0*/  FFMA R15, R18, R0, R15 ;  /* 0x00000000120f7223 */ /* 0x000fe2000000000f */
[----:B------:R-:W-:-:S02]  /*5a00*/  HADD2.F32 R18, -RZ, R6.H0_H0 ;  /* 0x20000006ff127230 */ /* 0x000fc40000004100 */
[-C--:B------:R-:W-:Y:S01]  /*5a10*/  FFMA R14, R20, R0.reuse, R27 ;  /* 0x00000000140e7223 */ /* 0x080fe2000000001b */
[----:B------:R-:W-:Y:S02]  /*5a20*/  HADD2.F32 R20, -RZ, R6.H1_H1 ;  /* 0x30000006ff147230 */ /* 0x000fe40000004100 */
[-C--:B------:R-:W-:Y:S01]  /*5a30*/  FFMA R19, R24, R0.reuse, R19 ;  /* 0x0000000018137223 */ /* 0x080fe20000000013 */
[----:B------:R-:W-:Y:S02]  /*5a40*/  HADD2.F32 R26, -RZ, R7.H1_H1 ;  /* 0x30000007ff1a7230 */ /* 0x000fe40000004100 */
[-C--:B------:R-:W-:Y:S01]  /*5a50*/  FFMA R17, R18, R0.reuse, R17 ;  /* 0x0000000012117223 */ /* 0x080fe20000000011 */
[----:B-1----:R-:W-:Y:S02]  /*5a60*/  HADD2.F32 R24, -RZ, R8.H0_H0 ;  /* 0x20000008ff187230 */ /* 0x002fe40000004100 */
[----:B------:R-:W-:Y:S01]  /*5a70*/  FFMA R18, R20, R0, R29 ;  /* 0x0000000014127223 */ /* 0x000fe2000000001d */
[----:B------:R-:W-:-:S02]  /*5a80*/  HADD2.F32 R28, -RZ, R9.H0_H0 ;  /* 0x20000009ff1c7230 */ /* 0x000fc40000004100 */
[----:B------:R-:W-:Y:S01]  /*5a90*/  FFMA R20, R26, R0, R31 ;  /* 0x000000001a147223 */ /* 0x000fe2000000001f */
[----:B------:R-:W-:Y:S02]  /*5aa0*/  HADD2.F32 R26, -RZ, R8.H1_H1 ;  /* 0x30000008ff1a7230 */ /* 0x000fe40000004100 */
[----:B------:R-:W-:Y:S01]  /*5ab0*/  FMUL R25, R34, R2 ;  /* 0x0000000222197220 */ /* 0x000fe20000400000 */
[----:B------:R-:W-:Y:S02]  /*5ac0*/  HADD2.F32 R30, -RZ, R9.H1_H1 ;  /* 0x30000009ff1e7230 */ /* 0x000fe40000004100 */
[----:B------:R-:W-:Y:S01]  /*5ad0*/  FFMA R21, R24, R0, R21 ;  /* 0x0000000018157223 */ /* 0x000fe20000000015 */
[----:B------:R-:W-:Y:S01]  /*5ae0*/  FMUL R27, R36, R2 ;  /* 0x00000002241b7220 */ /* 0x000fe20000400000 */
[-C--:B------:R-:W-:Y:S01]  /*5af0*/  FFMA R24, R26, R0.reuse, R33 ;  /* 0x000000001a187223 */ /* 0x080fe20000000021 */
[-C--:B------:R-:W-:Y:S01]  /*5b00*/  FFMA R25, R28, R0.reuse, R25 ;  /* 0x000000001c197223 */ /* 0x080fe20000000019 */
[----:B------:R-:W-:Y:S01]  /*5b10*/  FFMA R26, R30, R0, R35 ;  /* 0x000000001e1a7223 */ /* 0x000fe20000000023 */
[----:B------:R-:W-:-:S02]  /*5b20*/  HADD2.F32 R28, -RZ, R10.H0_H0 ;  /* 0x2000000aff1c7230 */ /* 0x000fc40000004100 */
[----:B------:R-:W-:Y:S01]  /*5b30*/  FMUL R29, R38, R2 ;  /* 0x00000002261d7220 */ /* 0x000fe20000400000 */
[----:B------:R-:W-:Y:S01]  /*5b40*/  HADD2.F32 R30, -RZ, R10.H1_H1 ;  /* 0x3000000aff1e7230 */ /* 0x000fe20000004100 */
[----:B------:R-:W-:Y:S01]  /*5b50*/  F2FP.F16.F32.PACK_AB R12, R12, R13 ;  /* 0x0000000d0c0c723e */ /* 0x000fe200000000ff */
[--C-:B------:R-:W-:Y:S02]  /*5b60*/  HADD2.F32 R32, -RZ, R11.reuse.H0_H0 ;  /* 0x2000000bff207230 */ /* 0x100fe40000004100 */
[-C--:B------:R-:W-:Y:S01]  /*5b70*/  FFMA R27, R28, R0.reuse, R27 ;  /* 0x000000001c1b7223 */ /* 0x080fe2000000001b */
[----:B------:R-:W-:Y:S02]  /*5b80*/  HADD2.F32 R34, -RZ, R11.H1_H1 ;  /* 0x3000000bff227230 */ /* 0x000fe40000004100 */
[-C--:B------:R-:W-:Y:S01]  /*5b90*/  FFMA R28, R30, R0.reuse, R37 ;  /* 0x000000001e1c7223 */ /* 0x080fe20000000025 */
[----:B------:R-:W-:Y:S01]  /*5ba0*/  F2FP.F16.F32.PACK_AB R13, R14, R15 ;  /* 0x0000000f0e0d723e */ /* 0x000fe200000000ff */
[-C--:B------:R-:W-:Y:S01]  /*5bb0*/  FFMA R29, R32, R0.reuse, R29 ;  /* 0x00000000201d7223 */ /* 0x080fe2000000001d */
[----:B------:R-:W-:Y:S01]  /*5bc0*/  F2FP.F16.F32.PACK_AB R25, R26, R25 ;  /* 0x000000191a19723e */ /* 0x000fe200000000ff */
[----:B------:R-:W-:Y:S01]  /*5bd0*/  FFMA R30, R34, R0, R39 ;  /* 0x00000000221e7223 */ /* 0x000fe20000000027 */
[----:B------:R-:W-:-:S02]  /*5be0*/  F2FP.F16.F32.PACK_AB R14, R18, R17 ;  /* 0x00000011120e723e */ /* 0x000fc400000000ff */
[----:B------:R-:W-:Y:S02]  /*5bf0*/  F2FP.F16.F32.PACK_AB R15, R20, R19 ;  /* 0x00000013140f723e */ /* 0x000fe400000000ff */
[----:B------:R-:W-:Y:S02]  /*5c00*/  F2FP.F16.F32.PACK_AB R26, R28, R27 ;  /* 0x0000001b1c1a723e */ /* 0x000fe400000000ff */
[----:B------:R-:W-:Y:S01]  /*5c10*/  F2FP.F16.F32.PACK_AB R24, R24, R21 ;  /* 0x000000151818723e */ /* 0x000fe200000000ff */
[----:B------:R1:W-:Y:S01]  /*5c20*/  STSM.16.MT88.4 [R16+0x32000], R12 ;  /* 0x0320000c10007844 */ /* 0x0003e20000004200 */
[----:B------:R-:W-:-:S05]  /*5c30*/  F2FP.F16.F32.PACK_AB R27, R30, R29 ;  /* 0x0000001d1e1b723e */ /* 0x000fca00000000ff */
        /* <DEDUP_REMOVED lines=11> */
[----:B------:R-:W-:Y:S02]  /*5cf0*/  UIADD3 UR9, UR45, 0xc0, URZ ;  /* 0x000000c02d097890 */ /* 0x000fe4000fffe03f */
[----:B------:R-:W-:Y:S01]  /*5d00*/  UIADD3 UR8, UR47, 0x33000, URZ ;  /* 0x000330002f087890 */ /* 0x000fe2000fffe03f */
[----:B------:R-:W-:Y:S01]  /*5d10*/  UMOV UR6, UR46 ;  /* 0x0000002e00067c82 */ /* 0x000fe20008000000 */
[----:B------:R-:W-:-:S03]  /*5d20*/  UMOV UR10, UR46 ;  /* 0x0000002e000a7c82 */ /* 0x000fc60008000000 */
[----:B------:R2:W-:Y:S04]  /*5d30*/  UTMASTG.2D [UR4], [UR60] ;  /* 0x000000043c0073b5 */ /* 0x0005e80008008000 */
[----:B------:R2:W-:Y:S01]  /*5d40*/  UTMASTG.2D [UR8], [UR60] ;  /* 0x000000083c0073b5 */ /* 0x0005e20008008000 */
[----:B------:R0:W-:Y:S01]  /*5d50*/  UTMACMDFLUSH ;  /* 0x00000000000079b7 */ /* 0x0001e20000000000 */
[----:B--2---:R-:W-:-:S04]  /*5d60*/  DEPBAR.LE SB0, 0x1 ;  /* 0x000080400000791a */ /* 0x004fc80000000000 */
.L_x_71:
[----:B------:R-:W-:Y:S05]  /*5d70*/  BSYNC B0 ;  /* 0x0000000000007941 */ /* 0x000fea0003800000 */
.L_x_70:
[----:B------:R-:W-:Y:S06]  /*5d80*/  BAR.SYNC.DEFER_BLOCKING 0x1, 0x100 ;  /* 0x0044000000007b1d */ /* 0x000fec0000010000 */
[----:B------:R-:W-:Y:S05]  /*5d90*/  @!P1 BRA `(.L_x_72) ;  /* 0x0000000000049947 */ /* 0x000fea0003800000 */
[----:B------:R-:W-:Y:S01]  /*5da0*/  BPT.TRAP 0x1 ;  /* 0x000000040000795c */ /* 0x000fe20000300000 */
.L_x_72:
[----:B------:R-:W-:-:S04]  /*5db0*/  ULEA UR4, UR56, UR47, 0x3 ;  /* 0x0000002f38047291 */ /* 0x000fc8000f8e183f */
[----:B------:R-:W-:-:S04]  /*5dc0*/  UIADD3 UR4, UR4, 0x384e0, URZ ;  /* 0x000384e004047890 */ /* 0x000fc8000fffe03f */
[----:B------:R-:W-:-:S09]  /*5dd0*/  UPRMT UR4, UR43, 0x654, UR4 ;  /* 0x000006542b047896 */ /* 0x000fd20008000004 */
[----:B------:R-:W-:Y:S01]  /*5de0*/  SYNCS.ARRIVE.TRANS64.RED.A1T0 RZ, [UR4], RZ ;  /* 0x000000ffffff79a7 */ /* 0x000fe20008100404 */
[----:B------:R-:W-:Y:S05]  /*5df0*/  @!P1 BRA `(.L_x_73) ;  /* 0x0000000000049947 */ /* 0x000fea0003800000 */
[----:B------:R-:W-:Y:S01]  /*5e00*/  BPT.TRAP 0x1 ;  /* 0x000000040000795c */ /* 0x000fe20000300000 */
.L_x_73:
[----:B------:R-:W2:Y:S02]  /*5e10*/  SYNCS.PHASECHK.TRANS64.TRYWAIT P3, [UR47+0x384d0], R3 ;  /* 0x0384d003ff0075a7 */ /* 0x000ea4000806016f */
[----:B--2---:R-:W-:Y:S05]  /*5e20*/  @!P3 BRA `(.L_x_74) ;  /* 0x0000008800d4b947 */ /* 0x004fea0003800000 */
.L_x_271:
        /* <DEDUP_REMOVED lines=38> */
[-C--:B------:R-:W-:Y:S01]  /*6090*/  FFMA R20, R26, R0.reuse, R111 ;  /* 0x000000001a147223 */ /* 0x080fe2000000006f */
[----:B------:R-:W-:Y:S02]  /*60a0*/  HADD2.F32 R26, -RZ, R8.H1_H1 ;  /* 0x30000008ff1a7230 */ /* 0x000fe40000004100 */
        /* <DEDUP_REMOVED lines=41> */
.L_x_76:
[----:B------:R-:W-:Y:S05]  /*6340*/  BSYNC B0 ;  /* 0x0000000000007941 */ /* 0x000fea0003800000 */
.L_x_75:
[----:B------:R-:W-:Y:S06]  /*6350*/  BAR.SYNC.DEFER_BLOCKING 0x1, 0x100 ;  /* 0x0044000000007b1d */ /* 0x000fec0000010000 */
[----:B------:R-:W-:Y:S05]  /*6360*/  @!P1 BRA `(.L_x_77) ;  /* 0x0000000000049947 */ /* 0x000fea0003800000 */
[----:B------:R-:W-:Y:S01]  /*6370*/  BPT.TRAP 0x1 ;  /* 0x000000040000795c */ /* 0x000fe20000300000 */
.L_x_77:
[----:B------:R-:W-:-:S04]  /*6380*/  UIADD3 UR56, UR56, 0x1, URZ ;  /* 0x0000000138387890 */ /* 0x000fc8000fffe03f */
[----:B------:R-:W-:-:S04]  /*6390*/  UISETP.NE.AND UP0, UPT, UR56, 0x4, UPT ;  /* 0x000000043800788c */ /* 0x000fc8000bf05270 */
[----:B------:R-:W-:-:S04]  /*63a0*/  USEL UR56, UR56, URZ, UP0 ;  /* 0x0000003f38387287 */ /* 0x000fc80008000000 */
[----:B------:R-:W-:-:S04]  /*63b0*/  ULEA UR4, UR56, UR47, 0x3 ;  /* 0x0000002f38047291 */ /* 0x000fc8000f8e183f */
[----:B------:R-:W-:-:S04]  /*63c0*/  UIADD3 UR4, UR4, 0x384e0, URZ ;  /* 0x000384e004047890 */ /* 0x000fc8000fffe03f */
[----:B------:R-:W-:-:S09]  /*63d0*/  UPRMT UR4, UR43, 0x654, UR4 ;  /* 0x000006542b047896 */ /* 0x000fd20008000004 */
[----:B------:R-:W-:Y:S01]  /*63e0*/  SYNCS.ARRIVE.TRANS64.RED.A1T0 RZ, [UR4], RZ ;  /* 0x000000ffffff79a7 */ /* 0x000fe20008100404 */
[----:B------:R-:W-:Y:S05]  /*63f0*/  @!P1 BRA `(.L_x_78) ;  /* 0x0000000000049947 */ /* 0x000fea0003800000 */
[----:B------:R-:W-:Y:S01]  /*6400*/  BPT.TRAP 0x1 ;  /* 0x000000040000795c */ /* 0x000fe20000300000 */
.L_x_78:
[----:B------:R-:W2:Y:S02]  /*6410*/  SYNCS.PHASECHK.TRANS64.TRYWAIT P3, [UR47+0x384d8], R3 ;  /* 0x0384d803ff0075a7 */ /* 0x000ea4000806016f */
[----:B--2---:R-:W-:Y:S05]  /*6420*/  @!P3 BRA `(.L_x_79) ;  /* 0x00000084006cb947 */ /* 0x004fea0003800000 */
.L_x_272:
        /* <DEDUP_REMOVED lines=60> */
[----:B------:R-:W-:Y:S02]  /*67f0*/  F2FP.F16.F32.PACK_AB R34, R28, R25 ;  /* 0x000000191c22723e */ /* 0x000fe400000000ff */
        /* <DEDUP_REMOVED lines=20> */
.L_x_81:
[----:B------:R-:W-:Y:S05]  /*6940*/  BSYNC B0 ;  /* 0x0000000000007941 */ /* 0x000fea0003800000 */
.L_x_80:
[----:B------:R-:W-:Y:S06]  /*6950*/  BAR.SYNC.DEFER_BLOCKING 0x1, 0x100 ;  /* 0x0044000000007b1d */ /* 0x000fec0000010000 */
[----:B------:R-:W-:Y:S05]  /*6960*/  @!P1 BRA `(.L_x_82) ;  /* 0x0000000000049947 */ /* 0x000fea0003800000 */
[----:B------:R-:W-:Y:S01]  /*6970*/  BPT.TRAP 0x1 ;  /* 0x000000040000795c */ /* 0x000fe20000300000 */
.L_x_82:
        /* <DEDUP_REMOVED lines=9> */
.L_x_83:
[----:B------:R-:W-:-:S05]  /*6a10*/  IMAD.MOV.U32 R3, RZ, RZ, 0x1 ;  /* 0x00000001ff037424 */ /* 0x000fca00078e00ff */
[----:B------:R-:W-:-:S04]  /*6a20*/  SHF.L.U32 R3, R3, 0x1f, RZ ;  /* 0x0000001f03037819 */ /* 0x000fc800000006ff */
[----:B------:R-:W2:Y:S02]  /*6a30*/  SYNCS.PHASECHK.TRANS64.TRYWAIT P3, [UR47+0x384c0], R3 ;  /* 0x0384c003ff0075a7 */ /* 0x000ea4000806016f */
[----:B--2---:R-:W-:Y:S05]  /*6a40*/  @!P3 BRA `(.L_x_84) ;  /* 0x0000007c00fcb947 */ /* 0x004fea0003800000 */
.L_x_273:
        /* <DEDUP_REMOVED lines=81> */
.L_x_86:
[----:B------:R-:W-:Y:S05]  /*6f60*/  BSYNC B0 ;  /* 0x0000000000007941 */ /* 0x000fea0003800000 */
.L_x_85:
[----:B------:R-:W-:Y:S06]  /*6f70*/  BAR.SYNC.DEFER_BLOCKING 0x1, 0x100 ;  /* 0x0044000000007b1d */ /* 0x000fec0000010000 */
[----:B------:R-:W-:Y:S05]  /*6f80*/  @!P1 BRA `(.L_x_87) ;  /* 0x0000000000049947 */ /* 0x000fea0003800000 */
[----:B------:R-:W-:Y:S01]  /*6f90*/  BPT.TRAP 0x1 ;  /* 0x000000040000795c */ /* 0x000fe20000300000 */
.L_x_87:
        /* <DEDUP_REMOVED lines=9> */
.L_x_88:
[----:B------:R-:W2:Y:S02]  /*7030*/  SYNCS.PHASECHK.TRANS64.TRYWAIT P3, [UR47+0x384c8], R3 ;  /* 0x0384c803ff0075a7 */ /* 0x000ea4000806016f */
[----:B--2---:R-:W-:Y:S05]  /*7040*/  @!P3 BRA `(.L_x_89) ;  /* 0x000000780094b947 */ /* 0x004fea0003800000 */
.L_x_274:
        /* <DEDUP_REMOVED lines=81> */
.L_x_91:
[----:B------:R-:W-:Y:S05]  /*7560*/  BSYNC B0 ;  /* 0x0000000000007941 */ /* 0x000fea0003800000 */
.L_x_90:
[----:B------:R-:W-:Y:S06]  /*7570*/  BAR.SYNC.DEFER_BLOCKING 0x1, 0x100 ;  /* 0x0044000000007b1d */ /* 0x000fec0000010000 */
[----:B------:R-:W-:Y:S05]  /*7580*/  @!P1 BRA `(.L_x_92) ;  /* 0x0000000000049947 */ /* 0x000fea0003800000 */
[----:B------:R-:W-:Y:S01]  /*7590*/  BPT.TRAP 0x1 ;  /* 0x000000040000795c */ /* 0x000fe20000300000 */
.L_x_92:
        /* <DEDUP_REMOVED lines=9> */
.L_x_93:
[----:B------:R-:W2:Y:S02]  /*7630*/  SYNCS.PHASECHK.TRANS64.TRYWAIT P3, [UR47+0x384d0], R3 ;  /* 0x0384d003ff0075a7 */ /* 0x000ea4000806016f */
[----:B--2---:R-:W-:Y:S05]  /*7640*/  @!P3 BRA `(.L_x_94) ;  /* 0x00000074002cb947 */ /* 0x004fea0003800000 */
.L_x_275:
        /* <DEDUP_REMOVED lines=33> */
[--C-:B-1----:R-:W-:Y:S02]  /*7860*/  HADD2.F32 R26, -RZ, R8.reuse.H0_H0 ;  /* 0x20000008ff1a7230 */ /* 0x102fe40000004100 */
[-C--:B------:R-:W-:Y:S01]  /*7870*/  FFMA R19, R20, R0.reuse, R19 ;  /* 0x0000000014137223 */ /* 0x080fe20000000013 */
[----:B------:R-:W-:Y:S02]  /*7880*/  HADD2.F32 R28, -RZ, R8.H1_H1 ;  /* 0x30000008ff1c7230 */ /* 0x000fe40000004100 */
[----:B------:R-:W-:Y:S01]  /*7890*/  FFMA R20, R24, R0, R143 ;  /* 0x0000000018147223 */ /* 0x000fe2000000008f */
[----:B------:R-:W-:-:S02]  /*78a0*/  HADD2.F32 R30, -RZ, R9.H0_H0 ;  /* 0x20000009ff1e7230 */ /* 0x000fc40000004100 */
[-C--:B------:R-:W-:Y:S01]  /*78b0*/  FFMA R21, R26, R0.reuse, R21 ;  /* 0x000000001a157223 */ /* 0x080fe20000000015 */
[----:B------:R-:W-:Y:S02]  /*78c0*/  HADD2.F32 R12, -RZ, R4.H1_H1 ;  /* 0x30000004ff0c7230 */ /* 0x000fe40000004100 */
[-C--:B------:R-:W-:Y:S01]  /*78d0*/  FFMA R24, R28, R0.reuse, R145 ;  /* 0x000000001c187223 */ /* 0x080fe20000000091 */
[----:B------:R-:W-:Y:S02]  /*78e0*/  HADD2.F32 R26, -RZ, R9.H1_H1 ;  /* 0x30000009ff1a7230 */ /* 0x000fe40000004100 */
[-C--:B------:R-:W-:Y:S01]  /*78f0*/  FFMA R25, R30, R0.reuse, R25 ;  /* 0x000000001e197223 */ /* 0x080fe20000000019 */
[--C-:B------:R-:W-:Y:S02]  /*7900*/  HADD2.F32 R28, -RZ, R10.reuse.H0_H0 ;  /* 0x2000000aff1c7230 */ /* 0x100fe40000004100 */
[----:B------:R-:W-:Y:S01]  /*7910*/  FFMA R12, R12, R0, R137 ;  /* 0x000000000c0c7223 */ /* 0x000fe20000000089 */
[----:B------:R-:W-:-:S02]  /*7920*/  HADD2.F32 R30, -RZ, R10.H1_H1 ;  /* 0x3000000aff1e7230 */ /* 0x000fc40000004100 */
[-C--:B------:R-:W-:Y:S01]  /*7930*/  FFMA R26, R26, R0.reuse, R147 ;  /* 0x000000001a1a7223 */ /* 0x080fe20000000093 */
        /* <DEDUP_REMOVED lines=34> */
.L_x_96:
[----:B------:R-:W-:Y:S05]  /*7b60*/  BSYNC B0 ;  /* 0x0000000000007941 */ /* 0x000fea0003800000 */
.L_x_95:
[----:B------:R-:W-:Y:S06]  /*7b70*/  BAR.SYNC.DEFER_BLOCKING 0x1, 0x100 ;  /* 0x0044000000007b1d */ /* 0x000fec0000010000 */
[----:B------:R-:W-:Y:S05]  /*7b80*/  @!P1 BRA `(.L_x_97) ;  /* 0x0000000000049947 */ /* 0x000fea0003800000 */
[----:B------:R-:W-:Y:S01]  /*7b90*/  BPT.TRAP 0x1 ;  /* 0x000000040000795c */ /* 0x000fe20000300000 */
.L_x_97:
        /* <DEDUP_REMOVED lines=9> */
.L_x_98:
[----:B------:R-:W2:Y:S02]  /*7c30*/  SYNCS.PHASECHK.TRANS64.TRYWAIT P3, [UR47+0x384d8], R3 ;  /* 0x0384d803ff0075a7 */ /* 0x000ea4000806016f */
[----:B--2---:R-:W-:Y:S05]  /*7c40*/  @!P3 BRA `(.L_x_99) ;  /* 0x0000006c00c4b947 */ /* 0x004fea0003800000 */
.L_x_276:
[----:B------:R-:W-:Y:S05]  /*7c50*/  @P0 WARPSYNC.ALL ;  /* 0x0000000000000948 */ /* 0x000fea0003800000 */
[----:B------:R-:W2:Y:S01]  /*7c60*/  @P0 LDSM.16.MT88.4 R4, [R16+0x36000] ;  /* 0x036000001004083b */ /* 0x000ea20000004200 */
[-C--:B------:R-:W-:Y:S01]  /*7c70*/  FMUL R74, R74, R2.reuse ;  /* 0x000000024a4a7220 */ /* 0x080fe20000400000 */
[-C--:B-1----:R-:W-:Y:S01]  /*7c80*/  FMUL R14, R75, R2.reuse ;  /* 0x000000024b0e7220 */ /* 0x082fe20000400000 */
        /* <DEDUP_REMOVED lines=19> */
[----:B------:R-:W-:Y:S02]  /*7dc0*/  HADD2.F32 R21, -RZ, R7.H0_H0 ;  /* 0x20000007ff157230 */ /* 0x000fe40000004100 */
[-C--:B------:R-:W-:Y:S01]  /*7dd0*/  FFMA R15, R15, R0.reuse, R74 ;  /* 0x000000000f0f7223 */ /* 0x080fe2000000004a */
[--C-:B-1----:R-:W-:Y:S02]  /*7de0*/  HADD2.F32 R25, -RZ, R8.reuse.H0_H0 ;  /* 0x20000008ff197230 */ /* 0x102fe40000004100 */
[-C--:B------:R-:W-:Y:S01]  /*7df0*/  FFMA R14, R5, R0.reuse, R14 ;  /* 0x00000000050e7223 */ /* 0x080fe2000000000e */
[----:B------:R-:W-:Y:S02]  /*7e00*/  HADD2.F32 R27, -RZ, R8.H1_H1 ;  /* 0x30000008ff1b7230 */ /* 0x000fe40000004100 */
[----:B------:R-:W-:Y:S01]  /*7e10*/  FFMA R21, R21, R0, R78 ;  /* 0x0000000015157223 */ /* 0x000fe2000000004e */
[----:B------:R-:W-:-:S02]  /*7e20*/  HADD2.F32 R29, -RZ, R9.H0_H0 ;  /* 0x20000009ff1d7230 */ /* 0x000fc40000004100 */
[-C--:B------:R-:W-:Y:S01]  /*7e30*/  FFMA R25, R25, R0.reuse, R80 ;  /* 0x0000000019197223 */ /* 0x080fe20000000050 */
[--C-:B------:R-:W-:Y:S02]  /*7e40*/  HADD2.F32 R3, -RZ, R4.reuse.H0_H0 ;  /* 0x20000004ff037230 */ /* 0x100fe40000004100 */
[-C--:B------:R-:W-:Y:S01]  /*7e50*/  FFMA R24, R27, R0.reuse, R24 ;  /* 0x000000001b187223 */ /* 0x080fe20000000018 */
[----:B------:R-:W-:Y:S02]  /*7e60*/  HADD2.F32 R13, -RZ, R4.H1_H1 ;  /* 0x30000004ff0d7230 */ /* 0x000fe40000004100 */
[-C--:B------:R-:W-:Y:S01]  /*7e70*/  FFMA R29, R29, R0.reuse, R82 ;  /* 0x000000001d1d7223 */ /* 0x080fe20000000052 */
[--C-:B------:R-:W-:Y:S02]  /*7e80*/  HADD2.F32 R17, -RZ, R6.reuse.H0_H0 ;  /* 0x20000006ff117230 */ /* 0x100fe40000004100 */
[----:B------:R-:W-:Y:S01]  /*7e90*/  FFMA R3, R3, R0, R72 ;  /* 0x0000000003037223 */ /* 0x000fe20000000048 */
[----:B------:R-:W-:-:S02]  /*7ea0*/  HADD2.F32 R19, -RZ, R6.H1_H1 ;  /* 0x30000006ff137230 */ /* 0x000fc40000004100 */
        /* <DEDUP_REMOVED lines=40> */
[----:B------:R2:W-:Y:S02]  /*8130*/  UTMASTG.2D [UR8], [UR60] ;  /* 0x000000083c0073b5 */ /* 0x0005e40008008000 */
[----:B--2---:R0:W-:Y:S02]  /*8140*/  UTMACMDFLUSH ;  /* 0x00000000000079b7 */ /* 0x0041e40000000000 */
.L_x_101:
[----:B------:R-:W-:Y:S05]  /*8150*/  BSYNC B0 ;  /* 0x0000000000007941 */ /* 0x000fea0003800000 */
.L_x_100:
[----:B------:R-:W-:Y:S04]  /*8160*/  BSSY B0, `(.L_x_102) ;  /* 0x0000003000007945 */ /* 0x000fe80003800000 */
[----:B------:R-:W-:Y:S05]  /*8170*/  @!P2 BRA `(.L_x_103) ;  /* 0x000000000004a947 */ /* 0x000fea0003800000 */
[----:B------:R-:W-:-:S04]  /*8180*/  DEPBAR.LE SB0, 0x1 ;  /* 0x000080400000791a */ /* 0x000fc80000000000 */
.L_x_103:
[----:B------:R-:W-:Y:S05]  /*8190*/  BSYNC B0 ;  /* 0x0000000000007941 */ /* 0x000fea0003800000 */
.L_x_102:
[----:B------:R-:W-:Y:S06]  /*81a0*/  BAR.SYNC.DEFER_BLOCKING 0x1, 0x100 ;  /* 0x0044000000007b1d */ /* 0x000fec0000010000 */
[----:B------:R-:W-:Y:S05]  /*81b0*/  @!P1 BRA `(.L_x_104) ;  /* 0x0000000000049947 */ /* 0x000fea0003800000 */
[----:B------:R-:W-:Y:S01]  /*81c0*/  BPT.TRAP 0x1 ;  /* 0x000000040000795c */ /* 0x000fe20000300000 */
.L_x_104:
[----:B------:R-:W-:Y:S02]  /*81d0*/  UIADD3 UR4, UR7, 0x1, URZ ;  /* 0x0000000107047890 */ /* 0x000fe4000fffe03f */
[----:B------:R-:W-:Y:S02]  /*81e0*/  UISETP.NE.AND UP1, UPT, UR50, 0x3, UPT ;  /* 0x000000033200788c */ /* 0x000fe4000bf25270 */
[----:B------:R-:W-:-:S04]  /*81f0*/  UISETP.NE.AND UP0, UPT, UR4, 0x4, UPT ;  /* 0x000000040400788c */ /* 0x000fc8000bf05270 */
[----:B------:R-:W-:Y:S01]  /*8200*/  USEL UR4, UR4, URZ, UP0 ;  /* 0x0000003f04047287 */ /* 0x000fe20008000000 */
[----:B------:R-:W-:-:S03]  /*8210*/  PLOP3.LUT P2, PT, PT, PT, UP1, 0x80, 0x0 ;  /* 0x000000000000781c */ /* 0x000fc60003f4f018 */
[----:B------:R-:W-:Y:S02]  /*8220*/  ULEA UR5, UR4, UR47, 0x3 ;  /* 0x0000002f04057291 */ /* 0x000fe4000f8e183f */
[----:B------:R-:W-:Y:S02]  /*8230*/  UIADD3 UR4, UR4, 0x1, URZ ;  /* 0x0000000104047890 */ /* 0x000fe4000fffe03f */
[----:B------:R-:W-:Y:S02]  /*8240*/  UIADD3 UR5, UR5, 0x384e0, URZ ;  /* 0x000384e005057890 */ /* 0x000fe4000fffe03f */
[----:B------:R-:W-:Y:S02]  /*8250*/  UISETP.NE.AND UP0, UPT, UR4, 0x4, UPT ;  /* 0x000000040400788c */ /* 0x000fe4000bf05270 */
[----:B------:R-:W-:Y:S02]  /*8260*/  UPRMT UR5, UR43, 0x654, UR5 ;  /* 0x000006542b057896 */ /* 0x000fe40008000005 */
[----:B------:R-:W-:-:S07]  /*8270*/  USEL UR56, UR4, URZ, UP0 ;  /* 0x0000003f04387287 */ /* 0x000fce0008000000 */
[----:B------:R-:W-:Y:S01]  /*8280*/  SYNCS.ARRIVE.TRANS64.RED.A1T0 RZ, [UR5], RZ ;  /* 0x000000ffffff79a7 */ /* 0x000fe20008100405 */
[----:B------:R-:W-:Y:S05]  /*8290*/  @!P2 BRA `(.L_x_105) ;  /* 0x000000000004a947 */ /* 0x000fea0003800000 */
[----:B------:R-:W-:Y:S01]  /*82a0*/  BPT.TRAP 0x1 ;  /* 0x000000040000795c */ /* 0x000fe20000300000 */
.L_x_105:
[----:B------:R-:W-:Y:S01]  /*82b0*/  ULEA UR4, UR39, UR47, 0x3 ;  /* 0x0000002f27047291 */ /* 0x000fe2000f8e183f */
[----:B------:R-:W-:-:S08]  /*82c0*/  SHF.L.U32 R0, R156, 0x1f, RZ ;  /* 0x0000001f9c007819 */ /* 0x000fd000000006ff */
[----:B------:R-:W2:Y:S02]  /*82d0*/  SYNCS.PHASECHK.TRANS64.TRYWAIT P0, [UR4+0x38400], R0 ;  /* 0x03840000ff0075a7 */ /* 0x000ea40008000144 */
[----:B--2---:R-:W-:Y:S05]  /*82e0*/  @!P0 BRA `(.L_x_106) ;  /* 0x0000006800348947 */ /* 0x004fea0003800000 */
.L_x_277:
[----:B------:R-:W-:-:S09]  /*82f0*/  ULEA UR5, UR39, UR47, 0x4 ;  /* 0x0000002f27057291 */ /* 0x000fd2000f8e203f */
[----:B-1----:R-:W1:Y:S01]  /*8300*/  LDS.128 R16, [UR5+0x38510] ;  /* 0x03851005ff107984 */ /* 0x002e620008000c00 */
[----:B------:R-:W-:Y:S01]  /*8310*/  @!PT LDS RZ, [RZ] ;  /* 0x00000000fffff984 */ /* 0x000fe20000000800 */
[----:B------:R-:W-:Y:S01]  /*8320*/  @!PT LDS RZ, [RZ] ;  /* 0x00000000fffff984 */ /* 0x000fe20000000800 */
[----:B------:R-:W-:Y:S01]  /*8330*/  @!PT LDS RZ, [RZ] ;  /* 0x00000000fffff984 */ /* 0x000fe20000000800 */
[----:B------:R-:W-:Y:S01]  /*8340*/  @!PT LDS RZ, [RZ] ;  /* 0x00000000fffff984 */ /* 0x000fe20000000800 */
[----:B------:R3:W-:Y:S06]  /*8350*/  MEMBAR.ALL.CTA ;  /* 0x0000000000007992 */ /* 0x0007ec0000008000 */
[----:B---3--:R-:W3:Y:S01]  /*8360*/  FENCE.VIEW.ASYNC.S ;  /* 0x00000000000073c6 */ /* 0x008ee20000000000 */
[----:B------:R-:W-:Y:S05]  /*8370*/  @!P2 BRA `(.L_x_107) ;  /* 0x000000000004a947 */ /* 0x000fea0003800000 */
[----:B------:R-:W-:Y:S01]  /*8380*/  BPT.TRAP 0x1 ;  /* 0x000000040000795c */ /* 0x000fe20000300000 */
.L_x_107:
[----:B-1----:R-:W-:Y:S01]  /*8390*/  ISETP.NE.AND P0, PT, R19, RZ, PT ;  /* 0x000000ff1300720c */ /* 0x002fe20003f05270 */
[----:B------:R-:W-:Y:S01]  /*83a0*/  UIADD3 UR4, UR4, 0x38440, URZ ;  /* 0x0003844004047890 */ /* 0x000fe2000fffe03f */
[CC--:B------:R-:W-:Y:S02]  /*83b0*/  ISETP.NE.AND P2, PT, R157.reuse, R18.reuse, PT ;  /* 0x000000129d00720c */ /* 0x0c0fe40003f45270 */
[----:B------:R-:W-:Y:S01]  /*83c0*/  ISETP.EQ.OR P0, PT, R157, R18, !P0 ;  /* 0x000000129d00720c */ /* 0x000fe20004702670 */
[----:B------:R-:W-:-:S09]  /*83d0*/  UPRMT UR4, UR43, 0x654, UR4 ;  /* 0x000006542b047896 */ /* 0x000fd20008000004 */
[----:B---3--:R-:W-:Y:S03]  /*83e0*/  SYNCS.ARRIVE.TRANS64.RED.A1T0 RZ, [UR4], RZ ;  /* 0x000000ffffff79a7 */ /* 0x008fe60008100404 */
[----:B------:R-:W-:Y:S05]  /*83f0*/  @P0 BRA `(.L_x_108) ;  /* 0x0000000000fc0947 */ /* 0x000fea0003800000 */
[----:B------:R-:W-:-:S13]  /*8400*/  ISETP.NE.AND P0, PT, RZ, UR55, PT ;  /* 0x00000037ff007c0c */ /* 0x000fda000bf05270 */
[----:B------:R-:W-:Y:S05]  /*8410*/  @P0 BRA `(.L_x_108) ;  /* 0x0000000000f40947 */ /* 0x000fea0003800000 */
[----:B--2---:R-:W1:Y:S01]  /*8420*/  S2R R0, SR_LANEID ;  /* 0x0000000000007919 */ /* 0x004e620000000000 */
[----:B------:R-:W-:Y:S01]  /*8430*/  ELECT P0, URZ, PT ;  /* 0x00000000003f782f */ /* 0x000fe20003800000 */
[----:B------:R-:W-:Y:S01]  /*8440*/  BSSY B0, `(.L_x_109) ;  /* 0x000002f000007945 */ /* 0x000fe20003800000 */
[----:B-1----:R-:W-:-:S11]  /*8450*/  IMAD.SHL.U32 R15, R0, 0x4, RZ ;  /* 0x00000004000f7824 */ /* 0x002fd600078e00ff */
[----:B------:R-:W-:Y:S05]  /*8460*/  @!P0 BRA `(.L_x_110) ;  /* 0x0000000000b08947 */ /* 0x000fea0003800000 */
[----:B------:R-:W-:Y:S01]  /*8470*/  SHF.R.S32.HI R3, RZ, 0x1f, R18 ;  /* 0x0000001fff037819 */ /* 0x000fe20000011412 */
[----:B------:R-:W-:Y:S01]  /*8480*/  ULDC.64 UR4, c[0x0][0x820] ;  /* 0x0002080000047ab9 */ /* 0x000fe20000000a00 */
[C---:B------:R-:W-:Y:S02]  /*8490*/  SHF.L.U32 R0, R18.reuse, 0x3, RZ ;  /* 0x0000000312007819 */ /* 0x040fe400000006ff */
[----:B------:R-:W-:Y:S02]  /*84a0*/  SHF.L.U64.HI R8, R18, 0x3, R3 ;  /* 0x0000000312087819 */ /* 0x000fe40000010203 */
[----:B------:R-:W-:Y:S01]  /*84b0*/  IADD3 R4, P0, R0, UR4, RZ ;  /* 0x0000000400047c10 */ /* 0x000fe2000ff1e0ff */
[----:B------:R-:W1:Y:S03]  /*84c0*/  LDC.64 R2, c[0x0][0x290] ;  /* 0x0000a400ff027b82 */ /* 0x000e660000000a00 */
[----:B------:R-:W-:Y:S01]  /*84d0*/  IADD3.X R5, R8, UR5, RZ, P0, !PT ;  /* 0x0000000508057c10 */ /* 0x000fe200087fe4ff */
[----:B------:R-:W-:-:S05]  /*84e0*/  ULDC.64 UR4, c[0x0][0x818] ;  /* 0x0002060000047ab9 */ /* 0x000fca0000000a00 */
[----:B------:R-:W2:Y:S01]  /*84f0*/  LDG.E.64 R4, desc[UR58][R4.64] ;  /* 0x0000003a04047981 */ /* 0x000ea2000c1e1b00 */
[----:B-1----:R-:W-:Y:S01]  /*8500*/  IMAD.WIDE R6, R18, 0xc, R2 ;  /* 0x0000000c12067825 */ /* 0x002fe200078e0202 */
[----:B------:R-:W-:Y:S02]  /*8510*/  IADD3 R2, P0, R0, UR4, RZ ;  /* 0x0000000400027c10 */ /* 0x000fe4000ff1e0ff */
[----:B------:R-:W1:Y:S02]  /*8520*/  LDS R0, [UR49+0x1c] ;  /* 0x00001c31ff007984 */ /* 0x000e640008000800 */
[----:B------:R-:W-:Y:S02]  /*8530*/  IADD3.X R3, R8, UR5, RZ, P0, !PT ;  /* 0x0000000508037c10 */ /* 0x000fe400087fe4ff */
[----:B------:R-:W3:Y:S04]  /*8540*/  LDG.E R12, desc[UR58][R6.64] ;  /* 0x0000003a060c7981 */ /* 0x000ee8000c1e1900 */
[----:B------:R4:W5:Y:S04]  /*8550*/  LDG.E R13, desc[UR58][R6.64+0x4] ;  /* 0x0000043a060d7981 */ /* 0x000968000c1e1900 */
[----:B------:R-:W5:Y:S01]  /*8560*/  LDG.E.64 R2, desc[UR58][R2.64] ;  /* 0x0000003a02027981 */ /* 0x000f62000c1e1b00 */
[----:B------:R-:W-:-:S03]  /*8570*/  IMAD.U32 R8, RZ, RZ, UR49 ;  /* 0x00000031ff087e24 */ /* 0x000fc6000f8e00ff */
[----:B------:R-:W-:Y:S02]  /*8580*/  STS [UR49+0x30], RZ ;  /* 0x000030ffff007988 */ /* 0x000fe40008000831 */
[----:B------:R-:W-:Y:S02]  /*8590*/  SHF.R.U64 R8, R8, 0x4, RZ ;  /* 0x0000000408087819 */ /* 0x000fe400000012ff */
[----:B----4-:R-:W-:-:S03]  /*85a0*/  CS2R R6, SRZ ;  /* 0x0000000000067805 */ /* 0x010fc6000001ff00 */
[----:B------:R-:W-:Y:S04]  /*85b0*/  STS [UR49+0x10], R8 ;  /* 0x00001008ff007988 */ /* 0x000fe80008000831 */
[----:B------:R-:W-:Y:S01]  /*85c0*/  STS [UR49+0x14], R8 ;  /* 0x00001408ff007988 */ /* 0x000fe20008000831 */
[C---:B--2---:R-:W-:Y:S01]  /*85d0*/  SHF.L.U64.HI R11, R4.reuse, 0x1, R5 ;  /* 0x00000001040b7819 */ /* 0x044fe20000010205 */
[----:B------:R-:W-:-:S03]  /*85e0*/  IMAD.SHL.U32 R10, R4, 0x2, RZ ;  /* 0x00000002040a7824 */ /* 0x000fc600078e00ff */
[----:B------:R-:W-:Y:S02]  /*85f0*/  LOP3.LUT R11, R11, 0x1fffffff, RZ, 0xc0, !PT ;  /* 0x1fffffff0b0b7812 */ /* 0x000fe400078ec0ff */
[----:B------:R-:W-:Y:S02]  /*8600*/  LOP3.LUT R10, R10, 0xfffffffe, RZ, 0xc0, !PT ;  /* 0xfffffffe0a0a7812 */ /* 0x000fe400078ec0ff */
[--C-:B------:R-:W-:Y:S02]  /*8610*/  SHF.R.U32.HI R5, RZ, 0x4, R11.reuse ;  /* 0x00000004ff057819 */ /* 0x100fe4000001160b */
[----:B------:R-:W-:Y:S02]  /*8620*/  SHF.R.U64 R10, R10, 0x4, R11 ;  /* 0x000000040a0a7819 */ /* 0x000fe4000000120b */
[----:B-1----:R-:W-:-:S03]  /*8630*/  LOP3.LUT R0, R0, 0xf, R5, 0xb8, !PT ;  /* 0x0000000f00007812 */ /* 0x002fc600078eb805 */
[----:B------:R-:W-:Y:S04]  /*8640*/  STS [UR49+0xc], R10 ;  /* 0x00000c0aff007988 */ /* 0x000fe80008000831 */
[----:B------:R-:W-:Y:S01]  /*8650*/  STS [UR49+0x1c], R0 ;  /* 0x00001c00ff007988 */ /* 0x000fe20008000831 */
[----:B---3--:R-:W-:-:S03]  /*8660*/  VIADD R4, R12, 0xffffffff ;  /* 0xffffffff0c047836 */ /* 0x008fc60000000000 */
[----:B------:R-:W1:Y:S04]  /*8670*/  LDS R5, [UR49+0x1c] ;  /* 0x00001c31ff057984 */ /* 0x000e680008000800 */
[----:B-----5:R-:W-:Y:S01]  /*8680*/  STS.64 [UR49], R2 ;  /* 0x00000002ff007988 */ /* 0x020fe20008000a31 */
[----:B-1----:R-:W-:-:S05]  /*8690*/  LOP3.LUT R5, R5, 0xf0, RZ, 0xb8, !PT ;  /* 0x000000f005057812 */ /* 0x002fca00078eb8ff */
[----:B------:R1:W-:Y:S04]  /*86a0*/  STS [UR49+0x1c], R5 ;  /* 0x00001c05ff007988 */ /* 0x0003e80008000831 */
[----:B------:R-:W2:Y:S01]  /*86b0*/  LDS R9, [UR49+0x1c] ;  /* 0x00001c31ff097984 */ /* 0x000ea20008000800 */
[----:B-1----:R-:W-:-:S05]  /*86c0*/  VIADD R5, R13, 0xffffffff ;  /* 0xffffffff0d057836 */ /* 0x002fca0000000000 */
[----:B------:R-:W-:Y:S01]  /*86d0*/  STS.128 [UR49+0x20], R4 ;  /* 0x00002004ff007988 */ /* 0x000fe20008000c31 */
[----:B--2---:R-:W-:-:S05]  /*86e0*/  LOP3.LUT R9, R9, 0xf00, RZ, 0xb8, !PT ;  /* 0x00000f0009097812 */ /* 0x004fca00078eb8ff */
[----:B------:R-:W-:Y:S04]  /*86f0*/  STS.64 [UR49+0x18], R8 ;  /* 0x00001808ff007988 */ /* 0x000fe80008000a31 */
[----:B------:R-:W1:Y:S02]  /*8700*/  LDS R14, [UR49+0x1c] ;  /* 0x00001c31ff0e7984 */ /* 0x000e640008000800 */
[----:B-1----:R-:W-:-:S05]  /*8710*/  LOP3.LUT R0, R14, 0xf000, RZ, 0xb8, !PT ;  /* 0x0000f0000e007812 */ /* 0x002fca00078eb8ff */
[----:B------:R1:W-:Y:S02]  /*8720*/  STS [UR49+0x1c], R0 ;  /* 0x00001c00ff007988 */ /* 0x0003e40008000831 */
.L_x_110:
[----:B------:R-:W-:Y:S05]  /*8730*/  BSYNC B0 ;  /* 0x0000000000007941 */ /* 0x000fea0003800000 */
.L_x_109:
[----:B------:R-:W-:Y:S01]  /*8740*/  NOP ;  /* 0x0000000000007918 */ /* 0x000fe20000000000 */
[----:B------:R2:W3:Y:S01]  /*8750*/  LDS R5, [R15+UR49] ;  /* 0x000000310f057984 */ /* 0x0004e20008000800 */
[----:B------:R-:W-:Y:S02]  /*8760*/  ELECT P0, URZ, PT ;  /* 0x00000000003f782f */ /* 0x000fe40003800000 */
[----:B------:R-:W-:Y:S01]  /*8770*/  IADD3 R2, P3, R15, UR60, RZ ;  /* 0x0000003c0f027c10 */ /* 0x000fe2000ff7e0ff */
[----:B------:R-:W-:Y:S04]  /*8780*/  BSSY B0, `(.L_x_111) ;  /* 0x0000005000007945 */ /* 0x000fe80003800000 */
[----:B------:R-:W-:-:S06]  /*8790*/  IMAD.X R3, RZ, RZ, UR61, P3 ;  /* 0x0000003dff037e24 */ /* 0x000fcc00098e06ff */
[----:B--2---:R-:W-:Y:S05]  /*87a0*/  @!P0 BRA `(.L_x_112) ;  /* 0x0000000000088947 */ /* 0x004fea0003800000 */
[----:B------:R0:W-:Y:S01]  /*87b0*/  UTMACMDFLUSH ;  /* 0x00000000000079b7 */ /* 0x0001e20000000000 */
[----:B------:R-:W-:-:S04]  /*87c0*/  DEPBAR.LE SB0, 0x0 ;  /* 0x000080000000791a */ /* 0x000fc80000000000 */
.L_x_112:
[----:B------:R-:W-:Y:S05]  /*87d0*/  BSYNC B0 ;  /* 0x0000000000007941 */ /* 0x000fea0003800000 */
.L_x_111:
[----:B---3--:R3:W5:Y:S02]  /*87e0*/  ATOMG.E.EXCH.STRONG.GPU PT, RZ, [R2], R5 ;  /* 0x0000000502ff73a8 */ /* 0x00876400041ee100 */
.L_x_108:
[----:B------:R-:W-:Y:S01]  /*87f0*/  R2UR UR4, R155 ;  /* 0x000000009b0472ca */ /* 0x000fe200000e0000 */
[----:B------:R-:W-:Y:S01]  /*8800*/  UIADD3 UR39, UR39, 0x1, URZ ;  /* 0x0000000127277890 */ /* 0x000fe2000fffe03f */
[----:B------:R-:W-:Y:S01]  /*8810*/  ISETP.NE.AND P0, PT, R19, RZ, PT ;  /* 0x000000ff1300720c */ /* 0x000fe20003f05270 */
[----:B------:R-:W-:Y:S01]  /*8820*/  UIADD3 UR36, UR36, 0x8, URZ ;  /* 0x0000000824247890 */ /* 0x000fe2000fffe03f */
[----:B-12---:R-:W-:Y:S01]  /*8830*/  SEL R0, RZ, 0x1, !P2 ;  /* 0x00000001ff007807 */ /* 0x006fe20005000000 */
[----:B------:R-:W-:-:S04]  /*8840*/  UISETP.NE.AND UP3, UPT, UR39, 0x8, UPT ;  /* 0x000000082700788c */ /* 0x000fc8000bf65270 */
[----:B------:R-:W-:Y:S02]  /*8850*/  USEL UR6, URZ, 0x1, UP3 ;  /* 0x000000013f067887 */ /* 0x000fe40009800000 */
[----:B------:R-:W-:Y:S02]  /*8860*/  USEL UR39, UR39, URZ, UP3 ;  /* 0x0000003f27277287 */ /* 0x000fe40009800000 */
[----:B------:R-:W-:Y:S02]  /*8870*/  UIADD3 UR4, UR4, 0x7f, URZ ;  /* 0x0000007f04047890 */ /* 0x000fe4000fffe03f */
[----:B------:R-:W-:Y:S02]  /*8880*/  LOP3.LUT R156, R156, UR6, RZ, 0x3c, !PT ;  /* 0x000000069c9c7c12 */ /* 0x000fe4000f8e3cff */
[----:B------:R-:W-:-:S04]  /*8890*/  USHF.R.S32.HI UR5, URZ, 0x1f, UR4 ;  /* 0x0000001f3f057899 */ /* 0x000fc80008011404 */
[----:B------:R-:W-:-:S04]  /*88a0*/  ULEA.HI UR5, UR5, UR4, URZ, 0x7 ;  /* 0x0000000405057291 */ /* 0x000fc8000f8f383f */
[----:B------:R-:W-:-:S04]  /*88b0*/  USHF.R.S32.HI UR5, URZ, 0x7, UR5 ;  /* 0x000000073f057899 */ /* 0x000fc80008011405 */
[----:B------:R-:W-:-:S04]  /*88c0*/  UIADD3 UR37, UR37, UR5, URZ ;  /* 0x0000000525257290 */ /* 0x000fc8000fffe03f */
[----:B------:R-:W-:Y:S02]  /*88d0*/  USHF.R.U32.HI UR4, URZ, 0x2, UR37 ;  /* 0x000000023f047899 */ /* 0x000fe40008011625 */
[----:B------:R-:W-:Y:S02]  /*88e0*/  UISETP.GT.U32.AND UP0, UPT, UR37, 0x3, UPT ;  /* 0x000000032500788c */ /* 0x000fe4000bf04070 */
[----:B------:R-:W-:Y:S02]  /*88f0*/  ULOP3.LUT UR4, UR4, 0x1, URZ, 0xc0, !UPT ;  /* 0x0000000104047892 */ /* 0x000fe4000f8ec03f */
[----:B------:R-:W-:Y:S02]  /*8900*/  UISETP.LT.U32.AND UP1, UPT, UR5, 0x4, UP0 ;  /* 0x000000040500788c */ /* 0x000fe40008721070 */
[----:B------:R-:W-:Y:S02]  /*8910*/  UISETP.NE.U32.AND UP2, UPT, UR4, 0x1, UPT ;  /* 0x000000010400788c */ /* 0x000fe4000bf45070 */
[----:B------:R-:W-:-:S02]  /*8920*/  ULOP3.LUT UR37, UR37, 0x3, URZ, 0xc0, !UPT ;  /* 0x0000000325257892 */ /* 0x000fc4000f8ec03f */
[----:B------:R-:W-:Y:S02]  /*8930*/  UISETP.GT.U32.AND UP0, UPT, UR5, 0x3, !UP2 ;  /* 0x000000030500788c */ /* 0x000fe4000d704070 */
[----:B------:R-:W-:Y:S02]  /*8940*/  USEL UR5, URZ, 0x1, !UP1 ;  /* 0x000000013f057887 */ /* 0x000fe4000c800000 */
[----:B------:R-:W-:-:S04]  /*8950*/  USEL UR4, URZ, 0x1, !UP0 ;  /* 0x000000013f047887 */ /* 0x000fc8000c000000 */
[----:B------:R-:W-:Y:S01]  /*8960*/  ULOP3.LUT UR38, UR4, UR38, UR5, 0x96, !UPT ;  /* 0x0000002604267292 */ /* 0x000fe2000f8e9605 */
[----:B------:R-:W-:Y:S11]  /*8970*/  @P0 BRA `(.L_x_113) ;  /* 0xffffffb000200947 */ /* 0x000ff6000383ffff */
[----:B------:R-:W-:-:S04]  /*8980*/  DEPBAR.LE SB0, 0x0 ;  /* 0x000080000000791a */ /* 0x000fc80000000000 */
[----:B------:R-:W-:Y:S05]  /*8990*/  @!P1 BRA `(.L_x_114) ;  /* 0x0000000000049947 */ /* 0x000fea0003800000 */
[----:B------:R-:W-:Y:S01]  /*89a0*/  BPT.TRAP 0x1 ;  /* 0x000000040000795c */ /* 0x000fe20000300000 */
.L_x_114:
[----:B------:R-:W-:-:S04]  /*89b0*/  ULEA UR47, UR56, UR47, 0x3 ;  /* 0x0000002f382f7291 */ /* 0x000fc8000f8e183f */
[----:B------:R-:W-:-:S04]  /*89c0*/  UIADD3 UR47, UR47, 0x384e0, URZ ;  /* 0x000384e02f2f7890 */ /* 0x000fc8000fffe03f */
[----:B------:R-:W-:-:S09]  /*89d0*/  UPRMT UR47, UR43, 0x654, UR47 ;  /* 0x000006542b2f7896 */ /* 0x000fd2000800002f */
[----:B-----5:R-:W-:Y:S01]  /*89e0*/  SYNCS.ARRIVE.TRANS64.RED.A1T0 RZ, [UR47], RZ ;  /* 0x000000ffffff79a7 */ /* 0x020fe2000810042f */
[----:B------:R-:W-:Y:S05]  /*89f0*/  EXIT ;  /* 0x000000000000794d */ /* 0x000fea0003800000 */
.L_x_23:
[----:B------:R-:W-:-:S08]  /*8a00*/  NOP ;  /* 0x0000000000007918 */ /* 0x000fd00000000000 */
[----:B-----5:R-:W1:-:S00]  /*8a10*/  USETMAXREG.DEALLOC.CTAPOOL 0x28 ;  /* 0x00000028000079c8 */ /* 0x020e4000080e0500 */
[----:B------:R-:W-:-:S06]  /*8a20*/  UISETP.NE.AND UP1, UPT, UR55, 0x3, UPT ;  /* 0x000000033700788c */ /* 0x000fcc000bf25270 */
[----:B------:R-:W-:-:S13]  /*8a30*/  PLOP3.LUT P1, PT, PT, PT, UP1, 0x80, 0x0 ;  /* 0x000000000000781c */ /* 0x000fda0003f2f018 */
[----:B-1----:R-:W-:Y:S05]  /*8a40*/  @!P1 BRA `(.L_x_115) ;  /* 0x0000003800889947 */ /* 0x002fea0003800000 */
[----:B------:R-:W-:-:S13]  /*8a50*/  ISETP.NE.AND P0, PT, RZ, UR55, PT ;  /* 0x00000037ff007c0c */ /* 0x000fda000bf05270 */
[----:B------:R-:W-:Y:S05]  /*8a60*/  @!P0 BRA `(.L_x_116) ;  /* 0x0000001c00a48947 */ /* 0x000fea0003800000 */
[----:B------:R-:W-:-:S06]  /*8a70*/  UISETP.NE.AND UP0, UPT, UR55, 0x2, UPT ;  /* 0x000000023700788c */ /* 0x000fcc000bf05270 */
[----:B------:R-:W-:-:S13]  /*8a80*/  PLOP3.LUT P0, PT, PT, PT, UP0, 0x80, 0x0 ;  /* 0x000000000000781c */ /* 0x000fda0003f0f008 */
[----:B--2---:R-:W-:Y:S05]  /*8a90*/  @P0 EXIT ;  /* 0x000000000000094d */ /* 0x004fea0003800000 */
[----:B------:R-:W1:Y:S01]  /*8aa0*/  S2UR UR4, SR_CTAID.Y ;  /* 0x00000000000479c3 */ /* 0x000e620000002600 */
[----:B------:R-:W-:Y:S01]  /*8ab0*/  ELECT P0, URZ, PT ;  /* 0x00000000003f782f */ /* 0x000fe20003800000 */
[----:B------:R-:W-:Y:S01]  /*8ac0*/  BSSY B0, `(.L_x_117) ;  /* 0x000001d000007945 */ /* 0x000fe20003800000 */
[----:B-1----:R-:W-:-:S11]  /*8ad0*/  UIMAD UR4, UR4, UR41, UR40 ;  /* 0x00000029040472a4 */ /* 0x002fd6000f8e0228 */
[----:B------:R-:W-:Y:S05]  /*8ae0*/  @!P0 BRA `(.L_x_118) ;  /* 0x0000000000688947 */ /* 0x000fea0003800000 */
[----:B------:R-:W1:Y:S01]  /*8af0*/  LDC.64 R4, c[0x0][0x600] ;  /* 0x00018000ff047b82 */ /* 0x000e620000000a00 */
[----:B------:R-:W-:Y:S02]  /*8b00*/  UMOV UR5, 0x400 ;  /* 0x0000040000057882 */ /* 0x000fe40000000000 */
[----:B------:R-:W-:-:S05]  /*8b10*/  ULEA UR5, UR42, UR5, 0x18 ;  /* 0x000000052a057291 */ /* 0x000fca000f8ec03f */
[----:B------:R-:W1:Y:S08]  /*8b20*/  LDC.64 R6, c[0x0][0x608] ;  /* 0x00018200ff067b82 */ /* 0x000e700000000a00 */
[----:B------:R-:W2:Y:S08]  /*8b30*/  LDC.64 R32, c[0x0][0x610] ;  /* 0x00018400ff207b82 */ /* 0x000eb00000000a00 */
[----:B------:R-:W2:Y:S01]  /*8b40*/  LDC.64 R34, c[0x0][0x618] ;  /* 0x00018600ff227b82 */ /* 0x000ea20000000a00 */
[----:B-1----:R1:W-:Y:S07]  /*8b50*/  STS.128 [UR5+0x38700], R4 ;  /* 0x03870004ff007988 */ /* 0x0023ee0008000c05 */
[----:B------:R-:W3:Y:S08]  /*8b60*/  LDC.64 R28, c[0x0][0x620] ;  /* 0x00018800ff1c7b82 */ /* 0x000ef00000000a00 */
[----:B------:R-:W3:Y:S01]  /*8b70*/  LDC.64 R30, c[0x0][0x628] ;  /* 0x00018a00ff1e7b82 */ /* 0x000ee20000000a00 */
[----:B--2---:R2:W-:Y:S07]  /*8b80*/  STS.128 [UR5+0x38710], R32 ;  /* 0x03871020ff007988 */ /* 0x0045ee0008000c05 */
[----:B------:R-:W4:Y:S08]  /*8b90*/  LDC.64 R24, c[0x0][0x630] ;  /* 0x00018c00ff187b82 */ /* 0x000f300000000a00 */
[----:B------:R-:W4:Y:S08]  /*8ba0*/  LDC.64 R26, c[0x0][0x638] ;  /* 0x00018e00ff1a7b82 */ /* 0x000f300000000a00 */
[----:B------:R-:W5:Y:S01]  /*8bb0*/  LDC.64 R20, c[0x0][0x640] ;  /* 0x00019000ff147b82 */ /* 0x000f620000000a00 */
[----:B---3--:R2:W-:Y:S07]  /*8bc0*/  STS.128 [UR5+0x38720], R28 ;  /* 0x0387201cff007988 */ /* 0x0085ee0008000c05 */
[----:B------:R-:W5:Y:S08]  /*8bd0*/  LDC.64 R22, c[0x0][0x648] ;  /* 0x00019200ff167b82 */ /* 0x000f700000000a00 */
[----:B------:R-:W3:Y:S01]  /*8be0*/  LDC.64 R12, c[0x0][0x650] ;  /* 0x00019400ff0c7b82 */ /* 0x000ee20000000a00 */
[----:B----4-:R2:W-:Y:S07]  /*8bf0*/  STS.128 [UR5+0x38730], R24 ;  /* 0x03873018ff007988 */ /* 0x0105ee0008000c05 */
[----:B------:R-:W3:Y:S08]  /*8c00*/  LDC.64 R14, c[0x0][0x658] ;  /* 0x00019600ff0e7b82 */ /* 0x000ef00000000a00 */
[----:B------:R-:W4:Y:S01]  /*8c10*/  LDC.64 R8, c[0x0][0x660] ;  /* 0x00019800ff087b82 */ /* 0x000f220000000a00 */
[----:B-----5:R2:W-:Y:S07]  /*8c20*/  STS.128 [UR5+0x38740], R20 ;  /* 0x03874014ff007988 */ /* 0x0205ee0008000c05 */
[----:B------:R-:W4:Y:S08]  /*8c30*/  LDC.64 R10, c[0x0][0x668] ;  /* 0x00019a00ff0a7b82 */ /* 0x000f300000000a00 */
[----:B-1----:R-:W1:Y:S01]  /*8c40*/  LDC.64 R4, c[0x0][0x670] ;  /* 0x00019c00ff047b82 */ /* 0x002e620000000a00 */
[----:B---3--:R2:W-:Y:S07]  /*8c50*/  STS.128 [UR5+0x38750], R12 ;  /* 0x0387500cff007988 */ /* 0x0085ee0008000c05 */
[----:B------:R-:W1:Y:S01]  /*8c60*/  LDC.64 R6, c[0x0][0x678] ;  /* 0x00019e00ff067b82 */ /* 0x000e620000000a00 */
[----:B----4-:R2:W-:Y:S04]  /*8c70*/  STS.128 [UR5+0x38760], R8 ;  /* 0x03876008ff007988 */ /* 0x0105e80008000c05 */
[----:B-1----:R2:W-:Y:S02]  /*8c80*/  STS.128 [UR5+0x38770], R4 ;  /* 0x03877004ff007988 */ /* 0x0025e40008000c05 */
.L_x_118:
[----:B------:R-:W-:Y:S05]  /*8c90*/  BSYNC B0 ;  /* 0x0000000000007941 */ /* 0x000fea0003800000 */
.L_x_117:
[----:B------:R-:W-:Y:S01]  /*8ca0*/  ELECT P0, URZ, PT ;  /* 0x00000000003f782f */ /* 0x000fe20003800000 */
[----:B------:R-:W-:Y:S01]  /*8cb0*/  NOP ;  /* 0x0000000000007918 */ /* 0x000fe20000000000 */
[----:B------:R-:W-:Y:S01]  /*8cc0*/  ULDC UR5, c[0x0][0x884] ;  /* 0x0002210000057ab9 */ /* 0x000fe20000000800 */
[----:B------:R-:W-:Y:S01]  /*8cd0*/  ULDC.64 UR38, c[0x0][0x800] ;  /* 0x0002000000267ab9 */ /* 0x000fe20000000a00 */
[----:B------:R-:W-:Y:S01]  /*8ce0*/  ULEA UR4, UR5, UR4, 0x1 ;  /* 0x0000000405047291 */ /* 0x000fe2000f8e083f */
[----:B------:R-:W-:Y:S03]  /*8cf0*/  BSSY B0, `(.L_x_119) ;  /* 0x0000033000007945 */ /* 0x000fe60003800000 */
[----:B------:R-:W-:-:S05]  /*8d00*/  UIMAD.WIDE UR38, UR4, 0x80, UR38 ;  /* 0x00000080042678a5 */ /* 0x000fca000f8e0226 */
[----:B------:R-:W-:Y:S07]  /*8d10*/  @!P0 BRA `(.L_x_120) ;  /* 0x0000000000c08947 */ /* 0x000fee0003800000 */
[----:B------:R-:W-:Y:S01]  /*8d20*/  ULDC.64 UR4, c[0x0][0x808] ;  /* 0x0002020000047ab9 */ /* 0x000fe20000000a00 */
[----:B------:R-:W-:Y:S01]  /*8d30*/  ULDC.64 UR6, c[0x0][0x810] ;  /* 0x0002040000067ab9 */ /* 0x000fe20000000a00 */
[----:B------:R-:W-:Y:S02]  /*8d40*/  ISETP.NE.U32.AND P0, PT, RZ, UR4, PT ;  /* 0x00000004ff007c0c */ /* 0x000fe4000bf05070 */
[----:B------:R-:W-:Y:S02]  /*8d50*/  ISETP.NE.U32.AND P1, PT, RZ, UR6, PT ;  /* 0x00000006ff007c0c */ /* 0x000fe4000bf25070 */
[----:B------:R-:W-:Y:S02]  /*8d60*/  ISETP.NE.AND.EX P0, PT, RZ, UR5, PT, P0 ;  /* 0x00000005ff007c0c */ /* 0x000fe4000bf05300 */
[----:B------:R-:W-:-:S11]  /*8d70*/  ISETP.NE.AND.EX P1, PT, RZ, UR7, PT, P1 ;  /* 0x00000007ff007c0c */ /* 0x000fd6000bf25310 */
[----:B------:R-:W-:Y:S05]  /*8d80*/  @!P0 BRA `(.L_x_121) ;  /* 0x0000000000188947 */ /* 0x000fea0003800000 */
[----:B--2---:R-:W-:-:S04]  /*8d90*/  LEA R4, P0, R18, UR4, 0x3 ;  /* 0x0000000412047c11 */ /* 0x004fc8000f8018ff */
[----:B------:R-:W-:-:S06]  /*8da0*/  LEA.HI.X R5, R18, UR5, R3, 0x3, P0 ;  /* 0x0000000512057c11 */ /* 0x000fcc00080f1c03 */
[----:B------:R-:W2:Y:S01]  /*8db0*/  LDG.E.64 R4, desc[UR58][R4.64] ;  /* 0x0000003a04047981 */ /* 0x000ea2000c1e1b00 */
[----:B------:R-:W-:Y:S02]  /*8dc0*/  UMOV UR4, 0x400 ;  /* 0x0000040000047882 */ /* 0x000fe40000000000 */
[----:B------:R-:W-:-:S09]  /*8dd0*/  ULEA UR4, UR42, UR4, 0x18 ;  /* 0x000000042a047291 */ /* 0x000fd2000f8ec03f */
[----:B--2---:R1:W-:Y:S03]  /*8de0*/  STS.64 [UR4+0x38700], R4 ;  /* 0x03870004ff007988 */ /* 0x0043e60008000a04 */
.L_x_121:
[----:B------:R-:W-:Y:S05]  /*8df0*/  @!P1 BRA `(.L_x_120) ;  /* 0x0000000000889947 */ /* 0x000fea0003800000 */
[----:B-12---:R-:W-:-:S04]  /*8e00*/  LEA R4, P0, R18, UR6, 0x3 ;  /* 0x0000000612047c11 */ /* 0x006fc8000f8018ff */
[----:B------:R-:W-:-:S06]  /*8e10*/  LEA.HI.X R5, R18, UR7, R3, 0x3, P0 ;  /* 0x0000000712057c11 */ /* 0x000fcc00080f1c03 */
[----:B------:R-:W2:Y:S01]  /*8e20*/  LDG.E.64 R4, desc[UR58][R4.64] ;  /* 0x0000003a04047981 */ /* 0x000ea2000c1e1b00 */
[----:B------:R-:W-:Y:S02]  /*8e30*/  UMOV UR4, 0x400 ;  /* 0x0000040000047882 */ /* 0x000fe40000000000 */
[----:B------:R-:W-:-:S04]  /*8e40*/  ULEA UR4, UR42, UR4, 0x18 ;  /* 0x000000042a047291 */ /* 0x000fc8000f8ec03f */
[----:B------:R-:W-:-:S05]  /*8e50*/  UIADD3 UR5, UR4, 0x38700, URZ ;  /* 0x0003870004057890 */ /* 0x000fca000fffe03f */
[----:B------:R-:W1:Y:S01]  /*8e60*/  LDS R3, [UR4+0x3871c] ;  /* 0x03871c04ff037984 */ /* 0x000e620008000800 */
[----:B------:R-:W-:-:S03]  /*8e70*/  IMAD.U32 R8, RZ, RZ, UR5 ;  /* 0x00000005ff087e24 */ /* 0x000fc6000f8e00ff */
[----:B------:R-:W-:Y:S02]  /*8e80*/  STS [UR4+0x38730], RZ ;  /* 0x038730ffff007988 */ /* 0x000fe40008000804 */
[----:B------:R-:W-:-:S05]  /*8e90*/  SHF.R.U64 R8, R8, 0x4, RZ ;  /* 0x0000000408087819 */ /* 0x000fca00000012ff */
[----:B------:R-:W-:Y:S04]  /*8ea0*/  STS [UR4+0x38710], R8 ;  /* 0x03871008ff007988 */ /* 0x000fe80008000804 */
[----:B------:R-:W-:Y:S01]  /*8eb0*/  STS [UR4+0x38714], R8 ;  /* 0x03871408ff007988 */ /* 0x000fe20008000804 */
[----:B--2---:R-:W-:Y:S01]  /*8ec0*/  SHF.L.U64.HI R11, R4, 0x1, R5 ;  /* 0x00000001040b7819 */ /* 0x004fe20000010205 */
[----:B------:R-:W-:-:S03]  /*8ed0*/  VIADD R5, R0, 0xffffffff ;  /* 0xffffffff00057836 */ /* 0x000fc60000000000 */
[----:B------:R-:W-:-:S04]  /*8ee0*/  LOP3.LUT R11, R11, 0x1fffffff, RZ, 0xc0, !PT ;  /* 0x1fffffff0b0b7812 */ /* 0x000fc800078ec0ff */
[----:B------:R-:W-:-:S04]  /*8ef0*/  SHF.R.U32.HI R6, RZ, 0x4, R11 ;  /* 0x00000004ff067819 */ /* 0x000fc8000001160b */
[----:B-1----:R-:W-:-:S05]  /*8f00*/  LOP3.LUT R3, R3, 0xf, R6, 0xb8, !PT ;  /* 0x0000000f03037812 */ /* 0x002fca00078eb806 */
[----:B------:R1:W-:Y:S04]  /*8f10*/  STS [UR4+0x3871c], R3 ;  /* 0x03871c03ff007988 */ /* 0x0003e80008000804 */
[----:B------:R-:W2:Y:S01]  /*8f20*/  LDS R6, [UR4+0x3871c] ;  /* 0x03871c04ff067984 */ /* 0x000ea20008000800 */
[----:B-1----:R-:W-:Y:S02]  /*8f30*/  IMAD.SHL.U32 R3, R4, 0x2, RZ ;  /* 0x0000000204037824 */ /* 0x002fe400078e00ff */
[----:B------:R-:W-:-:S03]  /*8f40*/  VIADD R4, R2, 0xffffffff ;  /* 0xffffffff02047836 */ /* 0x000fc60000000000 */
[----:B------:R-:W-:-:S04]  /*8f50*/  LOP3.LUT R2, R3, 0xfffffffe, RZ, 0xc0, !PT ;  /* 0xfffffffe03027812 */ /* 0x000fc800078ec0ff */
[----:B------:R-:W-:-:S05]  /*8f60*/  SHF.R.U64 R2, R2, 0x4, R11 ;  /* 0x0000000402027819 */ /* 0x000fca000000120b */
[----:B------:R-:W-:Y:S01]  /*8f70*/  STS [UR4+0x3870c], R2 ;  /* 0x03870c02ff007988 */ /* 0x000fe20008000804 */
[----:B--2---:R-:W-:-:S05]  /*8f80*/  LOP3.LUT R6, R6, 0xf0, RZ, 0xb8, !PT ;  /* 0x000000f006067812 */ /* 0x004fca00078eb8ff */
[----:B------:R1:W-:Y:S04]  /*8f90*/  STS [UR4+0x3871c], R6 ;  /* 0x03871c06ff007988 */ /* 0x0003e80008000804 */
[----:B------:R-:W2:Y:S01]  /*8fa0*/  LDS R9, [UR4+0x3871c] ;  /* 0x03871c04ff097984 */ /* 0x000ea20008000800 */
[----:B-1----:R-:W-:-:S05]  /*8fb0*/  CS2R R6, SRZ ;  /* 0x0000000000067805 */ /* 0x002fca000001ff00 */
[----:B------:R-:W-:Y:S01]  /*8fc0*/  STS.128 [UR4+0x38720], R4 ;  /* 0x03872004ff007988 */ /* 0x000fe20008000c04 */
[----:B--2---:R-:W-:-:S05]  /*8fd0*/  LOP3.LUT R9, R9, 0xf00, RZ, 0xb8, !PT ;  /* 0x00000f0009097812 */ /* 0x004fca00078eb8ff */
[----:B------:R-:W-:Y:S04]  /*8fe0*/  STS.64 [UR4+0x38718], R8 ;  /* 0x03871808ff007988 */ /* 0x000fe80008000a04 */
[----:B------:R-:W1:Y:S02]  /*8ff0*/  LDS R10, [UR4+0x3871c] ;  /* 0x03871c04ff0a7984 */ /* 0x000e640008000800 */
[----:B-1----:R-:W-:-:S05]  /*9000*/  LOP3.LUT R0, R10, 0xf000, RZ, 0xb8, !PT ;  /* 0x0000f0000a007812 */ /* 0x002fca00078eb8ff */
[----:B------:R3:W-:Y:S02]  /*9010*/  STS [UR4+0x3871c], R0 ;  /* 0x03871c00ff007988 */ /* 0x0007e40008000804 */
.L_x_120:
[----:B------:R-:W-:Y:S05]  /*9020*/  BSYNC B0 ;  /* 0x0000000000007941 */ /* 0x000fea0003800000 */
.L_x_119:
[----:B---3--:R-:W3:Y:S01]  /*9030*/  S2R R0, SR_LANEID ;  /* 0x0000000000007919 */ /* 0x008ee20000000000 */
[----:B------:R-:W-:Y:S01]  /*9040*/  ELECT P0, URZ, PT ;  /* 0x00000000003f782f */ /* 0x000fe20003800000 */
[----:B------:R-:W-:Y:S01]  /*9050*/  NOP ;  /* 0x0000000000007918 */ /* 0x000fe20000000000 */
[----:B------:R-:W-:Y:S01]  /*9060*/  UMOV UR34, URZ ;  /* 0x0000003f00227c82 */ /* 0x000fe20008000000 */
[----:B------:R-:W-:Y:S10]  /*9070*/  BSSY B0, `(.L_x_122) ;  /* 0x0000004000007945 */ /* 0x000ff40003800000 */
[----:B------:R-:W-:Y:S05]  /*9080*/  @!P0 BRA `(.L_x_123) ;  /* 0x0000000000088947 */ /* 0x000fea0003800000 */
[----:B------:R0:W-:Y:S01]  /*9090*/  UTMACMDFLUSH ;  /* 0x00000000000079b7 */ /* 0x0001e20000000000 */
[----:B------:R-:W-:-:S04]  /*90a0*/  DEPBAR.LE SB0, 0x0 ;  /* 0x000080000000791a */ /* 0x000fc80000000000 */
.L_x_123:
[----:B------:R-:W-:Y:S05]  /*90b0*/  BSYNC B0 ;  /* 0x0000000000007941 */ /* 0x000fea0003800000 */
.L_x_122:
[----:B------:R-:W-:Y:S01]  /*90c0*/  UMOV UR31, 0x400 ;  /* 0x00000400001f7882 */ /* 0x000fe20000000000 */
[----:B-123--:R-:W-:Y:S01]  /*90d0*/  IMAD.SHL.U32 R4, R0, 0x4, RZ ;  /* 0x0000000400047824 */ /* 0x00efe200078e00ff */
[----:B------:R-:W-:-:S04]  /*90e0*/  ULEA UR31, UR42, UR31, 0x18 ;  /* 0x0000001f2a1f7291 */ /* 0x000fc8000f8ec03f */
[----:B------:R-:W-:Y:S01]  /*90f0*/  UIADD3 UR30, UR31, 0x38700, URZ ;  /* 0x000387001f1e7890 */ /* 0x000fe2000fffe03f */
[----:B------:R-:W-:Y:S01]  /*9100*/  IADD3 R2, P0, R4, UR38, RZ ;  /* 0x0000002604027c10 */ /* 0x000fe2000ff1e0ff */
[----:B------:R-:W-:-:S04]  /*9110*/  IMAD.MOV.U32 R0, RZ, RZ, RZ ;  /* 0x000000ffff007224 */ /* 0x000fc800078e00ff */
[----:B------:R-:W-:-:S03]  /*9120*/  IMAD.X R3, RZ, RZ, UR39, P0 ;  /* 0x00000027ff037e24 */ /* 0x000fc600080e06ff */
[----:B------:R-:W1:Y:S01]  /*9130*/  LDS R5, [R4+UR30] ;  /* 0x0000001e04057984 */ /* 0x000e620008000800 */
[----:B------:R-:W-:-:S03]  /*9140*/  SHF.L.U32 R0, R0, 0x1f, RZ ;  /* 0x0000001f00007819 */ /* 0x000fc600000006ff */
[----:B-1----:R1:W2:Y:S02]  /*9150*/  ATOMG.E.EXCH.STRONG.GPU PT, RZ, [R2], R5 ;  /* 0x0000000502ff73a8 */ /* 0x0022a400041ee100 */
[----:B--2---:R-:W2:Y:S01]  /*9160*/  SYNCS.PHASECHK.TRANS64.TRYWAIT P0, [UR31+0x38508], R0 ;  /* 0x03850800ff0075a7 */ /* 0x004ea2000800015f */
[----:B------:R-:W-:Y:S02]  /*9170*/  ULOP3.LUT UR29, UR54, 0x1, URZ, 0xfc, !UPT ;  /* 0x00000001361d7892 */ /* 0x000fe4000f8efc3f */
[----:B------:R-:W-:Y:S01]  /*9180*/  ULOP3.LUT UR33, UR52, 0x2, URZ, 0xfc, !UPT ;  /* 0x0000000234217892 */ /* 0x000fe2000f8efc3f */
[----:B-12---:R-:W-:Y:S11]  /*9190*/  @!P0 BRA `(.L_x_124) ;  /* 0x0000005800a08947 */ /* 0x006ff60003800000 */
.L_x_278:
[----:B------:R-:W-:Y:S01]  /*91a0*/  MOV R2, 0x1 ;  /* 0x0000000100027802 */ /* 0x000fe20000000f00 */
[----:B------:R-:W-:Y:S01]  /*91b0*/  IMAD.MOV.U32 R12, RZ, RZ, RZ ;  /* 0x000000ffff0c7224 */ /* 0x000fe200078e00ff */
[----:B------:R-:W-:Y:S01]  /*91c0*/  ULDC UR28, c[0x0][0x598] ;  /* 0x00016600001c7ab9 */ /* 0x000fe20000000800 */
[----:B------:R-:W-:Y:S01]  /*91d0*/  ULDC UR32, c[0x0][0x580] ;  /* 0x0001600000207ab9 */ /* 0x000fe20000000800 */
[----:B------:R-:W-:Y:S01]  /*91e0*/  ULDC.64 UR4, c[0x0][0x590] ;  /* 0x0001640000047ab9 */ /* 0x000fe20000000a00 */
[----:B------:R-:W-:-:S05]  /*91f0*/  ULDC.64 UR6, c[0x0][0x588] ;  /* 0x0001620000067ab9 */ /* 0x000fca0000000a00 */
.L_x_185:
[----:B------:R-:W-:-:S06]  /*9200*/  UISETP.NE.AND UP0, UPT, UR29, 0x3, UPT ;  /* 0x000000031d00788c */ /* 0x000fcc000bf05270 */
[----:B------:R-:W-:-:S13]  /*9210*/  PLOP3.LUT P1, PT, PT, PT, UP0, 0x80, 0x0 ;  /* 0x000000000000781c */ /* 0x000fda0003f2f008 */
[----:B---345:R-:W-:Y:S05]  /*9220*/  @!P1 BRA `(.L_x_125) ;  /* 0x0000000000049947 */ /* 0x038fea0003800000 */
[----:B------:R-:W-:Y:S01]  /*9230*/  BPT.TRAP 0x1 ;  /* 0x000000040000795c */ /* 0x000fe20000300000 */
.L_x_125:
[----:B------:R-:W-:Y:S01]  /*9240*/  ULEA UR8, UR34, UR31, 0x3 ;  /* 0x0000001f22087291 */ /* 0x000fe2000f8e183f */
[----:B-1----:R-:W-:-:S08]  /*9250*/  SHF.L.U32 R0, R12, 0x1f, RZ ;  /* 0x0000001f0c007819 */ /* 0x002fd000000006ff */
[----:B------:R-:W1:Y:S02]  /*9260*/  SYNCS.PHASECHK.TRANS64.TRYWAIT P0, [UR8+0x38400], R0 ;  /* 0x03840000ff0075a7 */ /* 0x000e640008000148 */
[----:B-1----:R-:W-:Y:S05]  /*9270*/  @!P0 BRA `(.L_x_126) ;  /* 0x0000005800808947 */ /* 0x002fea0003800000 */
.L_x_279:
[----:B------:R-:W-:-:S09]  /*9280*/  ULEA UR9, UR34, UR31, 0x4 ;  /* 0x0000001f22097291 */ /* 0x000fd2000f8e203f */
[----:B------:R-:W2:Y:S01]  /*9290*/  LDS.128 R4, [UR9+0x38510] ;  /* 0x03851009ff047984 */ /* 0x000ea20008000c00 */
        /* <DEDUP_REMOVED lines=8> */
.L_x_127:
[----:B------:R-:W-:Y:S01]  /*9320*/  UIADD3 UR8, UR8, 0x38440, URZ ;  /* 0x0003844008087890 */ /* 0x000fe2000fffe03f */
[----:B------:R-:W-:Y:S02]  /*9330*/  R2UR UR18, R16 ;  /* 0x00000000101272ca */ /* 0x000fe400000e0000 */
[----:B------:R-:W-:Y:S01]  /*9340*/  R2UR UR19, R17 ;  /* 0x00000000111372ca */ /* 0x000fe200000e0000 */
[----:B------:R-:W-:Y:S01]  /*9350*/  UPRMT UR8, UR42, 0x654, UR8 ;  /* 0x000006542a087896 */ /* 0x000fe20008000008 */
[----:B------:R-:W-:Y:S02]  /*9360*/  LOP3.LUT P1, RZ, R2, 0xff, RZ, 0xc0, !PT ;  /* 0x000000ff02ff7812 */ /* 0x000fe4000782c0ff */
[----:B------:R-:W-:-:S04]  /*9370*/  ISETP.NE.U32.AND P0, PT, RZ, UR4, PT ;  /* 0x00000004ff007c0c */ /* 0x000fc8000bf05070 */
[----:B------:R-:W-:Y:S02]  /*9380*/  ISETP.NE.AND.EX P0, PT, RZ, UR5, PT, P0 ;  /* 0x00000005ff007c0c */ /* 0x000fe4000bf05300 */
[----:B---3--:R-:W-:Y:S01]  /*9390*/  SYNCS.ARRIVE.TRANS64.RED.A1T0 RZ, [UR8], RZ ;  /* 0x000000ffffff79a7 */ /* 0x008fe20008100408 */
[----:B------:R-:W-:Y:S02]  /*93a0*/  USHF.L.U32 UR18, UR18, 0x8, URZ ;  /* 0x0000000812127899 */ /* 0x000fe4000800063f */
[----:B------:R-:W-:Y:S02]  /*93b0*/  USHF.L.U32 UR19, UR19, 0x7, URZ ;  /* 0x0000000713137899 */ /* 0x000fe4000800063f */
[----:B------:R-:W-:Y:S10]  /*93c0*/  @!P1 BRA `(.L_x_128) ;  /* 0x00000000000c9947 */ /* 0x000ff40003800000 */
[----:B------:R-:W-:-:S04]  /*93d0*/  DEPBAR {5,4,3,2,1,0} ;  /* 0x0000003f0000791a */ /* 0x000fc80000000000 */
[----:B------:R3:W-:Y:S02]  /*93e0*/  UTMACCTL.IV [UR38] ;  /* 0x00000000260079b9 */ /* 0x0007e40008000000 */
[----:B---3--:R-:W-:Y:S01]  /*93f0*/  NOP ;  /* 0x0000000000007918 */ /* 0x008fe20000000000 */
.L_x_128:
[----:B------:R-:W-:Y:S05]  /*9400*/  @!P0 BRA `(.L_x_129) ;  /* 0x0000000000188947 */ /* 0x000fea0003800000 */
[----:B-1----:R-:W1:Y:S02]  /*9410*/  LDC.64 R2, c[0x0][0x590] ;  /* 0x00016400ff027b82 */ /* 0x002e640000000a00 */
[----:B-1----:R-:W-:-:S06]  /*9420*/  IMAD.WIDE R2, R18, 0x8, R2 ;  /* 0x0000000812027825 */ /* 0x002fcc00078e0202 */
[----:B------:R-:W3:Y:S04]  /*9430*/  LDG.E.64 R2, desc[UR58][R2.64] ;  /* 0x0000003a02027981 */ /* 0x000ee8000c1e1b00 */
[----:B---3--:R-:W3:Y:S02]  /*9440*/  LD.E R0, desc[UR58][R2.64] ;  /* 0x0000003a02007980 */ /* 0x008ee4000c101900 */
[----:B---3--:R-:W-:Y:S01]  /*9450*/  FSETP.NEU.AND P0, PT, R0, RZ, PT ;  /* 0x000000ff0000720b */ /* 0x008fe20003f0d000 */
[----:B------:R-:W-:-:S12]  /*9460*/  BRA `(.L_x_130) ;  /* 0x0000000000247947 */ /* 0x000fd80003800000 */
.L_x_129:
[----:B------:R-:W-:Y:S02]  /*9470*/  ISETP.NE.U32.AND P1, PT, RZ, UR6, PT ;  /* 0x00000006ff007c0c */ /* 0x000fe4000bf25070 */
[----:B------:R-:W-:Y:S02]  /*9480*/  FSETP.NEU.AND P0, PT, RZ, UR32, PT ;  /* 0x00000020ff007c0b */ /* 0x000fe4000bf0d000 */
[----:B------:R-:W-:-:S13]  /*9490*/  ISETP.NE.AND.EX P1, PT, RZ, UR7, PT, P1 ;  /* 0x00000007ff007c0c */ /* 0x000fda000bf25310 */
[----:B------:R-:W-:Y:S05]  /*94a0*/  @!P1 BRA `(.L_x_130) ;  /* 0x0000000000149947 */ /* 0x000fea0003800000 */
[----:B-1----:R-:W1:Y:S01]  /*94b0*/  LDC.64 R2, c[0x0][0x588] ;  /* 0x00016200ff027b82 */ /* 0x002e620000000a00 */
[----:B------:R-:W-:-:S04]  /*94c0*/  IMAD R9, R18, UR28, RZ ;  /* 0x0000001c12097c24 */ /* 0x000fc8000f8e02ff */
[----:B-1----:R-:W-:-:S06]  /*94d0*/  IMAD.WIDE R2, R9, 0x4, R2 ;  /* 0x0000000409027825 */ /* 0x002fcc00078e0202 */
[----:B------:R-:W3:Y:S02]  /*94e0*/  LDG.E R2, desc[UR58][R2.64] ;  /* 0x0000003a02027981 */ /* 0x000ee4000c1e1900 */
[----:B---3--:R-:W-:-:S13]  /*94f0*/  FSETP.NEU.AND P0, PT, R2, RZ, PT ;  /* 0x000000ff0200720b */ /* 0x008fda0003f0d000 */
.L_x_130:
[----:B------:R-:W-:Y:S01]  /*9500*/  UISETP.NE.AND UP0, UPT, UR33, 0x3, UPT ;  /* 0x000000032100788c */ /* 0x000fe2000bf05270 */
[----:B------:R-:W-:-:S05]  /*9510*/  ELECT P1, URZ, PT ;  /* 0x00000000003f782f */ /* 0x000fca0003820000 */
[----:B------:R-:W-:Y:S02]  /*9520*/  PLOP3.LUT P2, PT, PT, PT, UP0, 0x80, 0x0 ;  /* 0x000000000000781c */ /* 0x000fe40003f4f008 */
[----:B------:R-:W-:-:S11]  /*9530*/  PLOP3.LUT P0, PT, P0, P1, PT, 0x2a, 0x0 ;  /* 0x000000000000781c */ /* 0x000fd60000702572 */
[----:B------:R-:W-:Y:S05]  /*9540*/  @!P2 BRA `(.L_x_131) ;  /* 0x000000000004a947 */ /* 0x000fea0003800000 */
[----:B------:R-:W-:Y:S01]  /*9550*/  BPT.TRAP 0x1 ;  /* 0x000000040000795c */ /* 0x000fe20000300000 */
.L_x_131:
[----:B-1----:R-:W-:-:S05]  /*9560*/  IMAD.MOV.U32 R0, RZ, RZ, 0x1 ;  /* 0x00000001ff007424 */ /* 0x002fca00078e00ff */
[----:B------:R-:W-:-:S04]  /*9570*/  SHF.L.U32 R0, R0, 0x1f, RZ ;  /* 0x0000001f00007819 */ /* 0x000fc800000006ff */
[----:B------:R-:W1:Y:S02]  /*9580*/  SYNCS.PHASECHK.TRANS64.TRYWAIT P1, [UR31+0x384e0], R0 ;  /* 0x0384e000ff0075a7 */ /* 0x000e64000802015f */
[----:B-1----:R-:W-:Y:S05]  /*9590*/  @!P1 BRA `(.L_x_132) ;  /* 0x0000005400d09947 */ /* 0x002fea0003800000 */
.L_x_280:
[----:B------:R-:W-:Y:S04]  /*95a0*/  BSSY B0, `(.L_x_133) ;  /* 0x0000010000007945 */ /* 0x000fe80003800000 */
[----:B------:R-:W-:Y:S05]  /*95b0*/  @P0 BRA `(.L_x_134) ;  /* 0x0000000000380947 */ /* 0x000fea0003800000 */
[----:B------:R-:W-:Y:S02]  /*95c0*/  UIADD3 UR16, UR31, 0x30000, URZ ;  /* 0x000300001f107890 */ /* 0x000fe4000fffe03f */
[----:B------:R-:W-:Y:S02]  /*95d0*/  UIADD3 UR17, UR31, 0x384c0, URZ ;  /* 0x000384c01f117890 */ /* 0x000fe4000fffe03f */
[----:B------:R-:W-:Y:S02]  /*95e0*/  UIADD3 UR10, UR18, 0x40, URZ ;  /* 0x00000040120a7890 */ /* 0x000fe4000fffe03f */
[----:B------:R-:W-:Y:S01]  /*95f0*/  UIADD3 UR8, UR31, 0x31000, URZ ;  /* 0x000310001f087890 */ /* 0x000fe2000fffe03f */
[----:B------:R-:W-:Y:S01]  /*9600*/  UMOV UR12, 0x0 ;  /* 0x00000000000c7882 */ /* 0x000fe20000000000 */
[----:B------:R-:W-:Y:S01]  /*9610*/  UMOV UR13, 0x10000000 ;  /* 0x10000000000d7882 */ /* 0x000fe20000000000 */
[----:B------:R-:W-:Y:S01]  /*9620*/  UMOV UR11, UR19 ;  /* 0x00000013000b7c82 */ /* 0x000fe20008000000 */
[----:B------:R-:W-:Y:S01]  /*9630*/  UMOV UR9, UR17 ;  /* 0x0000001100097c82 */ /* 0x000fe20008000000 */
[----:B------:R3:W-:Y:S04]  /*9640*/  UTMALDG.2D [UR16], [UR38], desc[UR12] ;  /* 0x00000c10260075b4 */ /* 0x0007e80008009000 */
[----:B------:R3:W-:Y:S02]  /*9650*/  UTMALDG.2D [UR8], [UR38], desc[UR12] ;  /* 0x00000c08260075b4 */ /* 0x0007e40008009000 */
[----:B---3--:R-:W-:Y:S05]  /*9660*/  @!P2 BRA `(.L_x_135) ;  /* 0x000000000004a947 */ /* 0x008fea0003800000 */
[----:B------:R-:W-:Y:S01]  /*9670*/  BPT.TRAP 0x1 ;  /* 0x000000040000795c */ /* 0x000fe20000300000 */
.L_x_135:
[----:B------:R-:W3:Y:S02]  /*9680*/  LDC R2, c[0x0][0x828] ;  /* 0x00020a00ff027b82 */ /* 0x000ee40000000800 */
[----:B---3--:R3:W-:Y:S02]  /*9690*/  SYNCS.ARRIVE.TRANS64.RED.A0TR RZ, [UR31+0x384c0], R2 ;  /* 0x0384c002ffff79a7 */ /* 0x0087e4000830041f */
.L_x_134:
[----:B------:R-:W-:Y:S05]  /*96a0*/  BSYNC B0 ;  /* 0x0000000000007941 */ /* 0x000fea0003800000 */
.L_x_133:
[----:B------:R-:W-:Y:S05]  /*96b0*/  @!P2 BRA `(.L_x_136) ;  /* 0x000000000004a947 */ /* 0x000fea0003800000 */
[----:B------:R-:W-:Y:S01]  /*96c0*/  BPT.TRAP 0x1 ;  /* 0x000000040000795c */ /* 0x000fe20000300000 */
.L_x_136:
[----:B------:R-:W-:-:S04]  /*96d0*/  UIADD3 UR13, UR31, 0x384c0, URZ ;  /* 0x000384c01f0d7890 */ /* 0x000fc8000fffe03f */
[----:B------:R-:W-:-:S09]  /*96e0*/  UPRMT UR16, UR42, 0x654, UR13 ;  /* 0x000006542a107896 */ /* 0x000fd2000800000d */
[----:B------:R-:W-:Y:S01]  /*96f0*/  SYNCS.ARRIVE.TRANS64.RED.A1T0 RZ, [UR16], RZ ;  /* 0x000000ffffff79a7 */ /* 0x000fe20008100410 */
[----:B------:R-:W-:Y:S05]  /*9700*/  @!P2 BRA `(.L_x_137) ;  /* 0x000000000004a947 */ /* 0x000fea0003800000 */
[----:B------:R-:W-:Y:S01]  /*9710*/  BPT.TRAP 0x1 ;  /* 0x000000040000795c */ /* 0x000fe20000300000 */
.L_x_137:
[----:B------:R-:W4:Y:S02]  /*9720*/  SYNCS.PHASECHK.TRANS64.TRYWAIT P1, [UR31+0x384e8], R0 ;  /* 0x0384e800ff0075a7 */ /* 0x000f24000802015f */
[----:B----4-:R-:W-:Y:S05]  /*9730*/  @!P1 BRA `(.L_x_138) ;  /* 0x0000005400809947 */ /* 0x010fea0003800000 */
.L_x_281:
[----:B------:R-:W-:Y:S04]  /*9740*/  BSSY B0, `(.L_x_139) ;  /* 0x0000012000007945 */ /* 0x000fe80003800000 */
[----:B------:R-:W-:Y:S05]  /*9750*/  @P0 BRA `(.L_x_140) ;  /* 0x0000000000400947 */ /* 0x000fea0003800000 */
[----:B------:R-:W-:Y:S02]  /*9760*/  UIADD3 UR10, UR18, 0x80, URZ ;  /* 0x00000080120a7890 */ /* 0x000fe4000fffe03f */
        /* <DEDUP_REMOVED lines=8> */
[----:B------:R-:W-:Y:S01]  /*97f0*/  UMOV UR21, UR9 ;  /* 0x0000000900157c82 */ /* 0x000fe20008000000 */
[----:B------:R4:W-:Y:S03]  /*9800*/  UTMALDG.2D [UR8], [UR38], desc[UR14] ;  /* 0x00000e08260075b4 */ /* 0x0009e60008009000 */
[----:B------:R4:W-:Y:S02]  /*9810*/  UTMALDG.2D [UR20], [UR38], desc[UR14] ;  /* 0x00000e14260075b4 */ /* 0x0009e40008009000 */
[----:B----4-:R-:W-:Y:S05]  /*9820*/  @!P2 BRA `(.L_x_141) ;  /* 0x000000000004a947 */ /* 0x010fea0003800000 */
[----:B------:R-:W-:Y:S01]  /*9830*/  BPT.TRAP 0x1 ;  /* 0x000000040000795c */ /* 0x000fe20000300000 */
.L_x_141:
[----:B---3--:R-:W3:Y:S02]  /*9840*/  LDC R2, c[0x0][0x828] ;  /* 0x00020a00ff027b82 */ /* 0x008ee40000000800 */
[----:B---3--:R4:W-:Y:S02]  /*9850*/  SYNCS.ARRIVE.TRANS64.RED.A0TR RZ, [UR31+0x384c8], R2 ;  /* 0x0384c802ffff79a7 */ /* 0x0089e4000830041f */
.L_x_140:
[----:B------:R-:W-:Y:S05]  /*9860*/  BSYNC B0 ;  /* 0x0000000000007941 */ /* 0x000fea0003800000 */
.L_x_139:
[----:B------:R-:W-:Y:S05]  /*9870*/  @!P2 BRA `(.L_x_142) ;  /* 0x000000000004a947 */ /* 0x000fea0003800000 */
[----:B------:R-:W-:Y:S01]  /*9880*/  BPT.TRAP 0x1 ;  /* 0x000000040000795c */ /* 0x000fe20000300000 */
.L_x_142:
[----:B------:R-:W-:Y:S02]  /*9890*/  UIADD3 UR9, UR31, 0x384c8, URZ ;  /* 0x000384c81f097890 */ /* 0x000fe4000fffe03f */
[----:B------:R-:W-:Y:S02]  /*98a0*/  UIADD3 UR23, UR19, 0x20, URZ ;  /* 0x0000002013177890 */ /* 0x000fe4000fffe03f */
[----:B------:R-:W-:-:S09]  /*98b0*/  UPRMT UR36, UR42, 0x654, UR9 ;  /* 0x000006542a247896 */ /* 0x000fd20008000009 */
[----:B------:R-:W-:Y:S01]  /*98c0*/  SYNCS.ARRIVE.TRANS64.RED.A1T0 RZ, [UR36], RZ ;  /* 0x000000ffffff79a7 */ /* 0x000fe20008100424 */
[----:B------:R-:W-:Y:S05]  /*98d0*/  @!P2 BRA `(.L_x_143) ;  /* 0x000000000004a947 */ /* 0x000fea0003800000 */
[----:B------:R-:W-:Y:S01]  /*98e0*/  BPT.TRAP 0x1 ;  /* 0x000000040000795c */ /* 0x000fe20000300000 */
.L_x_143:
[----:B------:R-:W5:Y:S02]  /*98f0*/  SYNCS.PHASECHK.TRANS64.TRYWAIT P1, [UR31+0x384f0], R0 ;  /* 0x0384f000ff0075a7 */ /* 0x000f64000802015f */
[----:B-----5:R-:W-:Y:S05]  /*9900*/  @!P1 BRA `(.L_x_144) ;  /* 0x0000005400249947 */ /* 0x020fea0003800000 */
.L_x_282:
        /* <DEDUP_REMOVED lines=13> */
[----:B-1----:R-:W-:Y:S05]  /*99e0*/  @!P2 BRA `(.L_x_147) ;  /* 0x000000000004a947 */ /* 0x002fea0003800000 */
[----:B------:R-:W-:Y:S01]  /*99f0*/  BPT.TRAP 0x1 ;  /* 0x000000040000795c */ /* 0x000fe20000300000 */
.L_x_147:
[----:B---34-:R-:W1:Y:S02]  /*9a00*/  LDC R2, c[0x0][0x828] ;  /* 0x00020a00ff027b82 */ /* 0x018e640000000800 */
[----:B-1----:R1:W-:Y:S02]  /*9a10*/  SYNCS.ARRIVE.TRANS64.RED.A0TR RZ, [UR31+0x384d0], R2 ;  /* 0x0384d002ffff79a7 */ /* 0x0023e4000830041f */
.L_x_146:
[----:B------:R-:W-:Y:S05]  /*9a20*/  BSYNC B0 ;  /* 0x0000000000007941 */ /* 0x000fea0003800000 */
.L_x_145:
[----:B------:R-:W-:Y:S05]  /*9a30*/  @!P2 BRA `(.L_x_148) ;  /* 0x000000000004a947 */ /* 0x000fea0003800000 */
[----:B------:R-:W-:Y:S01]  /*9a40*/  BPT.TRAP 0x1 ;  /* 0x000000040000795c */ /* 0x000fe20000300000 */
.L_x_148:
[----:B------:R-:W-:-:S04]  /*9a50*/  UIADD3 UR17, UR31, 0x384d0, URZ ;  /* 0x000384d01f117890 */ /* 0x000fc8000fffe03f */
[----:B------:R-:W-:-:S09]  /*9a60*/  UPRMT UR35, UR42, 0x654, UR17 ;  /* 0x000006542a237896 */ /* 0x000fd20008000011 */
[----:B------:R-:W-:Y:S01]  /*9a70*/  SYNCS.ARRIVE.TRANS64.RED.A1T0 RZ, [UR35], RZ ;  /* 0x000000ffffff79a7 */ /* 0x000fe20008100423 */
[----:B------:R-:W-:Y:S05]  /*9a80*/  @!P2 BRA `(.L_x_149) ;  /* 0x000000000004a947 */ /* 0x000fea0003800000 */
[----:B------:R-:W-:Y:S01]  /*9a90*/  BPT.TRAP 0x1 ;  /* 0x000000040000795c */ /* 0x000fe20000300000 */
.L_x_149:
[----:B------:R-:W5:Y:S02]  /*9aa0*/  SYNCS.PHASECHK.TRANS64.TRYWAIT P1, [UR31+0x384f8], R0 ;  /* 0x0384f800ff0075a7 */ /* 0x000f64000802015f */
[----:B-----5:R-:W-:Y:S05]  /*9ab0*/  @!P1 BRA `(.L_x_150) ;  /* 0x0000005000d09947 */ /* 0x020fea0003800000 */
.L_x_283:
        /* <DEDUP_REMOVED lines=13> */
[----:B-1----:R-:W-:Y:S05]  /*9b90*/  @!P2 BRA `(.L_x_153) ;  /* 0x000000000004a947 */ /* 0x002fea0003800000 */
[----:B------:R-:W-:Y:S01]  /*9ba0*/  BPT.TRAP 0x1 ;  /* 0x000000040000795c */ /* 0x000fe20000300000 */
.L_x_153:
[----:B---34-:R-:W1:Y:S02]  /*9bb0*/  LDC R2, c[0x0][0x828] ;  /* 0x00020a00ff027b82 */ /* 0x018e640000000800 */
[----:B-1----:R1:W-:Y:S02]  /*9bc0*/  SYNCS.ARRIVE.TRANS64.RED.A0TR RZ, [UR31+0x384d8], R2 ;  /* 0x0384d802ffff79a7 */ /* 0x0023e4000830041f */
.L_x_152:
[----:B------:R-:W-:Y:S05]  /*9bd0*/  BSYNC B0 ;  /* 0x0000000000007941 */ /* 0x000fea0003800000 */
.L_x_151:
[----:B------:R-:W-:Y:S05]  /*9be0*/  @!P2 BRA `(.L_x_154) ;  /* 0x000000000004a947 */ /* 0x000fea0003800000 */
[----:B------:R-:W-:Y:S01]  /*9bf0*/  BPT.TRAP 0x1 ;  /* 0x000000040000795c */ /* 0x000fe20000300000 */
.L_x_154:
[----:B------:R-:W-:Y:S02]  /*9c00*/  UIADD3 UR25, UR31, 0x384d8, URZ ;  /* 0x000384d81f197890 */ /* 0x000fe4000fffe03f */
[----:B------:R-:W-:Y:S02]  /*9c10*/  UIADD3 UR15, UR19, 0x40, URZ ;  /* 0x00000040130f7890 */ /* 0x000fe4000fffe03f */
[----:B------:R-:W-:-:S09]  /*9c20*/  UPRMT UR37, UR42, 0x654, UR25 ;  /* 0x000006542a257896 */ /* 0x000fd20008000019 */
[----:B------:R-:W-:Y:S01]  /*9c30*/  SYNCS.ARRIVE.TRANS64.RED.A1T0 RZ, [UR37], RZ ;  /* 0x000000ffffff79a7 */ /* 0x000fe20008100425 */
[----:B------:R-:W-:Y:S05]  /*9c40*/  @!P2 BRA `(.L_x_155) ;  /* 0x000000000004a947 */ /* 0x000fea0003800000 */
[----:B------:R-:W-:Y:S01]  /*9c50*/  BPT.TRAP 0x1 ;  /* 0x000000040000795c */ /* 0x000fe20000300000 */
.L_x_155:
[----:B-1-34-:R-:W-:-:S04]  /*9c60*/  SHF.L.U32 R2, RZ, 0x1f, RZ ;  /* 0x0000001fff027819 */ /* 0x01afc800000006ff */
[----:B------:R-:W1:Y:S02]  /*9c70*/  SYNCS.PHASECHK.TRANS64.TRYWAIT P1, [UR31+0x384e0], R2 ;  /* 0x0384e002ff0075a7 */ /* 0x000e64000802015f */
[----:B-1----:R-:W-:Y:S05]  /*9c80*/  @!P1 BRA `(.L_x_156) ;  /* 0x0000005000749947 */ /* 0x002fea0003800000 */
.L_x_284:
[----:B------:R-:W-:Y:S04]  /*9c90*/  BSSY B0, `(.L_x_157) ;  /* 0x0000010000007945 */ /* 0x000fe80003800000 */
[----:B------:R-:W-:Y:S05]  /*9ca0*/  @P0 BRA `(.L_x_158) ;  /* 0x0000000000380947 */ /* 0x000fea0003800000 */
        /* <DEDUP_REMOVED lines=10> */
[----:B---3--:R-:W-:Y:S05]  /*9d50*/  @!P2 BRA `(.L_x_159) ;  /* 0x000000000004a947 */ /* 0x008fea0003800000 */
[----:B------:R-:W-:Y:S01]  /*9d60*/  BPT.TRAP 0x1 ;  /* 0x000000040000795c */ /* 0x000fe20000300000 */
.L_x_159:
[----:B-1----:R-:W1:Y:S02]  /*9d70*/  LDC R3, c[0x0][0x828] ;  /* 0x00020a00ff037b82 */ /* 0x002e640000000800 */
[----:B-1----:R3:W-:Y:S02]  /*9d80*/  SYNCS.ARRIVE.TRANS64.RED.A0TR RZ, [UR31+0x384c0], R3 ;  /* 0x0384c003ffff79a7 */ /* 0x0027e4000830041f */
.L_x_158:
[----:B------:R-:W-:Y:S05]  /*9d90*/  BSYNC B0 ;  /* 0x0000000000007941 */ /* 0x000fea0003800000 */
.L_x_157:
[----:B------:R-:W-:Y:S05]  /*9da0*/  @!P2 BRA `(.L_x_160) ;  /* 0x000000000004a947 */ /* 0x000fea0003800000 */
[----:B------:R-:W-:Y:S01]  /*9db0*/  BPT.TRAP 0x1 ;  /* 0x000000040000795c */ /* 0x000fe20000300000 */
.L_x_160:
[----:B------:R-:W-:Y:S01]  /*9dc0*/  SYNCS.ARRIVE.TRANS64.RED.A1T0 RZ, [UR16], RZ ;  /* 0x000000ffffff79a7 */ /* 0x000fe20008100410 */
[----:B------:R-:W-:Y:S05]  /*9dd0*/  @!P2 BRA `(.L_x_161) ;  /* 0x000000000004a947 */ /* 0x000fea0003800000 */
[----:B------:R-:W-:Y:S01]  /*9de0*/  BPT.TRAP 0x1 ;  /* 0x000000040000795c */ /* 0x000fe20000300000 */
.L_x_161:
[----:B------:R-:W4:Y:S02]  /*9df0*/  SYNCS.PHASECHK.TRANS64.TRYWAIT P1, [UR31+0x384e8], R2 ;  /* 0x0384e802ff0075a7 */ /* 0x000f24000802015f */
[----:B----4-:R-:W-:Y:S05]  /*9e00*/  @!P1 BRA `(.L_x_162) ;  /* 0x00000050002c9947 */ /* 0x010fea0003800000 */
.L_x_285:
        /* <DEDUP_REMOVED lines=12> */
[----:B----4-:R-:W-:Y:S05]  /*9ed0*/  @!P2 BRA `(.L_x_165) ;  /* 0x000000000004a947 */ /* 0x010fea0003800000 */
[----:B------:R-:W-:Y:S01]  /*9ee0*/  BPT.TRAP 0x1 ;  /* 0x000000040000795c */ /* 0x000fe20000300000 */
.L_x_165:
[----:B-1-3--:R-:W1:Y:S02]  /*9ef0*/  LDC R3, c[0x0][0x828] ;  /* 0x00020a00ff037b82 */ /* 0x00ae640000000800 */
[----:B-1----:R4:W-:Y:S02]  /*9f00*/  SYNCS.ARRIVE.TRANS64.RED.A0TR RZ, [UR31+0x384c8], R3 ;  /* 0x0384c803ffff79a7 */ /* 0x0029e4000830041f */
.L_x_164:
[----:B------:R-:W-:Y:S05]  /*9f10*/  BSYNC B0 ;  /* 0x0000000000007941 */ /* 0x000fea0003800000 */
.L_x_163:
[----:B------:R-:W-:Y:S05]  /*9f20*/  @!P2 BRA `(.L_x_166) ;  /* 0x000000000004a947 */ /* 0x000fea0003800000 */
[----:B------:R-:W-:Y:S01]  /*9f30*/  BPT.TRAP 0x1 ;  /* 0x000000040000795c */ /* 0x000fe20000300000 */
.L_x_166:
[----:B------:R-:W-:Y:S01]  /*9f40*/  SYNCS.ARRIVE.TRANS64.RED.A1T0 RZ, [UR36], RZ ;  /* 0x000000ffffff79a7 */ /* 0x000fe20008100424 */
[----:B------:R-:W-:Y:S01]  /*9f50*/  UIADD3 UR19, UR19, 0x60, URZ ;  /* 0x0000006013137890 */ /* 0x000fe2000fffe03f */
[----:B------:R-:W-:Y:S11]  /*9f60*/  @!P2 BRA `(.L_x_167) ;  /* 0x000000000004a947 */ /* 0x000ff60003800000 */
[----:B------:R-:W-:Y:S01]  /*9f70*/  BPT.TRAP 0x1 ;  /* 0x000000040000795c */ /* 0x000fe20000300000 */
.L_x_167:
[----:B------:R-:W5:Y:S02]  /*9f80*/  SYNCS.PHASECHK.TRANS64.TRYWAIT P1, [UR31+0x384f0], R2 ;  /* 0x0384f002ff0075a7 */ /* 0x000f64000802015f */
[----:B-----5:R-:W-:Y:S05]  /*9f90*/  @!P1 BRA `(.L_x_168) ;  /* 0x0000004c00e09947 */ /* 0x020fea0003800000 */
.L_x_286:
        /* <DEDUP_REMOVED lines=13> */
.L_x_171:
[----:B---34-:R-:W1:Y:S02]  /*a070*/  LDC R3, c[0x0][0x828] ;  /* 0x00020a00ff037b82 */ /* 0x018e640000000800 */
[----:B-1----:R1:W-:Y:S02]  /*a080*/  SYNCS.ARRIVE.TRANS64.RED.A0TR RZ, [UR31+0x384d0], R3 ;  /* 0x0384d003ffff79a7 */ /* 0x0023e4000830041f */
.L_x_170:
[----:B------:R-:W-:Y:S05]  /*a090*/  BSYNC B0 ;  /* 0x0000000000007941 */ /* 0x000fea0003800000 */
.L_x_169:
[----:B------:R-:W-:Y:S05]  /*a0a0*/  @!P2 BRA `(.L_x_172) ;  /* 0x000000000004a947 */ /* 0x000fea0003800000 */
[----:B------:R-:W-:Y:S01]  /*a0b0*/  BPT.TRAP 0x1 ;  /* 0x000000040000795c */ /* 0x000fe20000300000 */
.L_x_172:
[----:B------:R-:W-:Y:S01]  /*a0c0*/  SYNCS.ARRIVE.TRANS64.RED.A1T0 RZ, [UR35], RZ ;  /* 0x000000ffffff79a7 */ /* 0x000fe20008100423 */
[----:B------:R-:W-:Y:S05]  /*a0d0*/  @!P2 BRA `(.L_x_173) ;  /* 0x000000000004a947 */ /* 0x000fea0003800000 */
[----:B------:R-:W-:Y:S01]  /*a0e0*/  BPT.TRAP 0x1 ;  /* 0x000000040000795c */ /* 0x000fe20000300000 */
.L_x_173:
[----:B------:R-:W5:Y:S02]  /*a0f0*/  SYNCS.PHASECHK.TRANS64.TRYWAIT P1, [UR31+0x384f8], R2 ;  /* 0x0384f802ff0075a7 */ /* 0x000f64000802015f */
[----:B-----5:R-:W-:Y:S05]  /*a100*/  @!P1 BRA `(.L_x_174) ;  /* 0x0000004c009c9947 */ /* 0x020fea0003800000 */
.L_x_287:
        /* <DEDUP_REMOVED lines=15> */
.L_x_177:
[----:B------:R-:W1:Y:S02]  /*a200*/  LDC R2, c[0x0][0x828] ;  /* 0x00020a00ff027b82 */ /* 0x000e640000000800 */
[----:B-1----:R1:W-:Y:S02]  /*a210*/  SYNCS.ARRIVE.TRANS64.RED.A0TR RZ, [UR31+0x384d8], R2 ;  /* 0x0384d802ffff79a7 */ /* 0x0023e4000830041f */
.L_x_176:
[----:B------:R-:W-:Y:S05]  /*a220*/  BSYNC B0 ;  /* 0x0000000000007941 */ /* 0x000fea0003800000 */
.L_x_175:
[----:B------:R-:W-:Y:S05]  /*a230*/  @!P2 BRA `(.L_x_178) ;  /* 0x000000000004a947 */ /* 0x000fea0003800000 */
[----:B------:R-:W-:Y:S01]  /*a240*/  BPT.TRAP 0x1 ;  /* 0x000000040000795c */ /* 0x000fe20000300000 */
.L_x_178:
[----:B--2---:R-:W-:Y:S01]  /*a250*/  ISETP.NE.AND P0, PT, R7, RZ, PT ;  /* 0x000000ff0700720c */ /* 0x004fe20003f05270 */
[----:B------:R-:W-:Y:S01]  /*a260*/  SYNCS.ARRIVE.TRANS64.RED.A1T0 RZ, [UR37], RZ ;  /* 0x000000ffffff79a7 */ /* 0x000fe20008100425 */
[CC--:B------:R-:W-:Y:S02]  /*a270*/  ISETP.NE.AND P3, PT, R18.reuse, R6.reuse, PT ;  /* 0x000000061200720c */ /* 0x0c0fe40003f65270 */
[----:B------:R-:W-:-:S13]  /*a280*/  ISETP.EQ.OR P0, PT, R18, R6, !P0 ;  /* 0x000000061200720c */ /* 0x000fda0004702670 */
[----:B------:R-:W-:Y:S05]  /*a290*/  @P0 BRA `(.L_x_179) ;  /* 0x0000000400040947 */ /* 0x000fea0003800000 */
[----:B------:R-:W-:Y:S01]  /*a2a0*/  ELECT P0, URZ, PT ;  /* 0x00000000003f782f */ /* 0x000fe20003800000 */
[----:B------:R-:W-:-:S12]  /*a2b0*/  BSSY B0, `(.L_x_180) ;  /* 0x0000032000007945 */ /* 0x000fd80003800000 */
[----:B------:R-:W-:Y:S05]  /*a2c0*/  @!P0 BRA `(.L_x_181) ;  /* 0x0000000000c08947 */ /* 0x000fea0003800000 */
[----:B-1-34-:R-:W1:Y:S08]  /*a2d0*/  LDC.64 R2, c[0x0][0x290] ;  /* 0x0000a400ff027b82 */ /* 0x01ae700000000a00 */
[----:B------:R-:W2:Y:S08]  /*a2e0*/  LDC.64 R14, c[0x0][0x808] ;  /* 0x00020200ff0e7b82 */ /* 0x000eb00000000a00 */
[----:B------:R-:W3:Y:S01]  /*a2f0*/  LDC.64 R16, c[0x0][0x810] ;  /* 0x00020400ff107b82 */ /* 0x000ee20000000a00 */
[----:B-1----:R-:W-:-:S05]  /*a300*/  IMAD.WIDE R2, R6, 0xc, R2 ;  /* 0x0000000c06027825 */ /* 0x002fca00078e0202 */
[----:B------:R1:W5:Y:S04]  /*a310*/  LDG.E R10, desc[UR58][R2.64] ;  /* 0x0000003a020a7981 */ /* 0x000368000c1e1900 */
[----:B------:R1:W5:Y:S01]  /*a320*/  LDG.E R13, desc[UR58][R2.64+0x4] ;  /* 0x0000043a020d7981 */ /* 0x000362000c1e1900 */
[----:B--2---:R-:W-:Y:S02]  /*a330*/  ISETP.NE.U32.AND P0, PT, R14, RZ, PT ;  /* 0x000000ff0e00720c */ /* 0x004fe40003f05070 */
[----:B------:R-:W-:Y:S02]  /*a340*/  SHF.R.S32.HI R8, RZ, 0x1f, R6 ;  /* 0x0000001fff087819 */ /* 0x000fe40000011406 */
[----:B------:R-:W-:Y:S02]  /*a350*/  ISETP.NE.AND.EX P0, PT, R15, RZ, PT, P0 ;  /* 0x000000ff0f00720c */ /* 0x000fe40003f05300 */
[----:B---3--:R-:W-:-:S04]  /*a360*/  ISETP.NE.U32.AND P1, PT, R16, RZ, PT ;  /* 0x000000ff1000720c */ /* 0x008fc80003f25070 */
[----:B------:R-:W-:-:S07]  /*a370*/  ISETP.NE.AND.EX P1, PT, R17, RZ, PT, P1 ;  /* 0x000000ff1100720c */ /* 0x000fce0003f25310 */
[----:B-1----:R-:W-:Y:S06]  /*a380*/  @!P0 BRA `(.L_x_182) ;  /* 0x0000000000108947 */ /* 0x002fec0003800000 */
[----:B------:R-:W-:-:S04]  /*a390*/  LEA R2, P0, R6, R14, 0x3 ;  /* 0x0000000e06027211 */ /* 0x000fc800078018ff */
[----:B------:R-:W-:-:S06]  /*a3a0*/  LEA.HI.X R3, R6, R15, R8, 0x3, P0 ;  /* 0x0000000f06037211 */ /* 0x000fcc00000f1c08 */
[----:B------:R-:W2:Y:S04]  /*a3b0*/  LDG.E.64 R2, desc[UR58][R2.64] ;  /* 0x0000003a02027981 */ /* 0x000ea8000c1e1b00 */
[----:B--2---:R1:W-:Y:S02]  /*a3c0*/  STS.64 [UR30], R2 ;  /* 0x00000002ff007988 */ /* 0x0043e40008000a1e */
.L_x_182:
[----:B------:R-:W-:Y:S05]  /*a3d0*/  @!P1 BRA `(.L_x_181) ;  /* 0x00000000007c9947 */ /* 0x000fea0003800000 */
[----:B-1----:R-:W-:-:S04]  /*a3e0*/  LEA R2, P0, R6, R16, 0x3 ;  /* 0x0000001006027211 */ /* 0x002fc800078018ff */
[----:B------:R-:W-:Y:S02]  /*a3f0*/  LEA.HI.X R3, R6, R17, R8, 0x3, P0 ;  /* 0x0000001106037211 */ /* 0x000fe400000f1c08 */
[----:B------:R-:W1:Y:S04]  /*a400*/  LDS R8, [UR30+0x1c] ;  /* 0x00001c1eff087984 */ /* 0x000e680008000800 */
[----:B------:R-:W2:Y:S01]  /*a410*/  LDG.E.64 R2, desc[UR58][R2.64] ;  /* 0x0000003a02027981 */ /* 0x000ea2000c1e1b00 */
        /* <DEDUP_REMOVED lines=13> */
[----:B------:R1:W-:Y:S04]  /*a4f0*/  STS [UR30+0x1c], R8 ;  /* 0x00001c08ff007988 */ /* 0x0003e8000800081e */
[----:B------:R-:W2:Y:S01]  /*a500*/  LDS R11, [UR30+0x1c] ;  /* 0x00001c1eff0b7984 */ /* 0x000ea20008000800 */
[----:B-1---5:R-:W-:Y:S01]  /*a510*/  VIADD R8, R10, 0xffffffff ;  /* 0xffffffff0a087836 */ /* 0x022fe20000000000 */
[----:B--2---:R-:W-:-:S05]  /*a520*/  LOP3.LUT R11, R11, 0xf0, RZ, 0xb8, !PT ;  /* 0x000000f00b0b7812 */ /* 0x004fca00078eb8ff */
[----:B------:R1:W-:Y:S04]  /*a530*/  STS [UR30+0x1c], R11 ;  /* 0x00001c0bff007988 */ /* 0x0003e8000800081e */
[----:B------:R-:W2:Y:S01]  /*a540*/  LDS R9, [UR30+0x1c] ;  /* 0x00001c1eff097984 */ /* 0x000ea20008000800 */
[----:B-1----:R-:W-:Y:S02]  /*a550*/  CS2R R10, SRZ ;  /* 0x00000000000a7805 */ /* 0x002fe4000001ff00 */
[----:B--2---:R-:W-:Y:S01]  /*a560*/  LOP3.LUT R17, R9, 0xf00, RZ, 0xb8, !PT ;  /* 0x00000f0009117812 */ /* 0x004fe200078eb8ff */
[----:B------:R-:W-:-:S04]  /*a570*/  VIADD R9, R13, 0xffffffff ;  /* 0xffffffff0d097836 */ /* 0x000fc80000000000 */
[----:B------:R-:W-:Y:S04]  /*a580*/  STS.64 [UR30+0x18], R16 ;  /* 0x00001810ff007988 */ /* 0x000fe80008000a1e */
[----:B------:R-:W1:Y:S04]  /*a590*/  LDS R15, [UR30+0x1c] ;  /* 0x00001c1eff0f7984 */ /* 0x000e680008000800 */
[----:B------:R2:W-:Y:S01]  /*a5a0*/  STS.128 [UR30+0x20], R8 ;  /* 0x00002008ff007988 */ /* 0x0005e20008000c1e */
[----:B-1----:R-:W-:-:S05]  /*a5b0*/  LOP3.LUT R2, R15, 0xf000, RZ, 0xb8, !PT ;  /* 0x0000f0000f027812 */ /* 0x002fca00078eb8ff */
[----:B------:R2:W-:Y:S02]  /*a5c0*/  STS [UR30+0x1c], R2 ;  /* 0x00001c02ff007988 */ /* 0x0005e4000800081e */
.L_x_181:
[----:B------:R-:W-:Y:S05]  /*a5d0*/  BSYNC B0 ;  /* 0x0000000000007941 */ /* 0x000fea0003800000 */
.L_x_180:
[----:B-12---:R-:W1:Y:S01]  /*a5e0*/  S2R R2, SR_LANEID ;  /* 0x0000000000027919 */ /* 0x006e620000000000 */
[----:B------:R-:W-:Y:S01]  /*a5f0*/  NOP ;  /* 0x0000000000007918 */ /* 0x000fe20000000000 */
[----:B------:R-:W-:Y:S01]  /*a600*/  ELECT P0, URZ, PT ;  /* 0x00000000003f782f */ /* 0x000fe20003800000 */
[----:B------:R-:W-:Y:S01]  /*a610*/  BSSY B0, `(.L_x_183) ;  /* 0x0000008000007945 */ /* 0x000fe20003800000 */
[----:B-1----:R-:W-:-:S05]  /*a620*/  IMAD.SHL.U32 R8, R2, 0x4, RZ ;  /* 0x0000000402087824 */ /* 0x002fca00078e00ff */
[----:B------:R1:W2:Y:S01]  /*a630*/  LDS R9, [R8+UR30] ;  /* 0x0000001e08097984 */ /* 0x0002a20008000800 */
[----:B------:R-:W-:-:S05]  /*a640*/  IADD3 R2, P1, R8, UR38, RZ ;  /* 0x0000002608027c10 */ /* 0x000fca000ff3e0ff */
[----:B---34-:R-:W-:Y:S01]  /*a650*/  IMAD.X R3, RZ, RZ, UR39, P1 ;  /* 0x00000027ff037e24 */ /* 0x018fe200088e06ff */
[----:B------:R-:W-:Y:S07]  /*a660*/  @!P0 BRA `(.L_x_184) ;  /* 0x0000000000088947 */ /* 0x000fee0003800000 */
[----:B------:R0:W-:Y:S01]  /*a670*/  UTMACMDFLUSH ;  /* 0x00000000000079b7 */ /* 0x0001e20000000000 */
[----:B------:R-:W-:-:S04]  /*a680*/  DEPBAR.LE SB0, 0x0 ;  /* 0x000080000000791a */ /* 0x000fc80000000000 */
.L_x_184:
[----:B------:R-:W-:Y:S05]  /*a690*/  BSYNC B0 ;  /* 0x0000000000007941 */ /* 0x000fea0003800000 */
.L_x_183:
[----:B--2---:R2:W5:Y:S02]  /*a6a0*/  ATOMG.E.EXCH.STRONG.GPU PT, RZ, [R2], R9 ;  /* 0x0000000902ff73a8 */ /* 0x00456400041ee100 */
.L_x_179:
[----:B------:R-:W-:Y:S01]  /*a6b0*/  UIADD3 UR34, UR34, 0x1, URZ ;  /* 0x0000000122227890 */ /* 0x000fe2000fffe03f */
[----:B------:R-:W-:Y:S01]  /*a6c0*/  ISETP.NE.AND P0, PT, R7, RZ, PT ;  /* 0x000000ff0700720c */ /* 0x000fe20003f05270 */
[----:B------:R-:W-:Y:S01]  /*a6d0*/  IMAD.MOV.U32 R16, RZ, RZ, R4 ;  /* 0x000000ffff107224 */ /* 0x000fe200078e0004 */
[----:B-12---:R-:W-:Y:S01]  /*a6e0*/  SEL R2, RZ, 0x1, !P3 ;  /* 0x00000001ff027807 */ /* 0x006fe20005800000 */
[----:B------:R-:W-:Y:S01]  /*a6f0*/  UISETP.NE.AND UP0, UPT, UR34, 0x8, UPT ;  /* 0x000000082200788c */ /* 0x000fe2000bf05270 */
[----:B------:R-:W-:Y:S02]  /*a700*/  IMAD.MOV.U32 R17, RZ, RZ, R5 ;  /* 0x000000ffff117224 */ /* 0x000fe400078e0005 */
[----:B------:R-:W-:Y:S01]  /*a710*/  IMAD.MOV.U32 R18, RZ, RZ, R6 ;  /* 0x000000ffff127224 */ /* 0x000fe200078e0006 */
[----:B------:R-:W-:Y:S02]  /*a720*/  USEL UR8, URZ, 0x1, UP0 ;  /* 0x000000013f087887 */ /* 0x000fe40008000000 */
[----:B------:R-:W-:-:S04]  /*a730*/  USEL UR34, UR34, URZ, UP0 ;  /* 0x0000003f22227287 */ /* 0x000fc80008000000 */
[----:B------:R-:W-:Y:S01]  /*a740*/  LOP3.LUT R12, R12, UR8, RZ, 0x3c, !PT ;  /* 0x000000080c0c7c12 */ /* 0x000fe2000f8e3cff */
[----:B------:R-:W-:Y:S07]  /*a750*/  @P0 BRA `(.L_x_185) ;  /* 0xffffffe800a80947 */ /* 0x000fee000383ffff */
[----:B-----5:R-:W-:Y:S01]  /*a760*/  ELECT P0, URZ, PT ;  /* 0x00000000003f782f */ /* 0x020fe20003800000 */
[----:B------:R-:W-:-:S12]  /*a770*/  BSSY B0, `(.L_x_186) ;  /* 0x0000017000007945 */ /* 0x000fd80003800000 */
[----:B------:R-:W-:Y:S05]  /*a780*/  @!P0 BRA `(.L_x_187) ;  /* 0x0000000000548947 */ /* 0x000fea0003800000 */
[----:B------:R-:W-:Y:S05]  /*a790*/  @!P2 BRA `(.L_x_188) ;  /* 0x000000000004a947 */ /* 0x000fea0003800000 */
[----:B------:R-:W-:Y:S01]  /*a7a0*/  BPT.TRAP 0x1 ;  /* 0x000000040000795c */ /* 0x000fe20000300000 */
.L_x_188:
[----:B------:R-:W1:Y:S02]  /*a7b0*/  SYNCS.PHASECHK.TRANS64.TRYWAIT P0, [UR31+0x384e0], R0 ;  /* 0x0384e000ff0075a7 */ /* 0x000e64000800015f */
[----:B-1----:R-:W-:Y:S05]  /*a7c0*/  @!P0 BRA `(.L_x_189) ;  /* 0x0000004800048947 */ /* 0x002fea0003800000 */
.L_x_288:
[----:B------:R-:W-:Y:S05]  /*a7d0*/  @!P2 BRA `(.L_x_190) ;  /* 0x000000000004a947 */ /* 0x000fea0003800000 */
[----:B------:R-:W-:Y:S01]  /*a7e0*/  BPT.TRAP 0x1 ;  /* 0x000000040000795c */ /* 0x000fe20000300000 */
.L_x_190:
[----:B------:R-:W2:Y:S02]  /*a7f0*/  SYNCS.PHASECHK.TRANS64.TRYWAIT P0, [UR31+0x384e8], R0 ;  /* 0x0384e800ff0075a7 */ /* 0x000ea4000800015f */
[----:B--2---:R-:W-:Y:S05]  /*a800*/  @!P0 BRA `(.L_x_191) ;  /* 0x00000048000c8947 */ /* 0x004fea0003800000 */
.L_x_289:
[----:B------:R-:W-:Y:S05]  /*a810*/  @!P2 BRA `(.L_x_192) ;  /* 0x000000000004a947 */ /* 0x000fea0003800000 */
[----:B------:R-:W-:Y:S01]  /*a820*/  BPT.TRAP 0x1 ;  /* 0x000000040000795c */ /* 0x000fe20000300000 */
.L_x_192:
[----:B------:R-:W2:Y:S02]  /*a830*/  SYNCS.PHASECHK.TRANS64.TRYWAIT P0, [UR31+0x384f0], R0 ;  /* 0x0384f000ff0075a7 */ /* 0x000ea4000800015f */
[----:B--2---:R-:W-:Y:S05]  /*a840*/  @!P0 BRA `(.L_x_193) ;  /* 0x0000004800148947 */ /* 0x004fea0003800000 */
.L_x_290:
[----:B------:R-:W-:Y:S05]  /*a850*/  @!P2 BRA `(.L_x_194) ;  /* 0x000000000004a947 */ /* 0x000fea0003800000 */
[----:B------:R-:W-:Y:S01]  /*a860*/  BPT.TRAP 0x1 ;  /* 0x000000040000795c */ /* 0x000fe20000300000 */
.L_x_194:
[----:B-1----:R-:W-:-:S05]  /*a870*/  IMAD.MOV.U32 R0, RZ, RZ, 0x1 ;  /* 0x00000001ff007424 */ /* 0x002fca00078e00ff */
[----:B------:R-:W-:-:S07]  /*a880*/  SHF.L.U32 R0, R0, 0x1f, RZ ;  /* 0x0000001f00007819 */ /* 0x000fce00000006ff */
.L_x_195:
[----:B-1-34-:R-:W-:-:S04]  /*a890*/  MOV R3, UR31 ;  /* 0x0000001f00037c02 */ /* 0x01afc80008000f00 */
[----:B------:R1:W2:Y:S03]  /*a8a0*/  SYNCS.PHASECHK.TRANS64.TRYWAIT P0, [R3+URZ+0x384f8], R0 ;  /* 0x0384f800030075a7 */ /* 0x0002a6000800017f */
[----:B--2---:R-:W-:Y:S05]  /*a8b0*/  @!P0 NANOSLEEP.SYNCS 0x989680 ;  /* 0x009896800000895d */ /* 0x004fea0003900000 */
[----:B------:R-:W2:Y:S02]  /*a8c0*/  @!P0 SYNCS.PHASECHK.TRANS64 P0, [R3+URZ+0x384f8], R0 ;  /* 0x0384f800030085a7 */ /* 0x000ea4000800007f */
[----:B--2---:R-:W-:Y:S05]  /*a8d0*/  @!P0 BRA `(.L_x_195) ;  /* 0xfffffffc00ec8947 */ /* 0x004fea000383ffff */
.L_x_187:
[----:B------:R-:W-:Y:S05]  /*a8e0*/  BSYNC B0 ;  /* 0x0000000000007941 */ /* 0x000fea0003800000 */
.L_x_186:
[----:B------:R-:W-:Y:S05]  /*a8f0*/  EXIT ;  /* 0x000000000000794d */ /* 0x000fea0003800000 */
.L_x_116:
[----:B------:R-:W1:Y:S01]  /*a900*/  S2UR UR4, SR_CTAID.Y ;  /* 0x00000000000479c3 */ /* 0x000e620000002600 */
[----:B------:R-:W3:Y:S01]  /*a910*/  S2R R37, SR_LANEID ;  /* 0x0000000000257919 */ /* 0x000ee20000000000 */
[----:B------:R-:W-:Y:S01]  /*a920*/  ELECT P0, URZ, PT ;  /* 0x00000000003f782f */ /* 0x000fe20003800000 */
[----:B------:R-:W-:Y:S01]  /*a930*/  BSSY B0, `(.L_x_196) ;  /* 0x0000037000007945 */ /* 0x000fe20003800000 */
[----:B------:R-:W-:Y:S01]  /*a940*/  ULDC.64 UR12, c[0x0][0x508] ;  /* 0x00014200000c7ab9 */ /* 0x000fe20000000a00 */
[----:B-1----:R-:W-:-:S04]  /*a950*/  UIMAD UR4, UR4, UR41, UR40 ;  /* 0x00000029040472a4 */ /* 0x002fc8000f8e0228 */
[----:B------:R-:W-:-:S06]  /*a960*/  UIMAD.WIDE UR12, UR4, 0x80, UR12 ;  /* 0x00000080040c78a5 */ /* 0x000fcc000f8e020c */
[----:B------:R-:W-:Y:S06]  /*a970*/  @!P0 BRA `(.L_x_197) ;  /* 0x0000000000c88947 */ /* 0x000fec0003800000 */
[----:B------:R-:W1:Y:S01]  /*a980*/  LDC.64 R8, c[0x0][0x300] ;  /* 0x0000c000ff087b82 */ /* 0x000e620000000a00 */
[----:B------:R-:W-:Y:S02]  /*a990*/  UMOV UR4, 0x400 ;  /* 0x0000040000047882 */ /* 0x000fe40000000000 */
[----:B--2---:R-:W-:-:S05]  /*a9a0*/  ULEA UR4, UR42, UR4, 0x18 ;  /* 0x000000042a047291 */ /* 0x004fca000f8ec03f */
[----:B------:R-:W1:Y:S08]  /*a9b0*/  LDC.64 R10, c[0x0][0x308] ;  /* 0x0000c200ff0a7b82 */ /* 0x000e700000000a00 */
[----:B------:R-:W2:Y:S08]  /*a9c0*/  LDC.64 R4, c[0x0][0x330] ;  /* 0x0000cc00ff047b82 */ /* 0x000eb00000000a00 */
[----:B------:R-:W2:Y:S01]  /*a9d0*/  LDC.64 R6, c[0x0][0x338] ;  /* 0x0000ce00ff067b82 */ /* 0x000ea20000000a00 */
[----:B-1----:R1:W-:Y:S07]  /*a9e0*/  STS.128 [UR4+0x38600], R8 ;  /* 0x03860008ff007988 */ /* 0x0023ee0008000c04 */
[----:B------:R-:W4:Y:S08]  /*a9f0*/  LDC.64 R32, c[0x0][0x310] ;  /* 0x0000c400ff207b82 */ /* 0x000f300000000a00 */
[----:B------:R-:W4:Y:S01]  /*aa00*/  LDC.64 R34, c[0x0][0x318] ;  /* 0x0000c600ff227b82 */ /* 0x000f220000000a00 */
[----:B--2---:R2:W-:Y:S07]  /*aa10*/  STS.128 [UR4+0x38630], R4 ;  /* 0x03863004ff007988 */ /* 0x0045ee0008000c04 */
[----:B------:R-:W5:Y:S08]  /*aa20*/  LDC.64 R28, c[0x0][0x320] ;  /* 0x0000c800ff1c7b82 */ /* 0x000f700000000a00 */
[----:B------:R-:W5:Y:S08]  /*aa30*/  LDC.64 R30, c[0x0][0x328] ;  /* 0x0000ca00ff1e7b82 */ /* 0x000f700000000a00 */
[----:B------:R-:W3:Y:S01]  /*aa40*/  LDC.64 R24, c[0x0][0x340] ;  /* 0x0000d000ff187b82 */ /* 0x000ee20000000a00 */
[----:B----4-:R4:W-:Y:S07]  /*aa50*/  STS.128 [UR4+0x38610], R32 ;  /* 0x03861020ff007988 */ /* 0x0109ee0008000c04 */
[----:B------:R-:W3:Y:S08]  /*aa60*/  LDC.64 R26, c[0x0][0x348] ;  /* 0x0000d200ff1a7b82 */ /* 0x000ef00000000a00 */
[----:B------:R-:W2:Y:S01]  /*aa70*/  LDC.64 R20, c[0x0][0x350] ;  /* 0x0000d400ff147b82 */ /* 0x000ea20000000a00 */
[----:B-----5:R5:W-:Y:S07]  /*aa80*/  STS.128 [UR4+0x38620], R28 ;  /* 0x0386201cff007988 */ /* 0x020bee0008000c04 */
[----:B------:R-:W2:Y:S08]  /*aa90*/  LDC.64 R22, c[0x0][0x358] ;  /* 0x0000d600ff167b82 */ /* 0x000eb00000000a00 */
[----:B------:R-:W4:Y:S01]  /*aaa0*/  LDC.64 R12, c[0x0][0x360] ;  /* 0x0000d800ff0c7b82 */ /* 0x000f220000000a00 */
[----:B---3--:R3:W-:Y:S07]  /*aab0*/  STS.128 [UR4+0x38640], R24 ;  /* 0x03864018ff007988 */ /* 0x0087ee0008000c04 */
[----:B------:R-:W4:Y:S08]  /*aac0*/  LDC.64 R14, c[0x0][0x368] ;  /* 0x0000da00ff0e7b82 */ /* 0x000f300000000a00 */
[----:B-1----:R-:W1:Y:S01]  /*aad0*/  LDC.64 R8, c[0x0][0x370] ;  /* 0x0000dc00ff087b82 */ /* 0x002e620000000a00 */
[----:B--2---:R2:W-:Y:S07]  /*aae0*/  STS.128 [UR4+0x38650], R20 ;  /* 0x03865014ff007988 */ /* 0x0045ee0008000c04 */
[----:B------:R-:W1:Y:S08]  /*aaf0*/  LDC.64 R10, c[0x0][0x378] ;  /* 0x0000de00ff0a7b82 */ /* 0x000e700000000a00 */
[----:B------:R-:W5:Y:S01]  /*ab00*/  LDC.64 R4, c[0x0][0x410] ;  /* 0x00010400ff047b82 */ /* 0x000f620000000a00 */
[----:B----4-:R4:W-:Y:S07]  /*ab10*/  STS.128 [UR4+0x38660], R12 ;  /* 0x0386600cff007988 */ /* 0x0109ee0008000c04 */
[----:B------:R-:W5:Y:S01]  /*ab20*/  LDC.64 R6, c[0x0][0x418] ;  /* 0x00010600ff067b82 */ /* 0x000f620000000a00 */
[----:B-1----:R1:W-:Y:S07]  /*ab30*/  STS.128 [UR4+0x38670], R8 ;  /* 0x03867008ff007988 */ /* 0x0023ee0008000c04 */
[----:B------:R-:W2:Y:S08]  /*ab40*/  LDC.64 R32, c[0x0][0x400] ;  /* 0x00010000ff207b82 */ /* 0x000eb00000000a00 */
[----:B------:R-:W2:Y:S01]  /*ab50*/  LDC.64 R34, c[0x0][0x408] ;  /* 0x00010200ff227b82 */ /* 0x000ea20000000a00 */
[----:B-----5:R5:W-:Y:S07]  /*ab60*/  STS.128 [UR4+0x38690], R4 ;  /* 0x03869004ff007988 */ /* 0x020bee0008000c04 */
[----:B------:R-:W4:Y:S08]  /*ab70*/  LDC.64 R28, c[0x0][0x420] ;  /* 0x00010800ff1c7b82 */ /* 0x000f300000000a00 */
[----:B------:R-:W4:Y:S08]  /*ab80*/  LDC.64 R30, c[0x0][0x428] ;  /* 0x00010a00ff1e7b82 */ /* 0x000f300000000a00 */
[----:B---3--:R-:W3:Y:S01]  /*ab90*/  LDC.64 R24, c[0x0][0x430] ;  /* 0x00010c00ff187b82 */ /* 0x008ee20000000a00 */
[----:B--2---:R2:W-:Y:S07]  /*aba0*/  STS.128 [UR4+0x38680], R32 ;  /* 0x03868020ff007988 */ /* 0x0045ee0008000c04 */
[----:B------:R-:W3:Y:S08]  /*abb0*/  LDC.64 R26, c[0x0][0x438] ;  /* 0x00010e00ff1a7b82 */ /* 0x000ef00000000a00 */
[----:B------:R-:W5:Y:S01]  /*abc0*/  LDC.64 R20, c[0x0][0x440] ;  /* 0x00011000ff147b82 */ /* 0x000f620000000a00 */
[----:B----4-:R2:W-:Y:S07]  /*abd0*/  STS.128 [UR4+0x386a0], R28 ;  /* 0x0386a01cff007988 */ /* 0x0105ee0008000c04 */
[----:B------:R-:W5:Y:S08]  /*abe0*/  LDC.64 R22, c[0x0][0x448] ;  /* 0x00011200ff167b82 */ /* 0x000f700000000a00 */
[----:B------:R-:W4:Y:S01]  /*abf0*/  LDC.64 R12, c[0x0][0x450] ;  /* 0x00011400ff0c7b82 */ /* 0x000f220000000a00 */
[----:B---3--:R2:W-:Y:S07]  /*ac00*/  STS.128 [UR4+0x386b0], R24 ;  /* 0x0386b018ff007988 */ /* 0x0085ee0008000c04 */
[----:B------:R-:W4:Y:S08]  /*ac10*/  LDC.64 R14, c[0x0][0x458] ;  /* 0x00011600ff0e7b82 */ /* 0x000f300000000a00 */
[----:B-1----:R-:W1:Y:S01]  /*ac20*/  LDC.64 R8, c[0x0][0x460] ;  /* 0x00011800ff087b82 */ /* 0x002e620000000a00 */
[----:B-----5:R2:W-:Y:S07]  /*ac30*/  STS.128 [UR4+0x386c0], R20 ;  /* 0x0386c014ff007988 */ /* 0x0205ee0008000c04 */
[----:B------:R-:W1:Y:S08]  /*ac40*/  LDC.64 R10, c[0x0][0x468] ;  /* 0x00011a00ff0a7b82 */ /* 0x000e700000000a00 */
[----:B------:R-:W3:Y:S01]  /*ac50*/  LDC.64 R4, c[0x0][0x470] ;  /* 0x00011c00ff047b82 */ /* 0x000ee20000000a00 */
[----:B----4-:R2:W-:Y:S07]  /*ac60*/  STS.128 [UR4+0x386d0], R12 ;  /* 0x0386d00cff007988 */ /* 0x0105ee0008000c04 */
[----:B------:R-:W3:Y:S01]  /*ac70*/  LDC.64 R6, c[0x0][0x478] ;  /* 0x00011e00ff067b82 */ /* 0x000ee20000000a00 */
[----:B-1----:R2:W-:Y:S04]  /*ac80*/  STS.128 [UR4+0x386e0], R8 ;  /* 0x0386e008ff007988 */ /* 0x0025e80008000c04 */
[----:B---3--:R2:W-:Y:S02]  /*ac90*/  STS.128 [UR4+0x386f0], R4 ;  /* 0x0386f004ff007988 */ /* 0x0085e40008000c04 */
.L_x_197:
[----:B--2---:R-:W-:Y:S05]  /*aca0*/  BSYNC B0 ;  /* 0x0000000000007941 */ /* 0x004fea0003800000 */
.L_x_196:
[----:B------:R-:W-:Y:S01]  /*acb0*/  ELECT P0, URZ, PT ;  /* 0x00000000003f782f */ /* 0x000fe20003800000 */
[----:B------:R-:W-:Y:S01]  /*acc0*/  NOP ;  /* 0x0000000000007918 */ /* 0x000fe20000000000 */
[----:B------:R-:W-:Y:S11]  /*acd0*/  BSSY B0, `(.L_x_198) ;  /* 0x000004c000007945 */ /* 0x000ff60003800000 */
[----:B------:R-:W-:Y:S05]  /*ace0*/  @!P0 BRA `(.L_x_199) ;  /* 0x0000000400288947 */ /* 0x000fea0003800000 */
[C---:B------:R-:W-:Y:S01]  /*acf0*/  IMAD.SHL.U32 R20, R18.reuse, 0x8, RZ ;  /* 0x0000000812147824 */ /* 0x040fe200078e00ff */
[----:B------:R-:W-:Y:S01]  /*ad00*/  ULDC.64 UR4, c[0x0][0x518] ;  /* 0x0001460000047ab9 */ /* 0x000fe20000000a00 */
[----:B------:R-:W-:Y:S01]  /*ad10*/  ULDC.64 UR6, c[0x0][0x528] ;  /* 0x00014a0000067ab9 */ /* 0x000fe20000000a00 */
[----:B------:R-:W-:Y:S02]  /*ad20*/  SHF.L.U64.HI R3, R18, 0x3, R3 ;  /* 0x0000000312037819 */ /* 0x000fe40000010203 */
[C---:B------:R-:W-:Y:S02]  /*ad30*/  IADD3 R6, P0, R20.reuse, UR4, RZ ;  /* 0x0000000414067c10 */ /* 0x040fe4000ff1e0ff */
[----:B------:R-:W-:Y:S02]  /*ad40*/  IADD3 R4, P1, R20, UR6, RZ ;  /* 0x0000000614047c10 */ /* 0x000fe4000ff3e0ff */
[C---:B------:R-:W-:Y:S01]  /*ad50*/  IADD3.X R7, R3.reuse, UR5, RZ, P0, !PT ;  /* 0x0000000503077c10 */ /* 0x040fe200087fe4ff */
[----:B------:R-:W-:Y:S01]  /*ad60*/  ULDC.64 UR4, c[0x0][0x510] ;  /* 0x0001440000047ab9 */ /* 0x000fe20000000a00 */
[----:B------:R-:W-:Y:S01]  /*ad70*/  IADD3.X R5, R3, UR7, RZ, P1, !PT ;  /* 0x0000000703057c10 */ /* 0x000fe20008ffe4ff */
[----:B------:R-:W-:-:S03]  /*ad80*/  ULDC.64 UR6, c[0x0][0x520] ;  /* 0x0001480000067ab9 */ /* 0x000fc60000000a00 */
[----:B------:R-:W2:Y:S04]  /*ad90*/  LDG.E.64 R6, desc[UR58][R6.64] ;  /* 0x0000003a06067981 */ /* 0x000ea8000c1e1b00 */
[----:B------:R-:W4:Y:S01]  /*ada0*/  LDG.E.64 R4, desc[UR58][R4.64] ;  /* 0x0000003a04047981 */ /* 0x000f22000c1e1b00 */
[C---:B------:R-:W-:Y:S02]  /*adb0*/  IADD3 R22, P0, R20.reuse, UR4, RZ ;  /* 0x0000000414167c10 */ /* 0x040fe4000ff1e0ff */
[----:B------:R-:W-:Y:S02]  /*adc0*/  IADD3 R20, P1, R20, UR6, RZ ;  /* 0x0000000614147c10 */ /* 0x000fe4000ff3e0ff */
[C---:B------:R-:W-:Y:S02]  /*add0*/  IADD3.X R23, R3.reuse, UR5, RZ, P0, !PT ;  /* 0x0000000503177c10 */ /* 0x040fe400087fe4ff */
[----:B------:R-:W-:-:S04]  /*ade0*/  IADD3.X R21, R3, UR7, RZ, P1, !PT ;  /* 0x0000000703157c10 */ /* 0x000fc80008ffe4ff */
[----:B------:R-:W5:Y:S04]  /*adf0*/  LDG.E.64 R22, desc[UR58][R22.64] ;  /* 0x0000003a16167981 */ /* 0x000f68000c1e1b00 */
[----:B------:R-:W3:Y:S01]  /*ae00*/  LDG.E.64 R20, desc[UR58][R20.64] ;  /* 0x0000003a14147981 */ /* 0x000ee2000c1e1b00 */
[----:B------:R-:W-:Y:S01]  /*ae10*/  UMOV UR4, 0x400 ;  /* 0x0000040000047882 */ /* 0x000fe20000000000 */
[----:B------:R-:W-:Y:S01]  /*ae20*/  VIADD R13, R0, 0xffffffff ;  /* 0xffffffff000d7836 */ /* 0x000fe20000000000 */
[----:B------:R-:W-:Y:S01]  /*ae30*/  ULEA UR4, UR42, UR4, 0x18 ;  /* 0x000000042a047291 */ /* 0x000fe2000f8ec03f */
[----:B------:R-:W-:-:S03]  /*ae40*/  CS2R R14, SRZ ;  /* 0x00000000000e7805 */ /* 0x000fc6000001ff00 */
[----:B------:R-:W-:Y:S02]  /*ae50*/  UIADD3 UR5, UR4, 0x38600, URZ ;  /* 0x0003860004057890 */ /* 0x000fe4000fffe03f */
[----:B------:R-:W-:-:S03]  /*ae60*/  UIADD3 UR6, UR4, 0x38680, URZ ;  /* 0x0003868004067890 */ /* 0x000fc6000fffe03f */
[----:B------:R-:W1:Y:S01]  /*ae70*/  LDS R8, [UR4+0x3861c] ;  /* 0x03861c04ff087984 */ /* 0x000e620008000800 */
[----:B------:R-:W-:Y:S02]  /*ae80*/  IMAD.U32 R24, RZ, RZ, UR5 ;  /* 0x00000005ff187e24 */ /* 0x000fe4000f8e00ff */
[----:B------:R-:W-:Y:S01]  /*ae90*/  IMAD.U32 R26, RZ, RZ, UR6 ;  /* 0x00000006ff1a7e24 */ /* 0x000fe2000f8e00ff */
[----:B------:R-:W1:Y:S02]  /*aea0*/  LDS R9, [UR4+0x3869c] ;  /* 0x03869c04ff097984 */ /* 0x000e640008000800 */
[----:B------:R-:W-:Y:S02]  /*aeb0*/  SHF.R.U64 R24, R24, 0x4, RZ ;  /* 0x0000000418187819 */ /* 0x000fe400000012ff */
[----:B------:R-:W-:Y:S01]  /*aec0*/  SHF.R.U64 R26, R26, 0x4, RZ ;  /* 0x000000041a1a7819 */ /* 0x000fe200000012ff */
[----:B------:R-:W-:Y:S04]  /*aed0*/  STS [UR4+0x38630], RZ ;  /* 0x038630ffff007988 */ /* 0x000fe80008000804 */
[----:B------:R-:W-:Y:S04]  /*aee0*/  STS [UR4+0x38610], R24 ;  /* 0x03861018ff007988 */ /* 0x000fe80008000804 */
[----:B------:R-:W-:Y:S04]  /*aef0*/  STS [UR4+0x38614], R24 ;  /* 0x03861418ff007988 */ /* 0x000fe80008000804 */
[----:B------:R-:W-:Y:S04]  /*af00*/  STS [UR4+0x38690], R26 ;  /* 0x0386901aff007988 */ /* 0x000fe80008000804 */
[----:B------:R-:W-:Y:S04]  /*af10*/  STS [UR4+0x38694], R26 ;  /* 0x0386941aff007988 */ /* 0x000fe80008000804 */
[----:B------:R-:W-:Y:S01]  /*af20*/  STS [UR4+0x386b0], RZ ;  /* 0x0386b0ffff007988 */ /* 0x000fe20008000804 */
[----:B--2---:R-:W-:-:S02]  /*af30*/  LOP3.LUT R7, R7, 0x1fffffff, RZ, 0xc0, !PT ;  /* 0x1fffffff07077812 */ /* 0x004fc400078ec0ff */
[----:B----4-:R-:W-:Y:S02]  /*af40*/  LOP3.LUT R3, R5, 0x1fffffff, RZ, 0xc0, !PT ;  /* 0x1fffffff05037812 */ /* 0x010fe400078ec0ff */
[----:B------:R-:W-:Y:S02]  /*af50*/  SHF.R.U32.HI R11, RZ, 0x4, R7 ;  /* 0x00000004ff0b7819 */ /* 0x000fe40000011607 */
[----:B------:R-:W-:Y:S02]  /*af60*/  SHF.R.U32.HI R10, RZ, 0x4, R3 ;  /* 0x00000004ff0a7819 */ /* 0x000fe40000011603 */
[----:B-1----:R-:W-:Y:S02]  /*af70*/  LOP3.LUT R8, R8, 0xf, R11, 0xb8, !PT ;  /* 0x0000000f08087812 */ /* 0x002fe400078eb80b */
[----:B------:R-:W-:Y:S02]  /*af80*/  LOP3.LUT R9, R9, 0xf, R10, 0xb8, !PT ;  /* 0x0000000f09097812 */ /* 0x000fe400078eb80a */
[----:B------:R-:W-:Y:S01]  /*af90*/  SHF.R.U64 R7, R6, 0x4, R7 ;  /* 0x0000000406077819 */ /* 0x000fe20000001207 */
[----:B------:R1:W-:Y:S01]  /*afa0*/  STS [UR4+0x3861c], R8 ;  /* 0x03861c08ff007988 */ /* 0x0003e20008000804 */
[----:B------:R-:W-:-:S03]  /*afb0*/  SHF.R.U64 R3, R4, 0x4, R3 ;  /* 0x0000000404037819 */ /* 0x000fc60000001203 */
[----:B------:R2:W-:Y:S04]  /*afc0*/  STS [UR4+0x3869c], R9 ;  /* 0x03869c09ff007988 */ /* 0x0005e80008000804 */
[----:B------:R-:W4:Y:S01]  /*afd0*/  LDS R5, [UR4+0x3861c] ;  /* 0x03861c04ff057984 */ /* 0x000f220008000800 */
[----:B-1----:R-:W-:-:S03]  /*afe0*/  VIADD R8, R36, 0xffffffff ;  /* 0xffffffff24087836 */ /* 0x002fc60000000000 */
[----:B------:R-:W1:Y:S01]  /*aff0*/  LDS R10, [UR4+0x3869c] ;  /* 0x03869c04ff0a7984 */ /* 0x000e620008000800 */
[----:B--2---:R-:W-:Y:S02]  /*b000*/  VIADD R9, R2, 0xffffffff ;  /* 0xffffffff02097836 */ /* 0x004fe40000000000 */
[----:B------:R-:W-:Y:S01]  /*b010*/  IMAD.MOV.U32 R12, RZ, RZ, R8 ;  /* 0x000000ffff0c7224 */ /* 0x000fe200078e0008 */
[----:B------:R-:W-:Y:S04]  /*b020*/  STS [UR4+0x3860c], R7 ;  /* 0x03860c07ff007988 */ /* 0x000fe80008000804 */
[----:B------:R-:W-:Y:S04]  /*b030*/  STS.128 [UR4+0x386a0], R12 ;  /* 0x0386a00cff007988 */ /* 0x000fe80008000c04 */
[----:B-----5:R-:W-:Y:S04]  /*b040*/  STS.64 [UR4+0x38600], R22 ;  /* 0x03860016ff007988 */ /* 0x020fe80008000a04 */
[----:B---3--:R-:W-:Y:S04]  /*b050*/  STS.64 [UR4+0x38680], R20 ;  /* 0x03868014ff007988 */ /* 0x008fe80008000a04 */
[----:B------:R-:W-:Y:S01]  /*b060*/  STS [UR4+0x3868c], R3 ;  /* 0x03868c03ff007988 */ /* 0x000fe20008000804 */
[----:B----4-:R-:W-:-:S02]  /*b070*/  LOP3.LUT R5, R5, 0xf0, RZ, 0xb8, !PT ;  /* 0x000000f005057812 */ /* 0x010fc400078eb8ff */
[----:B-1----:R-:W-:-:S03]  /*b080*/  LOP3.LUT R10, R10, 0xf0, RZ, 0xb8, !PT ;  /* 0x000000f00a0a7812 */ /* 0x002fc600078eb8ff */
[----:B------:R-:W-:Y:S04]  /*b090*/  STS [UR4+0x3861c], R5 ;  /* 0x03861c05ff007988 */ /* 0x000fe80008000804 */
[----:B------:R1:W-:Y:S04]  /*b0a0*/  STS [UR4+0x3869c], R10 ;  /* 0x03869c0aff007988 */ /* 0x0003e80008000804 */
[----:B------:R-:W2:Y:S04]  /*b0b0*/  LDS R25, [UR4+0x3861c] ;  /* 0x03861c04ff197984 */ /* 0x000ea80008000800 */
[----:B------:R-:W3:Y:S01]  /*b0c0*/  LDS R27, [UR4+0x3869c] ;  /* 0x03869c04ff1b7984 */ /* 0x000ee20008000800 */
[----:B-1----:R-:W-:-:S05]  /*b0d0*/  CS2R R10, SRZ ;  /* 0x00000000000a7805 */ /* 0x002fca000001ff00 */
[----:B------:R-:W-:Y:S01]  /*b0e0*/  STS.128 [UR4+0x38620], R8 ;  /* 0x03862008ff007988 */ /* 0x000fe20008000c04 */
[----:B--2---:R-:W-:Y:S02]  /*b0f0*/  LOP3.LUT R25, R25, 0xf00, RZ, 0xb8, !PT ;  /* 0x00000f0019197812 */ /* 0x004fe400078eb8ff */
[----:B---3--:R-:W-:-:S03]  /*b100*/  LOP3.LUT R27, R27, 0xf00, RZ, 0xb8, !PT ;  /* 0x00000f001b1b7812 */ /* 0x008fc600078eb8ff */
[----:B------:R-:W-:Y:S04]  /*b110*/  STS.64 [UR4+0x38618], R24 ;  /* 0x03861818ff007988 */ /* 0x000fe80008000a04 */
[----:B------:R-:W-:Y:S04]  /*b120*/  STS.64 [UR4+0x38698], R26 ;  /* 0x0386981aff007988 */ /* 0x000fe80008000a04 */
[----:B------:R-:W1:Y:S04]  /*b130*/  LDS R5, [UR4+0x3861c] ;  /* 0x03861c04ff057984 */ /* 0x000e680008000800 */
[----:B------:R-:W2:Y:S01]  /*b140*/  LDS R28, [UR4+0x3869c] ;  /* 0x03869c04ff1c7984 */ /* 0x000ea20008000800 */
[----:B-1----:R-:W-:-:S02]  /*b150*/  LOP3.LUT R0, R5, 0xf000, RZ, 0xb8, !PT ;  /* 0x0000f00005007812 */ /* 0x002fc400078eb8ff */
[----:B--2---:R-:W-:-:S03]  /*b160*/  LOP3.LUT R2, R28, 0xf000, RZ, 0xb8, !PT ;  /* 0x0000f0001c027812 */ /* 0x004fc600078eb8ff */
[----:B------:R1:W-:Y:S04]  /*b170*/  STS [UR4+0x3861c], R0 ;  /* 0x03861c00ff007988 */ /* 0x0003e80008000804 */
[----:B------:R1:W-:Y:S02]  /*b180*/  STS [UR4+0x3869c], R2 ;  /* 0x03869c02ff007988 */ /* 0x0003e40008000804 */
.L_x_199:
[----:B------:R-:W-:Y:S05]  /*b190*/  BSYNC B0 ;  /* 0x0000000000007941 */ /* 0x000fea0003800000 */
.L_x_198:
[----:B------:R-:W-:Y:S01]  /*b1a0*/  ELECT P0, URZ, PT ;  /* 0x00000000003f782f */ /* 0x000fe20003800000 */
[----:B------:R-:W-:Y:S01]  /*b1b0*/  NOP ;  /* 0x0000000000007918 */ /* 0x000fe20000000000 */
[----:B------:R-:W-:Y:S11]  /*b1c0*/  BSSY B0, `(.L_x_200) ;  /* 0x0000004000007945 */ /* 0x000ff60003800000 */
[----:B------:R-:W-:Y:S05]  /*b1d0*/  @!P0 BRA `(.L_x_201) ;  /* 0x0000000000088947 */ /* 0x000fea0003800000 */
[----:B------:R0:W-:Y:S01]  /*b1e0*/  UTMACMDFLUSH ;  /* 0x00000000000079b7 */ /* 0x0001e20000000000 */
[----:B------:R-:W-:-:S04]  /*b1f0*/  DEPBAR.LE SB0, 0x0 ;  /* 0x000080000000791a */ /* 0x000fc80000000000 */
.L_x_201:
[----:B------:R-:W-:Y:S05]  /*b200*/  BSYNC B0 ;  /* 0x0000000000007941 */ /* 0x000fea0003800000 */
.L_x_200:
[----:B------:R-:W-:Y:S01]  /*b210*/  UMOV UR4, 0x400 ;  /* 0x0000040000047882 */ /* 0x000fe20000000000 */
[----:B---3--:R-:W-:Y:S01]  /*b220*/  IMAD.SHL.U32 R37, R37, 0x4, RZ ;  /* 0x0000000425257824 */ /* 0x008fe200078e00ff */
[----:B------:R-:W-:Y:S01]  /*b230*/  ULEA UR18, UR42, UR4, 0x18 ;  /* 0x000000042a127291 */ /* 0x000fe2000f8ec03f */
[----:B------:R-:W-:-:S03]  /*b240*/  ULDC UR14, c[0x0][0x884] ;  /* 0x00022100000e7ab9 */ /* 0x000fc60000000800 */
[----:B------:R-:W-:Y:S01]  /*b250*/  UIADD3 UR20, UR18, 0x38600, URZ ;  /* 0x0003860012147890 */ /* 0x000fe2000fffe03f */
[----:B------:R-:W-:Y:S01]  /*b260*/  IADD3 R4, P0, R37, UR12, RZ ;  /* 0x0000000c25047c10 */ /* 0x000fe2000ff1e0ff */
[----:B------:R-:W-:Y:S01]  /*b270*/  UIMAD.WIDE UR14, UR14, 0x80, UR12 ;  /* 0x000000800e0e78a5 */ /* 0x000fe2000f8e020c */
[----:B------:R-:W-:-:S03]  /*b280*/  IMAD.MOV.U32 R6, RZ, RZ, 0x1 ;  /* 0x00000001ff067424 */ /* 0x000fc600078e00ff */
[----:B------:R-:W-:Y:S02]  /*b290*/  IMAD.X R5, RZ, RZ, UR13, P0 ;  /* 0x0000000dff057e24 */ /* 0x000fe400080e06ff */
[----:B-1----:R-:W-:Y:S01]  /*b2a0*/  IADD3 R2, P1, R37, UR14, RZ ;  /* 0x0000000e25027c10 */ /* 0x002fe2000ff3e0ff */
[----:B------:R-:W1:Y:S04]  /*b2b0*/  LDS R7, [R37+UR20] ;  /* 0x0000001425077984 */ /* 0x000e680008000800 */
[----:B------:R-:W2:Y:S01]  /*b2c0*/  LDS R9, [R37+UR20+0x80] ;  /* 0x0000801425097984 */ /* 0x000ea20008000800 */
[----:B------:R-:W-:Y:S01]  /*b2d0*/  IMAD.X R3, RZ, RZ, UR15, P1 ;  /* 0x0000000fff037e24 */ /* 0x000fe200088e06ff */
[----:B------:R-:W-:Y:S01]  /*b2e0*/  MOV R8, 0x1 ;  /* 0x0000000100087802 */ /* 0x000fe20000000f00 */
[----:B------:R-:W-:Y:S01]  /*b2f0*/  BSSY B0, `(.L_x_202) ;  /* 0x00000e8000007945 */ /* 0x000fe20003800000 */
[----:B------:R-:W-:Y:S01]  /*b300*/  USHF.L.U32 UR4, UR42, 0x6, URZ ;  /* 0x000000062a047899 */ /* 0x000fe2000800063f */
[----:B------:R-:W-:Y:S01]  /*b310*/  IMAD.MOV.U32 R0, RZ, RZ, RZ ;  /* 0x000000ffff007224 */ /* 0x000fe200078e00ff */
[----:B------:R-:W-:Y:S01]  /*b320*/  USHF.L.U32 UR5, UR42, 0xd, URZ ;  /* 0x0000000d2a057899 */ /* 0x000fe2000800063f */
[----:B------:R-:W-:-:S02]  /*b330*/  IMAD.MOV.U32 R20, RZ, RZ, 0x1 ;  /* 0x00000001ff147424 */ /* 0x000fc400078e00ff */
[----:B------:R-:W-:Y:S02]  /*b340*/  IMAD.MOV.U32 R21, RZ, RZ, RZ ;  /* 0x000000ffff157224 */ /* 0x000fe400078e00ff */
[----:B------:R-:W-:Y:S01]  /*b350*/  IMAD.MOV.U32 R22, RZ, RZ, RZ ;  /* 0x000000ffff167224 */ /* 0x000fe200078e00ff */
[----:B------:R-:W-:Y:S02]  /*b360*/  ULOP3.LUT UR22, UR54, 0x1, URZ, 0xfc, !UPT ;  /* 0x0000000136167892 */ /* 0x000fe4000f8efc3f */
[----:B------:R-:W-:Y:S02]  /*b370*/  ULOP3.LUT UR19, UR53, 0x2, URZ, 0xfc, !UPT ;  /* 0x0000000235137892 */ /* 0x000fe4000f8efc3f */
[----:B------:R-:W-:Y:S02]  /*b380*/  ULOP3.LUT UR16, UR4, 0x40, URZ, 0xc0, !UPT ;  /* 0x0000004004107892 */ /* 0x000fe4000f8ec03f */
[----:B------:R-:W-:Y:S02]  /*b390*/  ULOP3.LUT UR17, UR5, 0x2000, URZ, 0xc0, !UPT ;  /* 0x0000200005117892 */ /* 0x000fe4000f8ec03f */
[----:B------:R-:W-:Y:S01]  /*b3a0*/  UIADD3 UR21, UR18, 0x38680, URZ ;  /* 0x0003868012157890 */ /* 0x000fe2000fffe03f */
[----:B-1----:R-:W5:Y:S04]  /*b3b0*/  ATOMG.E.EXCH.STRONG.GPU PT, RZ, [R4], R7 ;  /* 0x0000000704ff73a8 */ /* 0x002f6800041ee100 */
[----:B--2---:R1:W5:Y:S02]  /*b3c0*/  ATOMG.E.EXCH.STRONG.GPU PT, RZ, [R2], R9 ;  /* 0x0000000902ff73a8 */ /* 0x00436400041ee100 */
[----:B-1----:R-:W-:-:S02]  /*b3d0*/  PRMT R2, R6, 0x7610, R2 ;  /* 0x0000761006027816 */ /* 0x002fc40000000002 */
[----:B------:R-:W-:-:S07]  /*b3e0*/  PRMT R3, R8, 0x7610, R3 ;  /* 0x0000761008037816 */ /* 0x000fce0000000003 */
.L_x_221:
[----:B------:R-:W-:Y:S01]  /*b3f0*/  LOP3.LUT P0, RZ, R3, 0xff, RZ, 0xc0, !PT ;  /* 0x000000ff03ff7812 */ /* 0x000fe2000780c0ff */
[----:B-----5:R-:W-:Y:S01]  /*b400*/  VIADD R4, R36, 0x7f ;  /* 0x0000007f24047836 */ /* 0x020fe20000000000 */
[----:B------:R-:W-:Y:S05]  /*b410*/  YIELD ;  /* 0x0000000000007946 */ /* 0x000fea0003800000 */
[----:B------:R-:W-:Y:S01]  /*b420*/  SHF.R.S32.HI R5, RZ, 0x1f, R4 ;  /* 0x0000001fff057819 */ /* 0x000fe20000011404 */
[----:B------:R-:W-:Y:S03]  /*b430*/  BSSY B1, `(.L_x_203) ;  /* 0x0000008000017945 */ /* 0x000fe60003800000 */
[----:B------:R-:W-:-:S02]  /*b440*/  LEA.HI R5, R5, R4, RZ, 0x7 ;  /* 0x0000000405057211 */ /* 0x000fc400078f38ff */
[----:B------:R-:W-:Y:S05]  /*b450*/  @!P0 BRA `(.L_x_204) ;  /* 0x0000000000148947 */ /* 0x000fea0003800000 */
[----:B------:R-:W-:-:S04]  /*b460*/  DEPBAR {5,4,3,2,1,0} ;  /* 0x0000003f0000791a */ /* 0x000fc80000000000 */
[----:B------:R1:W-:Y:S01]  /*b470*/  UTMACCTL.IV [UR12] ;  /* 0x000000000c0079b9 */ /* 0x0003e20008000000 */
[----:B------:R-:W-:-:S04]  /*b480*/  DEPBAR {5,4,3,2,1,0} ;  /* 0x0000003f0000791a */ /* 0x000fc80000000000 */
[----:B------:R1:W-:Y:S02]  /*b490*/  UTMACCTL.IV [UR14] ;  /* 0x000000000e0079b9 */ /* 0x0003e40008000000 */
[----:B-1----:R-:W-:Y:S01]  /*b4a0*/  NOP ;  /* 0x0000000000007918 */ /* 0x002fe20000000000 */
.L_x_204:
[----:B------:R-:W-:Y:S05]  /*b4b0*/  BSYNC B1 ;  /* 0x0000000000017941 */ /* 0x000fea0003800000 */
.L_x_203:
[----:B------:R-:W-:Y:S01]  /*b4c0*/  UMOV UR4, 0xffffffff ;  /* 0xffffffff00047882 */ /* 0x000fe20000000000 */
[----:B------:R-:W-:Y:S02]  /*b4d0*/  SHF.R.S32.HI R7, RZ, 0x7, R5 ;  /* 0x00000007ff077819 */ /* 0x000fe40000011405 */
[----:B------:R-:W-:Y:S05]  /*b4e0*/  BRA.DIV UR4, `(.L_x_205) ;  /* 0x0000003e04047947 */ /* 0x000fea000b800000 */
[----:B-----5:R-:W-:-:S13]  /*b4f0*/  ELECT P6, URZ, PT ;  /* 0x00000000003f782f */ /* 0x020fda00038c0000 */
.L_x_293:
[----:B------:R-:W-:Y:S01]  /*b500*/  ISETP.LT.OR P6, PT, R36, 0x1, !P6 ;  /* 0x000000012400780c */ /* 0x000fe200077c1670 */
[----:B------:R-:W-:-:S12]  /*b510*/  BSSY B1, `(.L_x_206) ;  /* 0x000002e000017945 */ /* 0x000fd80003800000 */
[----:B------:R-:W-:Y:S05]  /*b520*/  @P6 BRA `(.L_x_207) ;  /* 0x0000000000b06947 */ /* 0x000fea0003800000 */
[----:B------:R-:W-:Y:S01]  /*b530*/  LEA R17, R17, UR16, 0x7 ;  /* 0x0000001011117c11 */ /* 0x000fe2000f8e38ff */
[----:B------:R-:W-:Y:S02]  /*b540*/  IMAD.SHL.U32 R16, R16, 0x100, RZ ;  /* 0x0000010010107824 */ /* 0x000fe400078e00ff */
[----:B------:R-:W-:Y:S02]  /*b550*/  VIADD R9, R7, 0x1 ;  /* 0x0000000107097836 */ /* 0x000fe40000000000 */
[----:B------:R-:W-:Y:S02]  /*b560*/  IMAD.MOV.U32 R10, RZ, RZ, RZ ;  /* 0x000000ffff0a7224 */ /* 0x000fe400078e00ff */
[----:B------:R-:W-:Y:S02]  /*b570*/  IMAD.MOV.U32 R3, RZ, RZ, R20 ;  /* 0x000000ffff037224 */ /* 0x000fe400078e0014 */
[----:B------:R-:W-:-:S07]  /*b580*/  IMAD.MOV.U32 R4, RZ, RZ, R0 ;  /* 0x000000ffff047224 */ /* 0x000fce00078e0000 */
.L_x_210:
[----:B-1----:R-:W-:Y:S01]  /*b590*/  LEA R8, R4, UR18, 0x3 ;  /* 0x0000001204087c11 */ /* 0x002fe2000f8e18ff */
[----:B------:R-:W-:Y:S05]  /*b5a0*/  YIELD ;  /* 0x0000000000007946 */ /* 0x000fea0003800000 */
[----:B------:R-:W-:Y:S02]  /*b5b0*/  SHF.L.U32 R5, R3, 0x1f, RZ ;  /* 0x0000001f03057819 */ /* 0x000fe400000006ff */
[----:B------:R-:W-:Y:S02]  /*b5c0*/  LOP3.LUT P1, RZ, R19, 0x7f, RZ, 0xc0, !PT ;  /* 0x0000007f13ff7812 */ /* 0x000fe4000782c0ff */
[----:B------:R-:W1:Y:S11]  /*b5d0*/  SYNCS.PHASECHK.TRANS64.TRYWAIT P0, [R8+URZ+0x384a0], R5 ;  /* 0x0384a005080075a7 */ /* 0x000e76000800017f */
[----:B------:R-:W2:Y:S01]  /*b5e0*/  @!P1 LDC R6, c[0x0][0x500] ;  /* 0x00014000ff069b82 */ /* 0x000ea20000000800 */
[----:B-1----:R-:W-:Y:S05]  /*b5f0*/  @!P0 BRA `(.L_x_208) ;  /* 0x0000003800e08947 */ /* 0x002fea0003800000 */
.L_x_294:
[----:B------:R-:W-:Y:S01]  /*b600*/  UPRMT UR4, UR19, 0x9910, URZ ;  /* 0x0000991013047896 */ /* 0x000fe2000800003f */
[----:B--2---:R2:W-:Y:S03]  /*b610*/  @!P1 SYNCS.ARRIVE.TRANS64 RZ, [R8+URZ+0x38480], R6 ;  /* 0x0384800608ff99a7 */ /* 0x0045e6000800003f */
[----:B------:R-:W-:-:S06]  /*b620*/  UISETP.NE.AND UP0, UPT, UR4, 0x2, UPT ;  /* 0x000000020400788c */ /* 0x000fcc000bf05270 */
[----:B------:R-:W-:-:S13]  /*b630*/  PLOP3.LUT P0, PT, PT, PT, UP0, 0x80, 0x0 ;  /* 0x000000000000781c */ /* 0x000fda0003f0f008 */
[----:B--2---:R-:W-:Y:S05]  /*b640*/  @P0 BRA `(.L_x_209) ;  /* 0x0000000000040947 */ /* 0x004fea0003800000 */
[----:B------:R-:W-:Y:S01]  /*b650*/  BPT.TRAP 0x1 ;  /* 0x000000040000795c */ /* 0x000fe20000300000 */
.L_x_209:
[----:B------:R-:W-:Y:S01]  /*b660*/  R2UR UR4, R4 ;  /* 0x00000000040472ca */ /* 0x000fe200000e0000 */
[----:B------:R-:W-:Y:S01]  /*b670*/  VIADD R9, R9, 0xffffffff ;  /* 0xffffffff09097836 */ /* 0x000fe20000000000 */
[----:B------:R-:W-:Y:S01]  /*b680*/  R2UR UR5, R8 ;  /* 0x00000000080572ca */ /* 0x000fe200000e0000 */
[----:B------:R-:W-:Y:S01]  /*b690*/  VIADD R4, R4, 0x1 ;  /* 0x0000000104047836 */ /* 0x000fe20000000000 */
[----:B------:R-:W-:Y:S01]  /*b6a0*/  R2UR UR6, R10 ;  /* 0x000000000a0672ca */ /* 0x000fe200000e0000 */
[----:B------:R-:W-:Y:S01]  /*b6b0*/  UMOV UR24, 0x0 ;  /* 0x0000000000187882 */ /* 0x000fe20000000000 */
[----:B------:R-:W-:Y:S01]  /*b6c0*/  R2UR UR7, R16 ;  /* 0x00000000100772ca */ /* 0x000fe200000e0000 */
[----:B------:R-:W-:Y:S01]  /*b6d0*/  UMOV UR25, 0x10000000 ;  /* 0x1000000000197882 */ /* 0x000fe20000000000 */
[----:B------:R-:W-:Y:S01]  /*b6e0*/  R2UR UR11, R17 ;  /* 0x00000000110b72ca */ /* 0x000fe200000e0000 */
[----:B------:R-:W-:Y:S01]  /*b6f0*/  UMOV UR23, 0x30000 ;  /* 0x0003000000177882 */ /* 0x000fe20000000000 */
[----:B------:R-:W-:Y:S01]  /*b700*/  ISETP.GT.AND P1, PT, R9, 0x1, PT ;  /* 0x000000010900780c */ /* 0x000fe20003f24270 */
[----:B------:R-:W-:Y:S01]  /*b710*/  VIADD R10, R10, 0x80 ;  /* 0x000000800a0a7836 */ /* 0x000fe20000000000 */
[----:B------:R-:W-:Y:S01]  /*b720*/  ISETP.NE.AND P0, PT, R4, 0x4, PT ;  /* 0x000000040400780c */ /* 0x000fe20003f05270 */
[----:B------:R-:W-:-:S02]  /*b730*/  ULEA UR8, UR4, UR17, 0xe ;  /* 0x0000001104087291 */ /* 0x000fc4000f8e703f */
[----:B------:R-:W-:Y:S01]  /*b740*/  ULEA UR4, UR4, UR18, 0xf ;  /* 0x0000001204047291 */ /* 0x000fe2000f8e783f */
[----:B------:R-:W-:Y:S01]  /*b750*/  SEL R6, RZ, 0x1, P0 ;  /* 0x00000001ff067807 */ /* 0x000fe20000000000 */
[----:B------:R-:W-:Y:S01]  /*b760*/  UIADD3 UR5, UR5, 0x38480, URZ ;  /* 0x0003848005057890 */ /* 0x000fe2000fffe03f */
[----:B------:R-:W-:Y:S01]  /*b770*/  SEL R4, R4, RZ, P0 ;  /* 0x000000ff04047207 */ /* 0x000fe20000000000 */
[----:B------:R-:W-:Y:S01]  /*b780*/  UIADD3 UR8, UR18, 0x20000, UR8 ;  /* 0x0002000012087890 */ /* 0x000fe2000fffe008 */
[----:B------:R-:W-:Y:S01]  /*b790*/  LOP3.LUT R3, R3, R6, RZ, 0x3c, !PT ;  /* 0x0000000603037212 */ /* 0x000fe200078e3cff */
[----:B------:R-:W-:-:S03]  /*b7a0*/  UMOV UR10, UR6 ;  /* 0x00000006000a7c82 */ /* 0x000fc60008000000 */
[----:B------:R-:W-:Y:S02]  /*b7b0*/  UMOV UR9, UR5 ;  /* 0x0000000500097c82 */ /* 0x000fe40008000000 */
[----:B------:R2:W-:Y:S02]  /*b7c0*/  UTMALDG.2D [UR4], [UR12], desc[UR24] ;  /* 0x000018040c0075b4 */ /* 0x0005e40008009000 */
[----:B------:R2:W-:Y:S02]  /*b7d0*/  UTMALDG.2D.MULTICAST [UR8], [UR14], UR23, desc[UR24] ;  /* 0x000018080e0073b4 */ /* 0x0005e40008009817 */
[----:B--2---:R-:W-:Y:S05]  /*b7e0*/  @P1 BRA `(.L_x_210) ;  /* 0xfffffffc00681947 */ /* 0x004fea000383ffff */
.L_x_207:
[----:B------:R-:W-:Y:S05]  /*b7f0*/  BSYNC B1 ;  /* 0x0000000000017941 */ /* 0x000fea0003800000 */
.L_x_206:
[----:B------:R-:W-:Y:S02]  /*b800*/  IADD3 R0, R7, R0, RZ ;  /* 0x0000000007007210 */ /* 0x000fe40007ffe0ff */
[----:B------:R-:W-:Y:S02]  /*b810*/  LOP3.LUT P0, RZ, R2, 0xff, RZ, 0xc0, !PT ;  /* 0x000000ff02ff7812 */ /* 0x000fe4000780c0ff */
[----:B------:R-:W-:-:S04]  /*b820*/  SHF.R.U32.HI R2, RZ, 0x2, R0 ;  /* 0x00000002ff027819 */ /* 0x000fc80000011600 */
[----:B------:R-:W-:-:S04]  /*b830*/  LOP3.LUT R2, R2, 0x1, RZ, 0xc0, !PT ;  /* 0x0000000102027812 */ /* 0x000fc800078ec0ff */
[----:B------:R-:W-:Y:S01]  /*b840*/  ISETP.NE.U32.AND P1, PT, R2, 0x1, PT ;  /* 0x000000010200780c */ /* 0x000fe20003f25070 */
[----:B------:R-:W-:Y:S02]  /*b850*/  IMAD.U32 R2, RZ, RZ, UR22 ;  /* 0x00000016ff027e24 */ /* 0x000fe4000f8e00ff */
[----:B------:R-:W-:Y:S01]  /*b860*/  @P0 SYNCS.ARRIVE.TRANS64.A1T0 RZ, [UR18+0x38508], RZ ;  /* 0x038508ffffff09a7 */ /* 0x000fe20008100012 */
[----:B------:R-:W-:Y:S02]  /*b870*/  ISETP.GT.U32.AND P0, PT, R0, 0x3, PT ;  /* 0x000000030000780c */ /* 0x000fe40003f04070 */
[----:B------:R-:W-:Y:S02]  /*b880*/  ISETP.NE.AND P2, PT, R2, 0x3, PT ;  /* 0x000000030200780c */ /* 0x000fe40003f45270 */
[C---:B------:R-:W-:Y:S02]  /*b890*/  ISETP.LT.U32.AND P0, PT, R7.reuse, 0x4, P0 ;  /* 0x000000040700780c */ /* 0x040fe40000701070 */
[----:B------:R-:W-:-:S02]  /*b8a0*/  ISETP.GT.U32.AND P1, PT, R7, 0x3, !P1 ;  /* 0x000000030700780c */ /* 0x000fc40004f24070 */
[----:B------:R-:W-:Y:S02]  /*b8b0*/  SEL R3, RZ, 0x1, !P0 ;  /* 0x00000001ff037807 */ /* 0x000fe40004000000 */
[----:B------:R-:W-:Y:S02]  /*b8c0*/  SEL R2, RZ, 0x1, !P1 ;  /* 0x00000001ff027807 */ /* 0x000fe40004800000 */
[----:B------:R-:W-:Y:S02]  /*b8d0*/  LOP3.LUT R0, R0, 0x3, RZ, 0xc0, !PT ;  /* 0x0000000300007812 */ /* 0x000fe400078ec0ff */
[----:B------:R-:W-:Y:S01]  /*b8e0*/  LOP3.LUT R20, R2, R20, R3, 0x96, !PT ;  /* 0x0000001402147212 */ /* 0x000fe200078e9603 */
[----:B------:R-:W-:Y:S06]  /*b8f0*/  @!P2 BRA `(.L_x_211) ;  /* 0x000000000004a947 */ /* 0x000fec0003800000 */
[----:B------:R-:W-:Y:S01]  /*b900*/  BPT.TRAP 0x1 ;  /* 0x000000040000795c */ /* 0x000fe20000300000 */
.L_x_211:
[C---:B------:R-:W-:Y:S01]  /*b910*/  LEA R3, R21.reuse, UR18, 0x3 ;  /* 0x0000001215037c11 */ /* 0x040fe2000f8e18ff */
[----:B------:R-:W-:Y:S01]  /*b920*/  BSSY B1, `(.L_x_212) ;  /* 0x0000005000017945 */ /* 0x000fe20003800000 */
[----:B------:R-:W-:Y:S02]  /*b930*/  SHF.L.U32 R2, R22, 0x1f, RZ ;  /* 0x0000001f16027819 */ /* 0x000fe400000006ff */
[----:B------:R-:W-:Y:S02]  /*b940*/  LEA R4, R21, UR18, 0x4 ;  /* 0x0000001215047c11 */ /* 0x000fe4000f8e20ff */
[----:B------:R-:W2:Y:S02]  /*b950*/  SYNCS.PHASECHK.TRANS64.TRYWAIT P0, [R3+URZ+0x38400], R2 ;  /* 0x03840002030075a7 */ /* 0x000ea4000800017f */
[----:B--2---:R-:W-:Y:S05]  /*b960*/  @!P0 BRA `(.L_x_213) ;  /* 0x0000003800188947 */ /* 0x004fea0003800000 */
.L_x_295:
[----:B------:R-:W-:Y:S05]  /*b970*/  BSYNC B1 ;  /* 0x0000000000017941 */ /* 0x000fea0003800000 */
.L_x_212:
[----:B-1----:R-:W1:Y:S01]  /*b980*/  LDS.128 R4, [R4+0x38510] ;  /* 0x0385100004047984 */ /* 0x002e620000000c00 */
[----:B------:R-:W-:Y:S01]  /*b990*/  @!PT LDS RZ, [RZ] ;  /* 0x00000000fffff984 */ /* 0x000fe20000000800 */
[----:B------:R-:W-:Y:S01]  /*b9a0*/  @!PT LDS RZ, [RZ] ;  /* 0x00000000fffff984 */ /* 0x000fe20000000800 */
[----:B------:R-:W-:Y:S01]  /*b9b0*/  @!PT LDS RZ, [RZ] ;  /* 0x00000000fffff984 */ /* 0x000fe20000000800 */
[----:B------:R-:W-:Y:S01]  /*b9c0*/  @!PT LDS RZ, [RZ] ;  /* 0x00000000fffff984 */ /* 0x000fe20000000800 */
[----:B------:R3:W-:Y:S06]  /*b9d0*/  MEMBAR.ALL.CTA ;  /* 0x0000000000007992 */ /* 0x0007ec0000008000 */
[----:B---3--:R-:W3:Y:S01]  /*b9e0*/  FENCE.VIEW.ASYNC.S ;  /* 0x00000000000073c6 */ /* 0x008ee20000000000 */
[----:B-1----:R-:W-:Y:S02]  /*b9f0*/  IMAD.MOV.U32 R17, RZ, RZ, R5 ;  /* 0x000000ffff117224 */ /* 0x002fe400078e0005 */
[----:B------:R-:W-:Y:S01]  /*ba00*/  IMAD.MOV.U32 R16, RZ, RZ, R4 ;  /* 0x000000ffff107224 */ /* 0x000fe200078e0004 */
[----:B---3--:R-:W-:Y:S06]  /*ba10*/  @!P2 BRA `(.L_x_214) ;  /* 0x000000000004a947 */ /* 0x008fec0003800000 */
[----:B------:R-:W-:Y:S01]  /*ba20*/  BPT.TRAP 0x1 ;  /* 0x000000040000795c */ /* 0x000fe20000300000 */
.L_x_214:
[----:B------:R-:W1:Y:S01]  /*ba30*/  S2R R5, SR_CgaCtaId ;  /* 0x0000000000057919 */ /* 0x000e620000008800 */
[----:B------:R-:W-:Y:S01]  /*ba40*/  ISETP.NE.AND P0, PT, R7, RZ, PT ;  /* 0x000000ff0700720c */ /* 0x000fe20003f05270 */
[----:B--2---:R-:W-:Y:S01]  /*ba50*/  VIADD R2, R3, 0x38440 ;  /* 0x0003844003027836 */ /* 0x004fe20000000000 */
[CC--:B------:R-:W-:Y:S02]  /*ba60*/  ISETP.NE.AND P1, PT, R6.reuse, R18.reuse, PT ;  /* 0x000000120600720c */ /* 0x0c0fe40003f25270 */
[----:B------:R-:W-:Y:S02]  /*ba70*/  ISETP.EQ.OR P0, PT, R6, R18, !P0 ;  /* 0x000000120600720c */ /* 0x000fe40004702670 */
[----:B-1----:R-:W-:-:S04]  /*ba80*/  PRMT R2, R5, 0x654, R2 ;  /* 0x0000065405027816 */ /* 0x002fc80000000002 */
[----:B------:R1:W-:Y:S07]  /*ba90*/  SYNCS.ARRIVE.TRANS64.RED.A1T0 RZ, [R2+URZ], RZ ;  /* 0x000000ff02ff79a7 */ /* 0x0003ee000810043f */
[----:B------:R-:W-:Y:S05]  /*baa0*/  @P0 BRA `(.L_x_215) ;  /* 0x00000004008c0947 */ /* 0x000fea0003800000 */
[----:B-1----:R-:W1:Y:S02]  /*bab0*/  LDC.64 R2, c[0x0][0x290] ;  /* 0x0000a400ff027b82 */ /* 0x002e640000000a00 */
[----:B-1----:R-:W-:-:S05]  /*bac0*/  IMAD.WIDE R2, R6, 0xc, R2 ;  /* 0x0000000c06027825 */ /* 0x002fca00078e0202 */
[----:B------:R1:W5:Y:S01]  /*bad0*/  LDG.E R36, desc[UR58][R2.64+0x8] ;  /* 0x0000083a02247981 */ /* 0x000362000c1e1900 */
[----:B------:R-:W-:-:S03]  /*bae0*/  UMOV UR4, 0xffffffff ;  /* 0xffffffff00047882 */ /* 0x000fc60000000000 */
[----:B------:R-:W-:Y:S05]  /*baf0*/  BRA.DIV UR4, `(.L_x_216) ;  /* 0x0000003604c87947 */ /* 0x000fea000b800000 */
[----:B------:R-:W-:-:S13]  /*bb00*/  ELECT P6, URZ, PT ;  /* 0x00000000003f782f */ /* 0x000fda00038c0000 */
.L_x_298:
[----:B------:R-:W-:Y:S04]  /*bb10*/  BSSY B1, `(.L_x_217) ;  /* 0x0000049000017945 */ /* 0x000fe80003800000 */
[----:B------:R-:W-:Y:S05]  /*bb20*/  @!P6 BRA `(.L_x_218) ;  /* 0x00000004001ce947 */ /* 0x000fea0003800000 */
[C---:B------:R-:W-:Y:S01]  /*bb30*/  IMAD.SHL.U32 R4, R6.reuse, 0x8, RZ ;  /* 0x0000000806047824 */ /* 0x040fe200078e00ff */
[----:B------:R-:W-:Y:S01]  /*bb40*/  SHF.R.S32.HI R5, RZ, 0x1f, R6 ;  /* 0x0000001fff057819 */ /* 0x000fe20000011406 */
[----:B------:R-:W-:Y:S01]  /*bb50*/  ULDC.64 UR4, c[0x0][0x510] ;  /* 0x0001440000047ab9 */ /* 0x000fe20000000a00 */
[----:B------:R-:W-:Y:S01]  /*bb60*/  ULDC.64 UR6, c[0x0][0x520] ;  /* 0x0001480000067ab9 */ /* 0x000fe20000000a00 */
[----:B------:R-:W2:Y:S01]  /*bb70*/  LDG.E R14, desc[UR58][R2.64] ;  /* 0x0000003a020e7981 */ /* 0x000ea2000c1e1900 */
[----:B------:R-:W-:Y:S02]  /*bb80*/  SHF.L.U64.HI R5, R6, 0x3, R5 ;  /* 0x0000000306057819 */ /* 0x000fe40000010205 */
[C---:B------:R-:W-:Y:S02]  /*bb90*/  IADD3 R12, P0, R4.reuse, UR4, RZ ;  /* 0x00000004040c7c10 */ /* 0x040fe4000ff1e0ff */
[C---:B------:R-:W-:Y:S02]  /*bba0*/  IADD3 R10, P2, R4.reuse, UR6, RZ ;  /* 0x00000006040a7c10 */ /* 0x040fe4000ff5e0ff */
[C---:B------:R-:W-:Y:S01]  /*bbb0*/  IADD3.X R13, R5.reuse, UR5, RZ, P0, !PT ;  /* 0x00000005050d7c10 */ /* 0x040fe200087fe4ff */
[----:B------:R-:W-:Y:S01]  /*bbc0*/  ULDC.64 UR4, c[0x0][0x518] ;  /* 0x0001460000047ab9 */ /* 0x000fe20000000a00 */
[----:B------:R-:W-:Y:S01]  /*bbd0*/  IADD3.X R11, R5, UR7, RZ, P2, !PT ;  /* 0x00000007050b7c10 */ /* 0x000fe200097fe4ff */
[----:B-1----:R1:W3:Y:S04]  /*bbe0*/  LDG.E R2, desc[UR58][R2.64+0x4] ;  /* 0x0000043a02027981 */ /* 0x0022e8000c1e1900 */
[----:B------:R-:W4:Y:S04]  /*bbf0*/  LDG.E.64 R12, desc[UR58][R12.64] ;  /* 0x0000003a0c0c7981 */ /* 0x000f28000c1e1b00 */
[----:B------:R-:W2:Y:S01]  /*bc00*/  LDG.E.64 R10, desc[UR58][R10.64] ;  /* 0x0000003a0a0a7981 */ /* 0x000ea2000c1e1b00 */
[----:B------:R-:W-:-:S04]  /*bc10*/  IADD3 R8, P0, R4, UR4, RZ ;  /* 0x0000000404087c10 */ /* 0x000fc8000ff1e0ff */
[----:B------:R-:W-:Y:S01]  /*bc20*/  IADD3.X R9, R5, UR5, RZ, P0, !PT ;  /* 0x0000000505097c10 */ /* 0x000fe200087fe4ff */
[----:B------:R-:W-:-:S05]  /*bc30*/  ULDC.64 UR4, c[0x0][0x528] ;  /* 0x00014a0000047ab9 */ /* 0x000fca0000000a00 */
[----:B------:R-:W3:Y:S01]  /*bc40*/  LDG.E.64 R8, desc[UR58][R8.64] ;  /* 0x0000003a08087981 */ /* 0x000ee2000c1e1b00 */
[----:B------:R-:W-:-:S04]  /*bc50*/  IADD3 R4, P0, R4, UR4, RZ ;  /* 0x0000000404047c10 */ /* 0x000fc8000ff1e0ff */
[----:B------:R-:W-:-:S06]  /*bc60*/  IADD3.X R5, R5, UR5, RZ, P0, !PT ;  /* 0x0000000505057c10 */ /* 0x000fcc00087fe4ff */
[----:B------:R-:W3:Y:S04]  /*bc70*/  LDG.E.64 R4, desc[UR58][R4.64] ;  /* 0x0000003a04047981 */ /* 0x000ee8000c1e1b00 */
[----:B----4-:R-:W-:Y:S04]  /*bc80*/  STS.64 [UR20], R12 ;  /* 0x0000000cff007988 */ /* 0x010fe80008000a14 */
[----:B--2---:R-:W-:Y:S04]  /*bc90*/  STS.64 [UR21], R10 ;  /* 0x0000000aff007988 */ /* 0x004fe80008000a15 */
[----:B------:R-:W2:Y:S01]  /*bca0*/  LDS R15, [UR20+0x1c] ;  /* 0x00001c14ff0f7984 */ /* 0x000ea20008000800 */
[----:B---3--:R-:W-:-:S04]  /*bcb0*/  LOP3.LUT R23, R9, 0x1fffffff, RZ, 0xc0, !PT ;  /* 0x1fffffff09177812 */ /* 0x008fc800078ec0ff */
[----:B------:R-:W-:-:S04]  /*bcc0*/  SHF.R.U32.HI R18, RZ, 0x4, R23 ;  /* 0x00000004ff127819 */ /* 0x000fc80000011617 */
[----:B--2---:R-:W-:-:S05]  /*bcd0*/  LOP3.LUT R15, R15, 0xf, R18, 0xb8, !PT ;  /* 0x0000000f0f0f7812 */ /* 0x004fca00078eb812 */
[----:B------:R-:W-:Y:S04]  /*bce0*/  STS [UR20+0x1c], R15 ;  /* 0x00001c0fff007988 */ /* 0x000fe80008000814 */
[----:B------:R-:W2:Y:S02]  /*bcf0*/  LDS R18, [UR20+0x1c] ;  /* 0x00001c14ff127984 */ /* 0x000ea40008000800 */
[----:B--2---:R-:W-:-:S05]  /*bd00*/  LOP3.LUT R18, R18, 0xf0, RZ, 0xb8, !PT ;  /* 0x000000f012127812 */ /* 0x004fca00078eb8ff */
[----:B------:R-:W-:Y:S04]  /*bd10*/  STS [UR20+0x1c], R18 ;  /* 0x00001c12ff007988 */ /* 0x000fe80008000814 */
[----:B------:R-:W2:Y:S01]  /*bd20*/  LDS R13, [UR20+0x1c] ;  /* 0x00001c14ff0d7984 */ /* 0x000ea20008000800 */
[----:B------:R-:W-:-:S05]  /*bd30*/  IMAD.U32 R12, RZ, RZ, UR20 ;  /* 0x00000014ff0c7e24 */ /* 0x000fca000f8e00ff */
[----:B------:R-:W-:Y:S02]  /*bd40*/  SHF.R.U64 R12, R12, 0x4, RZ ;  /* 0x000000040c0c7819 */ /* 0x000fe400000012ff */
[----:B--2---:R-:W-:-:S05]  /*bd50*/  LOP3.LUT R13, R13, 0xf00, RZ, 0xb8, !PT ;  /* 0x00000f000d0d7812 */ /* 0x004fca00078eb8ff */
[----:B------:R-:W-:Y:S04]  /*bd60*/  STS.64 [UR20+0x18], R12 ;  /* 0x0000180cff007988 */ /* 0x000fe80008000a14 */
[----:B------:R-:W1:Y:S01]  /*bd70*/  LDS R24, [UR20+0x1c] ;  /* 0x00001c14ff187984 */ /* 0x000e620008000800 */
[----:B------:R-:W-:Y:S01]  /*bd80*/  SHF.R.U64 R15, R8, 0x4, R23 ;  /* 0x00000004080f7819 */ /* 0x000fe20000001217 */
[----:B-----5:R-:W-:Y:S01]  /*bd90*/  VIADD R8, R36, 0xffffffff ;  /* 0xffffffff24087836 */ /* 0x020fe20000000000 */
[----:B------:R-:W-:Y:S01]  /*bda0*/  CS2R R10, SRZ ;  /* 0x00000000000a7805 */ /* 0x000fe2000001ff00 */
[----:B------:R-:W-:Y:S01]  /*bdb0*/  VIADD R9, R14, 0xffffffff ;  /* 0xffffffff0e097836 */ /* 0x000fe20000000000 */
[----:B------:R-:W-:Y:S04]  /*bdc0*/  STS [UR20+0x10], R12 ;  /* 0x0000100cff007988 */ /* 0x000fe80008000814 */
[----:B------:R-:W-:Y:S04]  /*bdd0*/  STS [UR20+0x14], R12 ;  /* 0x0000140cff007988 */ /* 0x000fe80008000814 */
[----:B------:R-:W-:Y:S04]  /*bde0*/  STS.128 [UR20+0x20], R8 ;  /* 0x00002008ff007988 */ /* 0x000fe80008000c14 */
[----:B------:R-:W-:Y:S04]  /*bdf0*/  STS [UR20+0xc], R15 ;  /* 0x00000c0fff007988 */ /* 0x000fe80008000814 */
[----:B------:R-:W-:Y:S01]  /*be00*/  STS [UR20+0x30], RZ ;  /* 0x000030ffff007988 */ /* 0x000fe20008000814 */
[----:B-1----:R-:W-:-:S05]  /*be10*/  LOP3.LUT R3, R24, 0xf000, RZ, 0xb8, !PT ;  /* 0x0000f00018037812 */ /* 0x002fca00078eb8ff */
[----:B------:R-:W-:Y:S04]  /*be20*/  STS [UR20+0x1c], R3 ;  /* 0x00001c03ff007988 */ /* 0x000fe80008000814 */
[----:B------:R-:W1:Y:S01]  /*be30*/  LDS R13, [UR21+0x1c] ;  /* 0x00001c15ff0d7984 */ /* 0x000e620008000800 */
[----:B------:R-:W-:-:S04]  /*be40*/  LOP3.LUT R23, R5, 0x1fffffff, RZ, 0xc0, !PT ;  /* 0x1fffffff05177812 */ /* 0x000fc800078ec0ff */
[----:B------:R-:W-:-:S04]  /*be50*/  SHF.R.U32.HI R14, RZ, 0x4, R23 ;  /* 0x00000004ff0e7819 */ /* 0x000fc80000011617 */
[----:B-1----:R-:W-:-:S05]  /*be60*/  LOP3.LUT R5, R13, 0xf, R14, 0xb8, !PT ;  /* 0x0000000f0d057812 */ /* 0x002fca00078eb80e */
[----:B------:R-:W-:Y:S04]  /*be70*/  STS [UR21+0x1c], R5 ;  /* 0x00001c05ff007988 */ /* 0x000fe80008000815 */
[----:B------:R-:W1:Y:S02]  /*be80*/  LDS R14, [UR21+0x1c] ;  /* 0x00001c15ff0e7984 */ /* 0x000e640008000800 */
[----:B-1----:R-:W-:-:S05]  /*be90*/  LOP3.LUT R14, R14, 0xf0, RZ, 0xb8, !PT ;  /* 0x000000f00e0e7812 */ /* 0x002fca00078eb8ff */
[----:B------:R-:W-:Y:S04]  /*bea0*/  STS [UR21+0x1c], R14 ;  /* 0x00001c0eff007988 */ /* 0x000fe80008000815 */
[----:B------:R-:W1:Y:S01]  /*beb0*/  LDS R13, [UR21+0x1c] ;  /* 0x00001c15ff0d7984 */ /* 0x000e620008000800 */
[----:B------:R-:W-:-:S05]  /*bec0*/  IMAD.U32 R12, RZ, RZ, UR21 ;  /* 0x00000015ff0c7e24 */ /* 0x000fca000f8e00ff */
[----:B------:R-:W-:Y:S02]  /*bed0*/  SHF.R.U64 R12, R12, 0x4, RZ ;  /* 0x000000040c0c7819 */ /* 0x000fe400000012ff */
[----:B-1----:R-:W-:-:S05]  /*bee0*/  LOP3.LUT R13, R13, 0xf00, RZ, 0xb8, !PT ;  /* 0x00000f000d0d7812 */ /* 0x002fca00078eb8ff */
[----:B------:R-:W-:Y:S04]  /*bef0*/  STS.64 [UR21+0x18], R12 ;  /* 0x0000180cff007988 */ /* 0x000fe80008000a15 */
[----:B------:R-:W1:Y:S01]  /*bf00*/  LDS R3, [UR21+0x1c] ;  /* 0x00001c15ff037984 */ /* 0x000e620008000800 */
[----:B------:R-:W-:Y:S01]  /*bf10*/  VIADD R9, R2, 0xffffffff ;  /* 0xffffffff02097836 */ /* 0x000fe20000000000 */
[----:B------:R-:W-:Y:S02]  /*bf20*/  SHF.R.U64 R4, R4, 0x4, R23 ;  /* 0x0000000404047819 */ /* 0x000fe40000001217 */
[----:B------:R2:W-:Y:S04]  /*bf30*/  STS [UR21+0x10], R12 ;  /* 0x0000100cff007988 */ /* 0x0005e80008000815 */
[----:B------:R2:W-:Y:S04]  /*bf40*/  STS.128 [UR21+0x20], R8 ;  /* 0x00002008ff007988 */ /* 0x0005e80008000c15 */
[----:B------:R2:W-:Y:S04]  /*bf50*/  STS [UR21+0xc], R4 ;  /* 0x00000c04ff007988 */ /* 0x0005e80008000815 */
[----:B------:R2:W-:Y:S04]  /*bf60*/  STS [UR21+0x14], R12 ;  /* 0x0000140cff007988 */ /* 0x0005e80008000815 */
[----:B------:R-:W-:Y:S01]  /*bf70*/  STS [UR21+0x30], RZ ;  /* 0x000030ffff007988 */ /* 0x000fe20008000815 */
[----:B-1----:R-:W-:-:S05]  /*bf80*/  LOP3.LUT R2, R3, 0xf000, RZ, 0xb8, !PT ;  /* 0x0000f00003027812 */ /* 0x002fca00078eb8ff */
[----:B------:R2:W-:Y:S02]  /*bf90*/  STS [UR21+0x1c], R2 ;  /* 0x00001c02ff007988 */ /* 0x0005e40008000815 */
.L_x_218:
[----:B------:R-:W-:Y:S05]  /*bfa0*/  BSYNC B1 ;  /* 0x0000000000017941 */ /* 0x000fea0003800000 */
.L_x_217:
[----:B------:R-:W-:-:S03]  /*bfb0*/  UMOV UR4, 0xffffffff ;  /* 0xffffffff00047882 */ /* 0x000fc60000000000 */
[----:B------:R-:W-:Y:S05]  /*bfc0*/  BRA.DIV UR4, `(.L_x_219) ;  /* 0x0000003204b47947 */ /* 0x000fea000b800000 */
[----:B------:R-:W-:Y:S01]  /*bfd0*/  ELECT P6, URZ, PT ;  /* 0x00000000003f782f */ /* 0x000fe200038c0000 */
[----:B------:R-:W-:-:S12]  /*bfe0*/  NOP ;  /* 0x0000000000007918 */ /* 0x000fd80000000000 */
.L_x_302:
[----:B-12---:R-:W1:Y:S02]  /*bff0*/  S2R R2, SR_LANEID ;  /* 0x0000000000027919 */ /* 0x006e640000000000 */
[----:B-1----:R-:W-:-:S05]  /*c000*/  IMAD.SHL.U32 R8, R2, 0x4, RZ ;  /* 0x0000000402087824 */ /* 0x002fca00078e00ff */
[----:B------:R1:W2:Y:S01]  /*c010*/  LDS R9, [R8+UR20] ;  /* 0x0000001408097984 */ /* 0x0002a20008000800 */
[C---:B------:R-:W-:Y:S02]  /*c020*/  IADD3 R4, P0, R8.reuse, UR12, RZ ;  /* 0x0000000c08047c10 */ /* 0x040fe4000ff1e0ff */
[----:B------:R-:W-:Y:S01]  /*c030*/  IADD3 R2, P2, R8, UR14, RZ ;  /* 0x0000000e08027c10 */ /* 0x000fe2000ff5e0ff */
[----:B------:R1:W3:Y:S01]  /*c040*/  LDS R11, [R8+UR20+0x80] ;  /* 0x00008014080b7984 */ /* 0x0002e20008000800 */
[----:B------:R-:W-:Y:S11]  /*c050*/  @!P6 BRA `(.L_x_220) ;  /* 0x000000000008e947 */ /* 0x000ff60003800000 */
[----:B------:R0:W-:Y:S01]  /*c060*/  UTMACMDFLUSH ;  /* 0x00000000000079b7 */ /* 0x0001e20000000000 */
[----:B------:R-:W-:-:S04]  /*c070*/  DEPBAR.LE SB0, 0x0 ;  /* 0x000080000000791a */ /* 0x000fc80000000000 */
.L_x_220:
[----:B------:R-:W-:Y:S01]  /*c080*/  IMAD.X R5, RZ, RZ, UR13, P0 ;  /* 0x0000000dff057e24 */ /* 0x000fe200080e06ff */
[----:B------:R-:W-:Y:S01]  /*c090*/  IADD3.X R3, RZ, UR15, RZ, P2, !PT ;  /* 0x0000000fff037c10 */ /* 0x000fe200097fe4ff */
[----:B------:R-:W-:Y:S05]  /*c0a0*/  WARPSYNC.ALL ;  /* 0x0000000000007948 */ /* 0x000fea0003800000 */
[----:B--2---:R2:W5:Y:S04]  /*c0b0*/  ATOMG.E.EXCH.STRONG.GPU PT, RZ, [R4], R9 ;  /* 0x0000000904ff73a8 */ /* 0x00456800041ee100 */
[----:B---3--:R2:W5:Y:S01]  /*c0c0*/  ATOMG.E.EXCH.STRONG.GPU PT, RZ, [R2], R11 ;  /* 0x0000000b02ff73a8 */ /* 0x00856200041ee100 */
[----:B------:R-:W-:-:S07]  /*c0d0*/  IMAD.MOV.U32 R18, RZ, RZ, R6 ;  /* 0x000000ffff127224 */ /* 0x000fce00078e0006 */
.L_x_215:
[----:B------:R-:W-:Y:S01]  /*c0e0*/  ISETP.NE.AND P2, PT, R7, RZ, PT ;  /* 0x000000ff0700720c */ /* 0x000fe20003f45270 */
[----:B------:R-:W-:Y:S01]  /*c0f0*/  VIADD R21, R21, 0x1 ;  /* 0x0000000115157836 */ /* 0x000fe20000000000 */
[----:B--2---:R-:W-:Y:S02]  /*c100*/  SEL R3, RZ, 0x1, !P1 ;  /* 0x00000001ff037807 */ /* 0x004fe40004800000 */
[----:B-1----:R-:W-:Y:S02]  /*c110*/  PRMT R2, RZ, 0x7610, R2 ;  /* 0x00007610ff027816 */ /* 0x002fe40000000002 */
[----:B------:R-:W-:-:S04]  /*c120*/  ISETP.NE.AND P0, PT, R21, 0x8, PT ;  /* 0x000000081500780c */ /* 0x000fc80003f05270 */
[----:B------:R-:W-:Y:S02]  /*c130*/  SEL R5, RZ, 0x1, P0 ;  /* 0x00000001ff057807 */ /* 0x000fe40000000000 */
[----:B------:R-:W-:Y:S02]  /*c140*/  SEL R21, R21, RZ, P0 ;  /* 0x000000ff15157207 */ /* 0x000fe40000000000 */
[----:B------:R-:W-:Y:S01]  /*c150*/  LOP3.LUT R22, R22, R5, RZ, 0x3c, !PT ;  /* 0x0000000516167212 */ /* 0x000fe200078e3cff */
[----:B------:R-:W-:Y:S06]  /*c160*/  @P2 BRA `(.L_x_221) ;  /* 0xfffffff000a02947 */ /* 0x000fec000383ffff */
[----:B------:R-:W-:Y:S05]  /*c170*/  BSYNC B0 ;  /* 0x0000000000007941 */ /* 0x000fea0003800000 */
.L_x_202:
[----:B------:R-:W-:-:S03]  /*c180*/  UMOV UR4, 0xffffffff ;  /* 0xffffffff00047882 */ /* 0x000fc60000000000 */
[----:B------:R-:W-:Y:S05]  /*c190*/  BRA.DIV UR4, `(.L_x_222) ;  /* 0x0000003204707947 */ /* 0x000fea000b800000 */
[----:B-----5:R-:W-:-:S13]  /*c1a0*/  ELECT P6, URZ, PT ;  /* 0x00000000003f782f */ /* 0x020fda00038c0000 */
.L_x_305:
[----:B------:R-:W-:Y:S04]  /*c1b0*/  BSSY B0, `(.L_x_223) ;  /* 0x000002a000007945 */ /* 0x000fe80003800000 */
[----:B------:R-:W-:Y:S05]  /*c1c0*/  @!P6 BRA `(.L_x_224) ;  /* 0x0000000000a0e947 */ /* 0x000fea0003800000 */
[----:B------:R-:W-:-:S04]  /*c1d0*/  ULOP3.LUT UR4, UR53, 0x2, URZ, 0xfc, !UPT ;  /* 0x0000000235047892 */ /* 0x000fc8000f8efc3f */
[----:B------:R-:W-:-:S06]  /*c1e0*/  UISETP.NE.AND UP0, UPT, UR4, 0x3, UPT ;  /* 0x000000030400788c */ /* 0x000fcc000bf05270 */
[----:B------:R-:W-:-:S13]  /*c1f0*/  PLOP3.LUT P0, PT, PT, PT, UP0, 0x80, 0x0 ;  /* 0x000000000000781c */ /* 0x000fda0003f0f008 */
[----:B------:R-:W-:Y:S05]  /*c200*/  @!P0 BRA `(.L_x_225) ;  /* 0x0000000000048947 */ /* 0x000fea0003800000 */
[----:B------:R-:W-:Y:S01]  /*c210*/  BPT.TRAP 0x1 ;  /* 0x000000040000795c */ /* 0x000fe20000300000 */
.L_x_225:
[----:B------:R-:W-:Y:S01]  /*c220*/  IMAD.U32 R3, RZ, RZ, UR18 ;  /* 0x00000012ff037e24 */ /* 0x000fe2000f8e00ff */
[----:B------:R-:W-:-:S03]  /*c230*/  SHF.L.U32 R2, R20, 0x1f, RZ ;  /* 0x0000001f14027819 */ /* 0x000fc600000006ff */
[----:B------:R-:W-:-:S04]  /*c240*/  VIADD R3, R3, 0x384a0 ;  /* 0x000384a003037836 */ /* 0x000fc80000000000 */
[C---:B------:R-:W-:Y:S02]  /*c250*/  IMAD R7, R0.reuse, 0x8, R3 ;  /* 0x0000000800077824 */ /* 0x040fe400078e0203 */
[----:B------:R-:W-:Y:S02]  /*c260*/  VIADD R0, R0, 0x1 ;  /* 0x0000000100007836 */ /* 0x000fe40000000000 */
[----:B------:R-:W1:Y:S03]  /*c270*/  SYNCS.PHASECHK.TRANS64.TRYWAIT P0, [R7+URZ], R2 ;  /* 0x00000002070075a7 */ /* 0x000e66000800017f */
[----:B------:R-:W-:-:S04]  /*c280*/  ISETP.NE.AND P1, PT, R0, 0x4, PT ;  /* 0x000000040000780c */ /* 0x000fc80003f25270 */
[----:B------:R-:W-:Y:S02]  /*c290*/  SEL R5, RZ, 0x1, P1 ;  /* 0x00000001ff057807 */ /* 0x000fe40000800000 */
[----:B------:R-:W-:Y:S02]  /*c2a0*/  SEL R0, R0, RZ, P1 ;  /* 0x000000ff00007207 */ /* 0x000fe40000800000 */
[----:B------:R-:W-:-:S03]  /*c2b0*/  LOP3.LUT R5, R20, R5, RZ, 0x3c, !PT ;  /* 0x0000000514057212 */ /* 0x000fc600078e3cff */
[----:B------:R-:W-:Y:S01]  /*c2c0*/  IMAD R9, R0, 0x8, R3 ;  /* 0x0000000800097824 */ /* 0x000fe200078e0203 */
[----:B------:R-:W-:Y:S01]  /*c2d0*/  SHF.L.U32 R4, R5, 0x1f, RZ ;  /* 0x0000001f05047819 */ /* 0x000fe200000006ff */
[----:B-1----:R-:W-:Y:S06]  /*c2e0*/  @!P0 BRA `(.L_x_226) ;  /* 0x00000030003c8947 */ /* 0x002fec0003800000 */
.L_x_306:
[----:B------:R-:W2:Y:S01]  /*c2f0*/  SYNCS.PHASECHK.TRANS64.TRYWAIT P0, [R9+URZ], R4 ;  /* 0x00000004090075a7 */ /* 0x000ea2000800017f */
[----:B------:R-:W-:-:S05]  /*c300*/  VIADD R0, R0, 0x1 ;  /* 0x0000000100007836 */ /* 0x000fca0000000000 */
[----:B------:R-:W-:-:S04]  /*c310*/  ISETP.NE.AND P1, PT, R0, 0x4, PT ;  /* 0x000000040000780c */ /* 0x000fc80003f25270 */
[----:B-1----:R-:W-:Y:S02]  /*c320*/  SEL R2, RZ, 0x1, P1 ;  /* 0x00000001ff027807 */ /* 0x002fe40000800000 */
[----:B------:R-:W-:Y:S02]  /*c330*/  SEL R0, R0, RZ, P1 ;  /* 0x000000ff00007207 */ /* 0x000fe40000800000 */
[----:B------:R-:W-:-:S03]  /*c340*/  LOP3.LUT R7, R5, R2, RZ, 0x3c, !PT ;  /* 0x0000000205077212 */ /* 0x000fc600078e3cff */
[----:B------:R-:W-:Y:S01]  /*c350*/  IMAD R6, R0, 0x8, R3 ;  /* 0x0000000800067824 */ /* 0x000fe200078e0203 */
[----:B------:R-:W-:Y:S01]  /*c360*/  SHF.L.U32 R5, R7, 0x1f, RZ ;  /* 0x0000001f07057819 */ /* 0x000fe200000006ff */
[----:B--2---:R-:W-:Y:S06]  /*c370*/  @!P0 BRA `(.L_x_227) ;  /* 0x00000030002c8947 */ /* 0x004fec0003800000 */
.L_x_307:
[----:B------:R-:W2:Y:S01]  /*c380*/  SYNCS.PHASECHK.TRANS64.TRYWAIT P0, [R6+URZ], R5 ;  /* 0x00000005060075a7 */ /* 0x000ea2000800017f */
[----:B------:R-:W-:-:S05]  /*c390*/  VIADD R0, R0, 0x1 ;  /* 0x0000000100007836 */ /* 0x000fca0000000000 */
[----:B------:R-:W-:-:S04]  /*c3a0*/  ISETP.NE.AND P1, PT, R0, 0x4, PT ;  /* 0x000000040000780c */ /* 0x000fc80003f25270 */
[----:B------:R-:W-:Y:S02]  /*c3b0*/  SEL R2, RZ, 0x1, P1 ;  /* 0x00000001ff027807 */ /* 0x000fe40000800000 */
[----:B------:R-:W-:Y:S02]  /*c3c0*/  SEL R0, R0, RZ, P1 ;  /* 0x000000ff00007207 */ /* 0x000fe40000800000 */
[----:B------:R-:W-:Y:S01]  /*c3d0*/  LOP3.LUT R2, R7, R2, RZ, 0x3c, !PT ;  /* 0x0000000207027212 */ /* 0x000fe200078e3cff */
[----:B--2---:R-:W-:Y:S06]  /*c3e0*/  @!P0 BRA `(.L_x_228) ;  /* 0x0000003000248947 */ /* 0x004fec0003800000 */
.L_x_308:
[----:B------:R-:W-:Y:S01]  /*c3f0*/  IMAD R3, R0, 0x8, R3 ;  /* 0x0000000800037824 */ /* 0x000fe200078e0203 */
[----:B------:R-:W-:-:S07]  /*c400*/  SHF.L.U32 R0, R2, 0x1f, RZ ;  /* 0x0000001f02007819 */ /* 0x000fce00000006ff */
.L_x_229:
[----:B---3--:R3:W4:Y:S02]  /*c410*/  SYNCS.PHASECHK.TRANS64.TRYWAIT P0, [R3+URZ], R0 ;  /* 0x00000000030075a7 */ /* 0x008724000800017f */
[----:B----4-:R-:W-:Y:S05]  /*c420*/  @!P0 NANOSLEEP.SYNCS 0x989680 ;  /* 0x009896800000895d */ /* 0x010fea0003900000 */
[----:B------:R-:W4:Y:S02]  /*c430*/  @!P0 SYNCS.PHASECHK.TRANS64 P0, [R3+URZ], R0 ;  /* 0x00000000030085a7 */ /* 0x000f24000800007f */
[----:B----4-:R-:W-:Y:S05]  /*c440*/  @!P0 BRA `(.L_x_229) ;  /* 0xfffffffc00f08947 */ /* 0x010fea000383ffff */
.L_x_224:
[----:B------:R-:W-:Y:S05]  /*c450*/  BSYNC B0 ;  /* 0x0000000000007941 */ /* 0x000fea0003800000 */
.L_x_223:
[----:B------:R-:W-:Y:S05]  /*c460*/  EXIT ;  /* 0x000000000000794d */ /* 0x000fea0003800000 */
.L_x_115:
[----:B------:R-:W-:Y:S01]  /*c470*/  PLOP3.LUT P1, PT, PT, PT, UP3, 0x80, 0x0 ;  /* 0x000000000000781c */ /* 0x000fe20003f2f038 */
[----:B------:R-:W-:Y:S01]  /*c480*/  ULDC UR19, c[0x0][0x14] ;  /* 0x0000050000137ab9 */ /* 0x000fe20000000800 */
[----:B------:R-:W-:Y:S01]  /*c490*/  ULDC UR20, c[0x0][0x10] ;  /* 0x0000040000147ab9 */ /* 0x000fe20000000800 */
[----:B------:R-:W-:Y:S01]  /*c4a0*/  ULDC.64 UR12, c[0x0][0x8c8] ;  /* 0x00023200000c7ab9 */ /* 0x000fe20000000a00 */
[----:B------:R-:W-:Y:S01]  /*c4b0*/  P2R R0, PR, RZ, 0x2 ;  /* 0x00000002ff007803 */ /* 0x000fe20000000000 */
[----:B------:R-:W-:Y:S01]  /*c4c0*/  UIMAD.WIDE.U32 UR20, UR41, UR20, URZ ;  /* 0x00000014291472a5 */ /* 0x000fe2000f8e003f */
[----:B------:R-:W-:Y:S01]  /*c4d0*/  IMAD.MOV.U32 R16, RZ, RZ, RZ ;  /* 0x000000ffff107224 */ /* 0x000fe200078e00ff */
[----:B------:R-:W-:Y:S01]  /*c4e0*/  ULDC.64 UR14, c[0x0][0x8e0] ;  /* 0x00023800000e7ab9 */ /* 0x000fe20000000a00 */
[----:B------:R-:W-:Y:S01]  /*c4f0*/  ULDC UR24, c[0x0][0x904] ;  /* 0x0002410000187ab9 */ /* 0x000fe20000000800 */
[----:B------:R-:W-:Y:S01]  /*c500*/  UMOV UR22, 0xffffffff ;  /* 0xffffffff00167882 */ /* 0x000fe20000000000 */
[----:B------:R-:W-:-:S02]  /*c510*/  UIADD3 UR11, UP1, UR12, -0x1, URZ ;  /* 0xffffffff0c0b7890 */ /* 0x000fc4000ff3e03f */
[----:B------:R-:W-:Y:S01]  /*c520*/  UIADD3 UR12, UP2, UR14, -0x1, URZ ;  /* 0xffffffff0e0c7890 */ /* 0x000fe2000ff5e03f */
[----:B------:R-:W1:Y:S01]  /*c530*/  @P1 S2R R0, SR_CTAID.Y ;  /* 0x0000000000001919 */ /* 0x000e620000002600 */
[----:B------:R-:W-:Y:S02]  /*c540*/  USHF.L.U32 UR25, UR22, UR24, URZ ;  /* 0x0000001816197299 */ /* 0x000fe4000800063f */
[----:B------:R-:W-:Y:S02]  /*c550*/  UIMAD.WIDE.U32 UR22, UR20, UR19, URZ ;  /* 0x00000013141672a5 */ /* 0x000fe4000f8e003f */
[----:B------:R-:W-:Y:S01]  /*c560*/  UIMAD UR21, UR21, UR19, URZ ;  /* 0x00000013151572a4 */ /* 0x000fe2000f8e023f */
[----:B------:R-:W-:Y:S01]  /*c570*/  ULDC UR18, c[0x0][0x8a8] ;  /* 0x00022a0000127ab9 */ /* 0x000fe20000000800 */
[----:B------:R-:W-:Y:S01]  /*c580*/  UMOV UR26, 0x1 ;  /* 0x00000001001a7882 */ /* 0x000fe20000000000 */
[----:B------:R-:W-:Y:S02]  /*c590*/  UIADD3.X UR14, UR15, -0x1, URZ, UP2, !UPT ;  /* 0xffffffff0f0e7890 */ /* 0x000fe400097fe43f */
[----:B------:R-:W-:-:S02]  /*c5a0*/  UIADD3.X UR13, UR13, -0x1, URZ, UP1, !UPT ;  /* 0xffffffff0d0d7890 */ /* 0x000fc40008ffe43f */
[----:B------:R-:W-:Y:S02]  /*c5b0*/  ULOP3.LUT UR15, UR54, 0x2, URZ, 0xfc, !UPT ;  /* 0x00000002360f7892 */ /* 0x000fe4000f8efc3f */
[----:B------:R-:W-:Y:S02]  /*c5c0*/  UIADD3 UR16, UR8, -0x1, URZ ;  /* 0xffffffff08107890 */ /* 0x000fe4000fffe03f */
[----:B------:R-:W-:Y:S02]  /*c5d0*/  UIADD3 UR17, UR7, -0x1, URZ ;  /* 0xffffffff07117890 */ /* 0x000fe4000fffe03f */
[----:B------:R-:W-:Y:S02]  /*c5e0*/  UIADD3 UR18, UR18, -0x1, URZ ;  /* 0xffffffff12127890 */ /* 0x000fe4000fffe03f */
[----:B------:R-:W-:Y:S02]  /*c5f0*/  USHF.L.U32 UR19, UR26, UR24, URZ ;  /* 0x000000181a137299 */ /* 0x000fe4000800063f */
[----:B------:R-:W-:-:S02]  /*c600*/  ULOP3.LUT UR20, URZ, UR25, URZ, 0x33, !UPT ;  /* 0x000000193f147292 */ /* 0x000fc4000f8e333f */
[----:B------:R-:W-:Y:S01]  /*c610*/  UIADD3 UR21, UR23, UR21, URZ ;  /* 0x0000001517157290 */ /* 0x000fe2000fffe03f */
[----:B-1----:R-:W-:Y:S02]  /*c620*/  @P1 R2UR UR40, R0 ;  /* 0x00000000002812ca */ /* 0x002fe400000e0000 */
[----:B------:R-:W-:-:S13]  /*c630*/  MOV R0, 0x1 ;  /* 0x0000000100007802 */ /* 0x000fda0000000f00 */
.L_x_250:
[----:B------:R-:W1:Y:S01]  /*c640*/  LDC.64 R2, c[0x0][0x8f8] ;  /* 0x00023e00ff027b82 */ /* 0x000e620000000a00 */
[----:B------:R-:W-:Y:S01]  /*c650*/  UIADD3 UR10, UP1, UR10, UR22, URZ ;  /* 0x000000160a0a7290 */ /* 0x000fe2000ff3e03f */
[----:B------:R-:W-:Y:S01]  /*c660*/  ISETP.NE.AND P2, PT, R21, RZ, PT ;  /* 0x000000ff1500720c */ /* 0x000fe20003f45270 */
[----:B------:R-:W-:Y:S01]  /*c670*/  UMOV UR24, 0xffffffff ;  /* 0xffffffff00187882 */ /* 0x000fe20000000000 */
[----:B------:R-:W-:Y:S01]  /*c680*/  UMOV UR25, 0xffffffff ;  /* 0xffffffff00197882 */ /* 0x000fe20000000000 */
[----:B------:R-:W-:Y:S01]  /*c690*/  UIADD3.X UR9, UR9, UR21, URZ, UP1, !UPT ;  /* 0x0000001509097290 */ /* 0x000fe20008ffe43f */
[----:B------:R-:W-:Y:S01]  /*c6a0*/  IMAD.MOV.U32 R15, RZ, RZ, RZ ;  /* 0x000000ffff0f7224 */ /* 0x000fe200078e00ff */
[----:B------:R-:W-:Y:S01]  /*c6b0*/  UMOV UR26, 0xffffffff ;  /* 0xffffffff001a7882 */ /* 0x000fe20000000000 */
[----:B-1----:R-:W-:-:S03]  /*c6c0*/  ISETP.LE.U32.AND P1, PT, R2, UR10, PT ;  /* 0x0000000a02007c0c */ /* 0x002fc6000bf23070 */
[----:B------:R-:W-:-:S05]  /*c6d0*/  IMAD.U32 R2, RZ, RZ, UR9 ;  /* 0x00000009ff027e24 */ /* 0x000fca000f8e00ff */
[----:B------:R-:W-:-:S13]  /*c6e0*/  ISETP.GE.U32.AND.EX P1, PT, R2, R3, PT, P1 ;  /* 0x000000030200720c */ /* 0x000fda0003f26110 */
[----:B---345:R-:W-:Y:S05]  /*c6f0*/  @P2 BRA P1, `(.L_x_230) ;  /* 0x0000001800402947 */ /* 0x038fea0000800000 */
[----:B------:R-:W-:-:S04]  /*c700*/  IADD3 R2, P2, R6, UR5, RZ ;  /* 0x0000000506027c10 */ /* 0x000fc8000ff5e0ff */
[----:B------:R-:W-:Y:S02]  /*c710*/  ISETP.GT.U32.AND P1, PT, R2, UR10, PT ;  /* 0x0000000a02007c0c */ /* 0x000fe4000bf24070 */
[----:B------:R-:W-:-:S04]  /*c720*/  IADD3.X R2, R7, UR4, RZ, P2, !PT ;  /* 0x0000000407027c10 */ /* 0x000fc800097fe4ff */
[----:B------:R-:W-:-:S13]  /*c730*/  ISETP.GT.U32.AND.EX P1, PT, R2, UR9, PT, P1 ;  /* 0x0000000902007c0c */ /* 0x000fda000bf24110 */
[----:B------:R-:W-:Y:S05]  /*c740*/  @P1 BRA `(.L_x_231) ;  /* 0x0000001400201947 */ /* 0x000fea0003800000 */
[----:B------:R-:W-:Y:S01]  /*c750*/  VIADD R12, R9, UR6 ;  /* 0x00000006090c7c36 */ /* 0x000fe20008000000 */
[----:B------:R-:W-:Y:S01]  /*c760*/  ULDC UR24, c[0x0][0x910] ;  /* 0x0002440000187ab9 */ /* 0x000fe20000000800 */
[----:B------:R-:W-:Y:S02]  /*c770*/  IMAD.MOV.U32 R23, RZ, RZ, R8 ;  /* 0x000000ffff177224 */ /* 0x000fe400078e0008 */
[----:B------:R-:W-:Y:S02]  /*c780*/  VIADD R13, R12, 0x20 ;  /* 0x000000200c0d7836 */ /* 0x000fe40000000000 */
[----:B------:R-:W-:-:S03]  /*c790*/  IMAD.MOV.U32 R14, RZ, RZ, R10 ;  /* 0x000000ffff0e7224 */ /* 0x000fc600078e000a */
[----:B------:R-:W-:-:S13]  /*c7a0*/  ISETP.GE.AND P1, PT, R13, UR24, PT ;  /* 0x000000180d007c0c */ /* 0x000fda000bf26270 */
[----:B------:R-:W1:Y:S01]  /*c7b0*/  @!P1 LDC.64 R2, c[0x0][0x918] ;  /* 0x00024600ff029b82 */ /* 0x000e620000000a00 */
[----:B------:R-:W-:Y:S01]  /*c7c0*/  @!P1 VIADD R7, R12, 0x20 ;  /* 0x000000200c079836 */ /* 0x000fe20000000000 */
[----:B------:R-:W-:Y:S01]  /*c7d0*/  BSSY B0, `(.L_x_232) ;  /* 0x0000064000007945 */ /* 0x000fe20003800000 */
[----:B------:R-:W-:Y:S02]  /*c7e0*/  IMAD.MOV.U32 R6, RZ, RZ, 0x7fffffff ;  /* 0x7fffffffff067424 */ /* 0x000fe400078e00ff */
[----:B-1----:R-:W-:-:S05]  /*c7f0*/  @!P1 IMAD.WIDE R2, R7, 0xc, R2 ;  /* 0x0000000c07029825 */ /* 0x002fca00078e0202 */
[----:B------:R1:W5:Y:S04]  /*c800*/  @!P1 LDG.E R8, desc[UR58][R2.64] ;  /* 0x0000003a02089981 */ /* 0x000368000c1e1900 */
[----:B------:R1:W5:Y:S01]  /*c810*/  @!P1 LDG.E R10, desc[UR58][R2.64+0x4] ;  /* 0x0000043a020a9981 */ /* 0x000362000c1e1900 */
[----:B------:R-:W-:Y:S01]  /*c820*/  ISETP.GE.AND P1, PT, R12, UR24, PT ;  /* 0x000000180c007c0c */ /* 0x000fe2000bf26270 */
[----:B------:R-:W-:-:S12]  /*c830*/  IMAD.MOV.U32 R7, RZ, RZ, RZ ;  /* 0x000000ffff077224 */ /* 0x000fd800078e00ff */
[----:B-1----:R-:W-:Y:S05]  /*c840*/  @P1 BRA `(.L_x_233) ;  /* 0x0000000400701947 */ /* 0x002fea0003800000 */
[----:B------:R-:W-:Y:S01]  /*c850*/  IABS R7, R20 ;  /* 0x0000001400077213 */ /* 0x000fe20000000000 */
[----:B------:R-:W-:Y:S01]  /*c860*/  ULDC UR25, c[0x0][0x8f0] ;  /* 0x00023c0000197ab9 */ /* 0x000fe20000000800 */
[----:B------:R-:W-:Y:S02]  /*c870*/  IABS R6, R11 ;  /* 0x0000000b00067213 */ /* 0x000fe40000000000 */
[----:B------:R-:W1:Y:S01]  /*c880*/  I2F.RP R3, R7 ;  /* 0x0000000700037306 */ /* 0x000e620000209400 */
[----:B------:R-:W-:Y:S02]  /*c890*/  PLOP3.LUT P3, PT, PT, PT, UP0, 0x80, 0x0 ;  /* 0x000000000000781c */ /* 0x000fe40003f6f008 */
[C---:B------:R-:W-:Y:S02]  /*c8a0*/  IADD3 R22, P2, R14.reuse, UR12, RZ ;  /* 0x0000000c0e167c10 */ /* 0x040fe4000ff5e0ff */
[C---:B------:R-:W-:Y:S02]  /*c8b0*/  IADD3 R19, P1, R23.reuse, UR11, RZ ;  /* 0x0000000b17137c10 */ /* 0x040fe4000ff3e0ff */
[----:B------:R-:W-:Y:S01]  /*c8c0*/  LEA.HI.X.SX32 R25, R14, UR14, 0x1, P2 ;  /* 0x0000000e0e197c11 */ /* 0x000fe200090f0eff */
[----:B------:R-:W3:Y:S01]  /*c8d0*/  I2F.RP R2, R6 ;  /* 0x0000000600027306 */ /* 0x000ee20000209400 */
[----:B------:R-:W-:-:S07]  /*c8e0*/  LEA.HI.X.SX32 R24, R23, UR13, 0x1, P1 ;  /* 0x0000000d17187c11 */ /* 0x000fce00088f0eff */
[----:B-1----:R-:W1:Y:S08]  /*c8f0*/  MUFU.RCP R3, R3 ;  /* 0x0000000300037308 */ /* 0x002e700000001000 */
[----:B---3--:R-:W3:Y:S01]  /*c900*/  MUFU.RCP R2, R2 ;  /* 0x0000000200027308 */ /* 0x008ee20000001000 */
[----:B-1----:R-:W-:-:S07]  /*c910*/  VIADD R17, R3, 0xffffffe ;  /* 0x0ffffffe03117836 */ /* 0x002fce0000000000 */
[----:B------:R-:W1:Y:S01]  /*c920*/  F2I.FTZ.U32.TRUNC.NTZ R17, R17 ;  /* 0x0000001100117305 */ /* 0x000e62000021f000 */
[----:B---3--:R-:W-:-:S07]  /*c930*/  IADD3 R15, R2, 0xffffffe, RZ ;  /* 0x0ffffffe020f7810 */ /* 0x008fce0007ffe0ff */
[----:B------:R-:W3:Y:S01]  /*c940*/  F2I.FTZ.U32.TRUNC.NTZ R15, R15 ;  /* 0x0000000f000f7305 */ /* 0x000ee2000021f000 */
[----:B-1----:R-:W-:Y:S02]  /*c950*/  IMAD.MOV R18, RZ, RZ, -R17 ;  /* 0x000000ffff127224 */ /* 0x002fe400078e0a11 */
[----:B---3--:R-:W-:Y:S01]  /*c960*/  IMAD.MOV R14, RZ, RZ, -R15 ;  /* 0x000000ffff0e7224 */ /* 0x008fe200078e0a0f */
[----:B------:R-:W-:Y:S06]  /*c970*/  @!P3 BRA `(.L_x_234) ;  /* 0x000000000034b947 */ /* 0x000fec0003800000 */
[----:B------:R-:W-:Y:S01]  /*c980*/  ULDC UR6, c[0x0][0x8dc] ;  /* 0x0002370000067ab9 */ /* 0x000fe20000000800 */
[----:B------:R-:W-:Y:S01]  /*c990*/  ULDC.64 UR26, c[0x0][0x8d0] ;  /* 0x00023400001a7ab9 */ /* 0x000fe20000000a00 */
[----:B------:R-:W-:-:S05]  /*c9a0*/  IADD3 R3, P1, R19, UR6, RZ ;  /* 0x0000000613037c10 */ /* 0x000fca000ff3e0ff */
[----:B------:R-:W-:-:S04]  /*c9b0*/  IMAD.X R19, RZ, RZ, R24, P1 ;  /* 0x000000ffff137224 */ /* 0x000fc800008e0618 */
[----:B------:R-:W-:-:S04]  /*c9c0*/  IMAD.WIDE.U32 R4, R19, UR26, RZ ;  /* 0x0000001a13047c25 */ /* 0x000fc8000f8e00ff */
[----:B------:R-:W-:-:S04]  /*c9d0*/  IMAD.WIDE.U32 R4, P1, R3, UR27, R4 ;  /* 0x0000001b03047c25 */ /* 0x000fc8000f820004 */
[----:B------:R-:W-:-:S04]  /*c9e0*/  IMAD.WIDE.U32 R2, R3, UR26, RZ ;  /* 0x0000001a03027c25 */ /* 0x000fc8000f8e00ff */
[----:B------:R-:W-:Y:S01]  /*c9f0*/  IMAD.MOV.U32 R2, RZ, RZ, R5 ;  /* 0x000000ffff027224 */ /* 0x000fe200078e0005 */
[----:B------:R-:W-:Y:S01]  /*ca00*/  IADD3 RZ, P2, R3, R4, RZ ;  /* 0x0000000403ff7210 */ /* 0x000fe20007f5e0ff */
[----:B------:R-:W-:-:S04]  /*ca10*/  IMAD.X R3, RZ, RZ, RZ, P1 ;  /* 0x000000ffff037224 */ /* 0x000fc800008e06ff */
[----:B------:R-:W-:-:S04]  /*ca20*/  IMAD.WIDE.U32.X R2, R19, UR27, R2, P2 ;  /* 0x0000001b13027c25 */ /* 0x000fc800090e0402 */
[----:B------:R-:W-:Y:S02]  /*ca30*/  IMAD.MOV.U32 R19, RZ, RZ, R2 ;  /* 0x000000ffff137224 */ /* 0x000fe400078e0002 */
[----:B------:R-:W-:-:S07]  /*ca40*/  IMAD.MOV.U32 R24, RZ, RZ, R3 ;  /* 0x000000ffff187224 */ /* 0x000fce00078e0003 */
.L_x_234:
[----:B------:R-:W-:Y:S05]  /*ca50*/  @!P0 BRA `(.L_x_235) ;  /* 0x0000000000348947 */ /* 0x000fea0003800000 */
        /* <DEDUP_REMOVED lines=11> */
[----:B------:R-:W-:Y:S01]  /*cb10*/  IMAD.MOV.U32 R22, RZ, RZ, R2 ;  /* 0x000000ffff167224 */ /* 0x000fe200078e0002 */
[----:B------:R-:W-:-:S07]  /*cb20*/  MOV R25, R3 ;  /* 0x0000000300197202 */ /* 0x000fce0000000f00 */
.L_x_235:
[----:B------:R-:W-:Y:S01]  /*cb30*/  IMAD R18, R18, R7, RZ ;  /* 0x0000000712127224 */ /* 0x000fe200078e02ff */
[----:B------:R-:W-:Y:S01]  /*cb40*/  ULDC UR6, c[0x0][0x8d8] ;  /* 0x0002360000067ab9 */ /* 0x000fe20000000800 */
[----:B------:R-:W-:Y:S01]  /*cb50*/  IMAD.MOV.U32 R2, RZ, RZ, RZ ;  /* 0x000000ffff027224 */ /* 0x000fe200078e00ff */
[----:B------:R-:W-:Y:S01]  /*cb60*/  SHF.R.U64 R22, R22, UR25, R25 ;  /* 0x0000001916167c19 */ /* 0x000fe20008001219 */
[----:B------:R-:W-:Y:S01]  /*cb70*/  IMAD.MOV.U32 R3, RZ, RZ, R17 ;  /* 0x000000ffff037224 */ /* 0x000fe200078e0011 */
[----:B------:R-:W-:Y:S01]  /*cb80*/  SHF.R.U64 R19, R19, UR6, R24 ;  /* 0x0000000613137c19 */ /* 0x000fe20008001218 */
[----:B------:R-:W-:Y:S01]  /*cb90*/  IMAD R4, R14, R6, RZ ;  /* 0x000000060e047224 */ /* 0x000fe200078e02ff */
[----:B------:R-:W-:Y:S01]  /*cba0*/  PLOP3.LUT P5, PT, PT, PT, UP3, 0x80, 0x0 ;  /* 0x000000000000781c */ /* 0x000fe20003faf038 */
[----:B------:R-:W-:Y:S01]  /*cbb0*/  IMAD.HI.U32 R23, R17, R18, R2 ;  /* 0x0000001211177227 */ /* 0x000fe200078e0002 */
[----:B------:R-:W-:-:S03]  /*cbc0*/  IABS R17, R20 ;  /* 0x0000001400117213 */ /* 0x000fc60000000000 */
[----:B------:R-:W-:Y:S02]  /*cbd0*/  IMAD.MOV.U32 R3, RZ, RZ, R15 ;  /* 0x000000ffff037224 */ /* 0x000fe400078e000f */
[----:B------:R-:W-:Y:S02]  /*cbe0*/  VIADD R14, R19, UR16 ;  /* 0x00000010130e7c36 */ /* 0x000fe40008000000 */
[----:B------:R-:W-:Y:S01]  /*cbf0*/  IMAD.HI.U32 R2, R15, R4, R2 ;  /* 0x000000040f027227 */ /* 0x000fe200078e0002 */
[----:B------:R-:W-:Y:S02]  /*cc00*/  IABS R3, R11 ;  /* 0x0000000b00037213 */ /* 0x000fe40000000000 */
[----:B------:R-:W-:Y:S01]  /*cc10*/  IABS R5, R14 ;  /* 0x0000000e00057213 */ /* 0x000fe20000000000 */
[----:B------:R-:W-:Y:S02]  /*cc20*/  VIADD R15, R22, UR17 ;  /* 0x00000011160f7c36 */ /* 0x000fe40008000000 */
[----:B------:R-:W-:-:S02]  /*cc30*/  IMAD.MOV R18, RZ, RZ, -R17 ;  /* 0x000000ffff127224 */ /* 0x000fc400078e0a11 */
[----:B------:R-:W-:Y:S01]  /*cc40*/  IMAD.MOV R17, RZ, RZ, -R3 ;  /* 0x000000ffff117224 */ /* 0x000fe200078e0a03 */
[----:B------:R-:W-:Y:S01]  /*cc50*/  IABS R4, R15 ;  /* 0x0000000f00047213 */ /* 0x000fe20000000000 */
[----:B------:R-:W-:-:S04]  /*cc60*/  IMAD.HI.U32 R2, R2, R5, RZ ;  /* 0x0000000502027227 */ /* 0x000fc800078e00ff */
[----:B------:R-:W-:-:S04]  /*cc70*/  IMAD.HI.U32 R3, R23, R4, RZ ;  /* 0x0000000417037227 */ /* 0x000fc800078e00ff */
[----:B------:R-:W-:Y:S02]  /*cc80*/  IMAD R4, R3, R18, R4 ;  /* 0x0000001203047224 */ /* 0x000fe400078e0204 */
[----:B------:R-:W-:-:S03]  /*cc90*/  IMAD R3, R2, R17, R5 ;  /* 0x0000001102037224 */ /* 0x000fc600078e0205 */
[----:B------:R-:W-:Y:S02]  /*cca0*/  ISETP.GT.U32.AND P2, PT, R7, R4, PT ;  /* 0x000000040700720c */ /* 0x000fe40003f44070 */
[----:B------:R-:W-:-:S11]  /*ccb0*/  ISETP.GT.U32.AND P1, PT, R6, R3, PT ;  /* 0x000000030600720c */ /* 0x000fd60003f24070 */
[----:B------:R-:W-:Y:S01]  /*ccc0*/  @!P2 IMAD.IADD R4, R4, 0x1, -R7 ;  /* 0x000000010404a824 */ /* 0x000fe200078e0a07 */
[----:B------:R-:W-:Y:S01]  /*ccd0*/  ISETP.GE.AND P2, PT, R15, RZ, PT ;  /* 0x000000ff0f00720c */ /* 0x000fe20003f46270 */
[----:B------:R-:W-:Y:S01]  /*cce0*/  @!P1 IMAD.IADD R3, R3, 0x1, -R6 ;  /* 0x0000000103039824 */ /* 0x000fe200078e0a06 */
[----:B------:R-:W-:Y:S02]  /*ccf0*/  ISETP.GE.AND P1, PT, R14, RZ, PT ;  /* 0x000000ff0e00720c */ /* 0x000fe40003f26270 */
[----:B------:R-:W-:Y:S02]  /*cd00*/  ISETP.GT.U32.AND P4, PT, R7, R4, PT ;  /* 0x000000040700720c */ /* 0x000fe40003f84070 */
[----:B------:R-:W-:-:S11]  /*cd10*/  ISETP.GT.U32.AND P3, PT, R6, R3, PT ;  /* 0x000000030600720c */ /* 0x000fd60003f64070 */
[----:B------:R-:W-:Y:S01]  /*cd20*/  @!P4 IMAD.IADD R4, R4, 0x1, -R7 ;  /* 0x000000010404c824 */ /* 0x000fe200078e0a07 */
[----:B------:R-:W-:Y:S01]  /*cd30*/  ISETP.NE.AND P4, PT, RZ, UR7, PT ;  /* 0x00000007ff007c0c */ /* 0x000fe2000bf85270 */
[----:B------:R-:W-:Y:S01]  /*cd40*/  @!P3 IMAD.IADD R3, R3, 0x1, -R6 ;  /* 0x000000010303b824 */ /* 0x000fe200078e0a06 */
[----:B------:R-:W-:Y:S02]  /*cd50*/  ISETP.NE.AND P3, PT, RZ, UR8, PT ;  /* 0x00000008ff007c0c */ /* 0x000fe4000bf65270 */
[----:B------:R-:W-:Y:S01]  /*cd60*/  @!P2 IADD3 R4, -R4, RZ, RZ ;  /* 0x000000ff0404a210 */ /* 0x000fe20007ffe1ff */
[----:B------:R-:W-:-:S08]  /*cd70*/  @!P1 IMAD.MOV R3, RZ, RZ, -R3 ;  /* 0x000000ffff039224 */ /* 0x000fd000078e0a03 */
[----:B------:R-:W-:Y:S02]  /*cd80*/  @!P4 LOP3.LUT R4, RZ, UR7, RZ, 0x33, !PT ;  /* 0x00000007ff04cc12 */ /* 0x000fe4000f8e33ff */
[----:B------:R-:W-:-:S03]  /*cd90*/  @!P3 LOP3.LUT R3, RZ, UR8, RZ, 0x33, !PT ;  /* 0x00000008ff03bc12 */ /* 0x000fc6000f8e33ff */
[----:B------:R-:W-:Y:S02]  /*cda0*/  IMAD.IADD R4, R15, 0x1, -R4 ;  /* 0x000000010f047824 */ /* 0x000fe400078e0a04 */
[----:B------:R-:W-:-:S04]  /*cdb0*/  IMAD.IADD R3, R14, 0x1, -R3 ;  /* 0x000000010e037824 */ /* 0x000fc800078e0a03 */
[----:B------:R-:W-:Y:S01]  /*cdc0*/  IMAD R6, R3, R4, RZ ;  /* 0x0000000403067224 */ /* 0x000fe200078e02ff */
[----:B------:R-:W-:-:S04]  /*cdd0*/  SEL R2, R4, R3, !P5 ;  /* 0x0000000304027207 */ /* 0x000fc80006800000 */
[--C-:B------:R-:W-:Y:S01]  /*cde0*/  SHF.R.S32.HI R5, RZ, 0x1f, R2.reuse ;  /* 0x0000001fff057819 */ /* 0x100fe20000011402 */
[----:B------:R-:W-:Y:S01]  /*cdf0*/  IMAD.MOV.U32 R4, RZ, RZ, R2 ;  /* 0x000000ffff047224 */ /* 0x000fe200078e0002 */
[----:B------:R-:W-:-:S07]  /*ce00*/  SHF.R.S32.HI R7, RZ, 0x1f, R6 ;  /* 0x0000001fff077819 */ /* 0x000fce0000011406 */
.L_x_233:
[----:B--2---:R-:W-:Y:S05]  /*ce10*/  BSYNC B0 ;  /* 0x0000000000007941 */ /* 0x004fea0003800000 */
.L_x_232:
[----:B------:R-:W1:Y:S01]  /*ce20*/  SHFL.UP PT, R3, R6, 0x1, RZ ;  /* 0x0420000006037989 */ /* 0x000e6200000e00ff */
[----:B------:R-:W-:-:S03]  /*ce30*/  ISETP.NE.AND P1, PT, R9, RZ, PT ;  /* 0x000000ff0900720c */ /* 0x000fc60003f25270 */
[----:B------:R-:W2:Y:S01]  /*ce40*/  SHFL.UP PT, R2, R7, 0x1, RZ ;  /* 0x0420000007027989 */ /* 0x000ea200000e00ff */
[----:B-1----:R-:W-:Y:S02]  /*ce50*/  SEL R3, R3, RZ, P1 ;  /* 0x000000ff03037207 */ /* 0x002fe40000800000 */
[----:B--2---:R-:W-:Y:S02]  /*ce60*/  SEL R2, R2, RZ, P1 ;  /* 0x000000ff02027207 */ /* 0x004fe40000800000 */
[----:B------:R-:W-:-:S05]  /*ce70*/  IADD3 R18, P2, R3, R6, RZ ;  /* 0x0000000603127210 */ /* 0x000fca0007f5e0ff */
[----:B------:R-:W-:Y:S01]  /*ce80*/  IMAD.X R15, R2, 0x1, R7, P2 ;  /* 0x00000001020f7824 */ /* 0x000fe200010e0607 */
[----:B------:R-:W1:Y:S01]  /*ce90*/  SHFL.UP PT, R3, R18, 0x2, RZ ;  /* 0x0440000012037989 */ /* 0x000e6200000e00ff */
[----:B------:R-:W-:-:S03]  /*cea0*/  ISETP.GE.U32.AND P2, PT, R9, 0x2, PT ;  /* 0x000000020900780c */ /* 0x000fc60003f46070 */
[----:B------:R-:W2:Y:S01]  /*ceb0*/  SHFL.UP PT, R2, R15, 0x2, RZ ;  /* 0x044000000f027989 */ /* 0x000ea200000e00ff */
[----:B-1----:R-:W-:-:S04]  /*cec0*/  SEL R3, R3, RZ, P2 ;  /* 0x000000ff03037207 */ /* 0x002fc80001000000 */
[----:B------:R-:W-:Y:S02]  /*ced0*/  IADD3 R14, P3, R3, R18, RZ ;  /* 0x00000012030e7210 */ /* 0x000fe40007f7e0ff */
[----:B--2---:R-:W-:-:S03]  /*cee0*/  SEL R2, R2, RZ, P2 ;  /* 0x000000ff02027207 */ /* 0x004fc60001000000 */
[----:B------:R-:W1:Y:S02]  /*cef0*/  SHFL.UP PT, R3, R14, 0x4, RZ ;  /* 0x048000000e037989 */ /* 0x000e6400000e00ff */
[----:B------:R-:W-:Y:S01]  /*cf00*/  IMAD.X R17, R2, 0x1, R15, P3 ;  /* 0x0000000102117824 */ /* 0x000fe200018e060f */
[----:B------:R-:W-:-:S04]  /*cf10*/  ISETP.GE.U32.AND P3, PT, R9, 0x4, PT ;  /* 0x000000040900780c */ /* 0x000fc80003f66070 */
        /* <DEDUP_REMOVED lines=17> */
[----:B--2---:R-:W-:-:S05]  /*d030*/  SEL R2, R2, RZ, P5 ;  /* 0x000000ff02027207 */ /* 0x004fca0002800000 */
[----:B------:R-:W-:Y:S01]  /*d040*/  IMAD.X R22, R2, 0x1, R17, P6 ;  /* 0x0000000102167824 */ /* 0x000fe200030e0611 */
[----:B------:R-:W-:-:S04]  /*d050*/  IADD3 R2, P6, R15, UR5, RZ ;  /* 0x000000050f027c10 */ /* 0x000fc8000ffde0ff */
[----:B------:R-:W-:Y:S02]  /*d060*/  IADD3.X R3, R22, UR4, RZ, P6, !PT ;  /* 0x0000000416037c10 */ /* 0x000fe4000b7fe4ff */
[----:B------:R-:W-:-:S04]  /*d070*/  ISETP.GT.U32.AND P6, PT, R2, UR10, PT ;  /* 0x0000000a02007c0c */ /* 0x000fc8000bfc4070 */
[----:B------:R-:W-:-:S13]  /*d080*/  ISETP.GT.U32.AND.EX P6, PT, R3, UR9, PT, P6 ;  /* 0x0000000903007c0c */ /* 0x000fda000bfc4160 */
[----:B------:R-:W-:-:S04]  /*d090*/  VOTE.ANY R14, PT, P6 ;  /* 0x00000000000e7806 */ /* 0x000fc800030e0100 */
[----:B------:R-:W-:-:S13]  /*d0a0*/  ISETP.NE.AND P6, PT, R14, RZ, PT ;  /* 0x000000ff0e00720c */ /* 0x000fda0003fc5270 */
[----:B------:R-:W-:Y:S05]  /*d0b0*/  @P6 BRA `(.L_x_236) ;  /* 0x0000000800746947 */ /* 0x000fea0003800000 */
[----:B------:R-:W-:Y:S01]  /*d0c0*/  IMAD.MOV.U32 R17, RZ, RZ, R2 ;  /* 0x000000ffff117224 */ /* 0x000fe200078e0002 */
[----:B------:R-:W-:Y:S01]  /*d0d0*/  ULDC UR24, c[0x0][0x910] ;  /* 0x0002440000187ab9 */ /* 0x000fe20000000800 */
[----:B------:R-:W-:Y:S01]  /*d0e0*/  IMAD.MOV.U32 R19, RZ, RZ, R3 ;  /* 0x000000ffff137224 */ /* 0x000fe200078e0003 */
[----:B------:R-:W-:Y:S01]  /*d0f0*/  ULDC UR25, c[0x0][0x8f4] ;  /* 0x00023d0000197ab9 */ /* 0x000fe20000000800 */
[----:B------:R-:W-:Y:S01]  /*d100*/  ULDC UR6, c[0x0][0x8dc] ;  /* 0x0002370000067ab9 */ /* 0x000fe20000000800 */
[----:B------:R-:W-:Y:S01]  /*d110*/  ULDC UR30, c[0x0][0x8d8] ;  /* 0x00023600001e7ab9 */ /* 0x000fe20000000800 */
[----:B------:R-:W-:Y:S01]  /*d120*/  ULDC UR31, c[0x0][0x8f0] ;  /* 0x00023c00001f7ab9 */ /* 0x000fe20000000800 */
[----:B------:R-:W-:Y:S01]  /*d130*/  ULDC.64 UR26, c[0x0][0x8d0] ;  /* 0x00023400001a7ab9 */ /* 0x000fe20000000a00 */
[----:B------:R-:W-:-:S05]  /*d140*/  ULDC.64 UR28, c[0x0][0x8e8] ;  /* 0x00023a00001c7ab9 */ /* 0x000fca0000000a00 */
.L_x_241:
[----:B------:R-:W-:Y:S01]  /*d150*/  MOV R12, R13 ;  /* 0x0000000d000c7202 */ /* 0x000fe20000000f00 */
[----:B------:R-:W-:Y:S02]  /*d160*/  VIADD R13, R13, 0x20 ;  /* 0x000000200d0d7836 */ /* 0x000fe40000000000 */
[----:B-----5:R-:W-:Y:S02]  /*d170*/  IMAD.MOV.U32 R14, RZ, RZ, R8 ;  /* 0x000000ffff0e7224 */ /* 0x020fe400078e0008 */
[----:B------:R-:W-:Y:S01]  /*d180*/  IMAD.MOV.U32 R15, RZ, RZ, R10 ;  /* 0x000000ffff0f7224 */ /* 0x000fe200078e000a */
[----:B------:R-:W-:-:S13]  /*d190*/  ISETP.GE.AND P6, PT, R13, UR24, PT ;  /* 0x000000180d007c0c */ /* 0x000fda000bfc6270 */
[----:B------:R-:W1:Y:S01]  /*d1a0*/  @!P6 LDC.64 R2, c[0x0][0x918] ;  /* 0x00024600ff02eb82 */ /* 0x000e620000000a00 */
[----:B------:R-:W2:Y:S01]  /*d1b0*/  SHFL.IDX PT, R19, R19, 0x1f, 0x1f ;  /* 0x03e01f0013137f89 */ /* 0x000ea200000e0000 */
[----:B------:R-:W-:-:S03]  /*d1c0*/  @!P6 VIADD R7, R12, 0x20 ;  /* 0x000000200c07e836 */ /* 0x000fc60000000000 */
[----:B------:R-:W3:Y:S01]  /*d1d0*/  SHFL.IDX PT, R17, R17, 0x1f, 0x1f ;  /* 0x03e01f0011117f89 */ /* 0x000ee200000e0000 */
[----:B------:R-:W-:Y:S01]  /*d1e0*/  BSSY B0, `(.L_x_237) ;  /* 0x0000063000007945 */ /* 0x000fe20003800000 */
[----:B-1----:R-:W-:-:S05]  /*d1f0*/  @!P6 IMAD.WIDE R2, R7, 0xc, R2 ;  /* 0x0000000c0702e825 */ /* 0x002fca00078e0202 */
[----:B------:R1:W5:Y:S04]  /*d200*/  @!P6 LDG.E R8, desc[UR58][R2.64] ;  /* 0x0000003a0208e981 */ /* 0x000368000c1e1900 */
[----:B------:R1:W5:Y:S01]  /*d210*/  @!P6 LDG.E R10, desc[UR58][R2.64+0x4] ;  /* 0x0000043a020ae981 */ /* 0x000362000c1e1900 */
[----:B------:R-:W-:Y:S01]  /*d220*/  ISETP.GE.AND P6, PT, R12, UR24, PT ;  /* 0x000000180c007c0c */ /* 0x000fe2000bfc6270 */
[----:B------:R-:W-:Y:S01]  /*d230*/  IMAD.MOV.U32 R6, RZ, RZ, 0x7fffffff ;  /* 0x7fffffffff067424 */ /* 0x000fe200078e00ff */
[----:B--2---:R-:W-:Y:S01]  /*d240*/  R2UR UR4, R19 ;  /* 0x00000000130472ca */ /* 0x004fe200000e0000 */
[----:B------:R-:W-:Y:S01]  /*d250*/  IMAD.MOV.U32 R7, RZ, RZ, RZ ;  /* 0x000000ffff077224 */ /* 0x000fe200078e00ff */
[----:B---3--:R-:W-:-:S09]  /*d260*/  R2UR UR5, R17 ;  /* 0x00000000110572ca */ /* 0x008fd200000e0000 */
[----:B-1----:R-:W-:Y:S06]  /*d270*/  @P6 BRA `(.L_x_238) ;  /* 0x0000000400646947 */ /* 0x002fec0003800000 */
[----:B------:R-:W-:-:S04]  /*d280*/  IADD3 R17, P6, R14, UR11, RZ ;  /* 0x0000000b0e117c10 */ /* 0x000fc8000ffde0ff */
[----:B------:R-:W-:Y:S02]  /*d290*/  LEA.HI.X.SX32 R22, R14, UR13, 0x1, P6 ;  /* 0x0000000d0e167c11 */ /* 0x000fe4000b0f0eff */
[----:B------:R-:W-:Y:S02]  /*d2a0*/  IABS R14, R20 ;  /* 0x00000014000e7213 */ /* 0x000fe40000000000 */
[C---:B------:R-:W-:Y:S02]  /*d2b0*/  IADD3 R19, P6, R15.reuse, UR12, RZ ;  /* 0x0000000c0f137c10 */ /* 0x040fe4000ffde0ff */
[----:B------:R-:W1:Y:S02]  /*d2c0*/  I2F.RP R2, R14 ;  /* 0x0000000e00027306 */ /* 0x000e640000209400 */
[----:B------:R-:W-:Y:S02]  /*d2d0*/  LEA.HI.X.SX32 R24, R15, UR14, 0x1, P6 ;  /* 0x0000000e0f187c11 */ /* 0x000fe4000b0f0eff */
[----:B------:R-:W-:-:S04]  /*d2e0*/  PLOP3.LUT P6, PT, PT, PT, UP0, 0x80, 0x0 ;  /* 0x000000000000781c */ /* 0x000fc80003fcf008 */
[----:B-1----:R-:W1:Y:S02]  /*d2f0*/  MUFU.RCP R2, R2 ;  /* 0x0000000200027308 */ /* 0x002e640000001000 */
[----:B-1----:R-:W-:-:S06]  /*d300*/  VIADD R15, R2, 0xffffffe ;  /* 0x0ffffffe020f7836 */ /* 0x002fcc0000000000 */
[----:B------:R-:W1:Y:S02]  /*d310*/  F2I.FTZ.U32.TRUNC.NTZ R15, R15 ;  /* 0x0000000f000f7305 */ /* 0x000e64000021f000 */
[----:B-1----:R-:W-:Y:S01]  /*d320*/  IMAD.MOV R18, RZ, RZ, -R15 ;  /* 0x000000ffff127224 */ /* 0x002fe200078e0a0f */
[----:B------:R-:W-:Y:S06]  /*d330*/  @!P6 BRA `(.L_x_239) ;  /* 0x00000000002ce947 */ /* 0x000fec0003800000 */
        /* <DEDUP_REMOVED lines=11> */
.L_x_239:
        /* <DEDUP_REMOVED lines=12> */
.L_x_240:
[----:B------:R-:W-:Y:S01]  /*d4b0*/  SHF.R.U64 R4, R19, UR31, R24 ;  /* 0x0000001f13047c19 */ /* 0x000fe20008001218 */
[----:B------:R-:W-:Y:S01]  /*d4c0*/  IMAD R5, R18, R14, RZ ;  /* 0x0000000e12057224 */ /* 0x000fe200078e02ff */
[----:B------:R-:W-:Y:S01]  /*d4d0*/  IABS R2, R20 ;  /* 0x0000001400027213 */ /* 0x000fe20000000000 */
[----:B------:R-:W-:Y:S01]  /*d4e0*/  IMAD.MOV.U32 R3, RZ, RZ, R15 ;  /* 0x000000ffff037224 */ /* 0x000fe200078e000f */
[----:B------:R-:W-:Y:S01]  /*d4f0*/  SHF.R.U64 R17, R17, UR30, R22 ;  /* 0x0000001e11117c19 */ /* 0x000fe20008001216 */
[----:B------:R-:W-:Y:S01]  /*d500*/  VIADD R4, R4, UR17 ;  /* 0x0000001104047c36 */ /* 0x000fe20008000000 */
[----:B------:R-:W-:Y:S01]  /*d510*/  IABS R19, R11 ;  /* 0x0000000b00137213 */ /* 0x000fe20000000000 */
[----:B------:R-:W-:Y:S02]  /*d520*/  IMAD.MOV R7, RZ, RZ, -R2 ;  /* 0x000000ffff077224 */ /* 0x000fe400078e0a02 */
[----:B------:R-:W-:Y:S01]  /*d530*/  IMAD.MOV.U32 R2, RZ, RZ, RZ ;  /* 0x000000ffff027224 */ /* 0x000fe200078e00ff */
[----:B------:R-:W-:Y:S01]  /*d540*/  IABS R6, R4 ;  /* 0x0000000400067213 */ /* 0x000fe20000000000 */
[----:B------:R-:W-:-:S02]  /*d550*/  VIADD R17, R17, UR16 ;  /* 0x0000001011117c36 */ /* 0x000fc40008000000 */
[----:B------:R-:W-:Y:S01]  /*d560*/  IMAD.HI.U32 R2, R15, R5, R2 ;  /* 0x000000050f027227 */ /* 0x000fe200078e0002 */
[----:B------:R-:W-:Y:S02]  /*d570*/  MOV R3, R7 ;  /* 0x0000000700037202 */ /* 0x000fe40000000f00 */
[----:B------:R-:W-:Y:S01]  /*d580*/  IABS R7, R11 ;  /* 0x0000000b00077213 */ /* 0x000fe20000000000 */
[----:B------:R-:W-:-:S03]  /*d590*/  IMAD.MOV.U32 R5, RZ, RZ, R6 ;  /* 0x000000ffff057224 */ /* 0x000fc600078e0006 */
[----:B------:R-:W1:Y:S01]  /*d5a0*/  I2F.RP R6, R7 ;  /* 0x0000000700067306 */ /* 0x000e620000209400 */
[----:B------:R-:W-:-:S04]  /*d5b0*/  IMAD.HI.U32 R2, R2, R5, RZ ;  /* 0x0000000502027227 */ /* 0x000fc800078e00ff */
        /* <DEDUP_REMOVED lines=10> */
[----:B------:R-:W-:-:S04]  /*d660*/  IMAD.HI.U32 R6, R3, R15, R2 ;  /* 0x0000000f03067227 */ /* 0x000fc800078e0002 */
[----:B------:R-:W-:Y:S02]  /*d670*/  IMAD.MOV.U32 R3, RZ, RZ, R18 ;  /* 0x000000ffff037224 */ /* 0x000fe400078e0012 */
        /* <DEDUP_REMOVED lines=11> */
[----:B------:R-:W-:Y:S02]  /*d730*/  @!P6 IADD3 R3, -R3, RZ, RZ ;  /* 0x000000ff0303e210 */ /* 0x000fe40007ffe1ff */
        /* <DEDUP_REMOVED lines=11> */
[----:B------:R-:W-:Y:S02]  /*d7f0*/  SHF.R.S32.HI R5, RZ, 0x1f, R4 ;  /* 0x0000001fff057819 */ /* 0x000fe40000011404 */
[----:B------:R-:W-:-:S07]  /*d800*/  SHF.R.S32.HI R7, RZ, 0x1f, R6 ;  /* 0x0000001fff077819 */ /* 0x000fce0000011406 */
.L_x_238:
[----:B------:R-:W-:Y:S05]  /*d810*/  BSYNC B0 ;  /* 0x0000000000007941 */ /* 0x000fea0003800000 */
.L_x_237:
        /* <DEDUP_REMOVED lines=30> */
[----:B------:R-:W-:-:S04]  /*da00*/  IADD3 R17, P6, R2, UR5, RZ ;  /* 0x0000000502117c10 */ /* 0x000fc8000ffde0ff */
[----:B------:R-:W-:Y:S02]  /*da10*/  IADD3.X R19, R3, UR4, RZ, P6, !PT ;  /* 0x0000000403137c10 */ /* 0x000fe4000b7fe4ff */
[----:B------:R-:W-:-:S04]  /*da20*/  ISETP.GT.U32.AND P6, PT, R17, UR10, PT ;  /* 0x0000000a11007c0c */ /* 0x000fc8000bfc4070 */
[----:B------:R-:W-:-:S13]  /*da30*/  ISETP.GT.U32.AND.EX P6, PT, R19, UR9, PT, P6 ;  /* 0x0000000913007c0c */ /* 0x000fda000bfc4160 */
[----:B------:R-:W-:-:S04]  /*da40*/  VOTE.ANY R14, PT, P6 ;  /* 0x00000000000e7806 */ /* 0x000fc800030e0100 */
[----:B------:R-:W-:-:S13]  /*da50*/  ISETP.NE.AND P6, PT, R14, RZ, PT ;  /* 0x000000ff0e00720c */ /* 0x000fda0003fc5270 */
[----:B------:R-:W-:Y:S05]  /*da60*/  @!P6 BRA `(.L_x_241) ;  /* 0xfffffff400b8e947 */ /* 0x000fea000383ffff */
[----:B------:R-:W-:Y:S02]  /*da70*/  IMAD.MOV.U32 R15, RZ, RZ, R2 ;  /* 0x000000ffff0f7224 */ /* 0x000fe400078e0002 */
[----:B------:R-:W-:-:S07]  /*da80*/  IMAD.MOV.U32 R22, RZ, RZ, R3 ;  /* 0x000000ffff167224 */ /* 0x000fce00078e0003 */
.L_x_236:
[----:B------:R-:W1:Y:S08]  /*da90*/  BREV R14, R14 ;  /* 0x0000000e000e7301 */ /* 0x000e700000000000 */
[----:B-1----:R-:W1:Y:S02]  /*daa0*/  FLO.U32.SH R13, R14 ;  /* 0x0000000e000d7300 */ /* 0x002e6400000e0400 */
[----:B-1----:R-:W1:Y:S02]  /*dab0*/  SHFL.IDX PT, R12, R12, R13, 0x1f ;  /* 0x00001f0d0c0c7589 */ /* 0x002e6400000e0000 */
[----:B-1----:R-:W-:-:S13]  /*dac0*/  R2UR UR6, R12 ;  /* 0x000000000c0672ca */ /* 0x002fda00000e0000 */
[----:B------:R-:W-:-:S05]  /*dad0*/  VIADD R17, R9, UR6 ;  /* 0x0000000609117c36 */ /* 0x000fca0008000000 */
[----:B------:R-:W-:-:S13]  /*dae0*/  ISETP.GE.AND P1, PT, R17, UR24, PT ;  /* 0x0000001811007c0c */ /* 0x000fda000bf26270 */
[----:B------:R-:W1:Y:S02]  /*daf0*/  @!P1 LDC.64 R2, c[0x0][0x918] ;  /* 0x00024600ff029b82 */ /* 0x000e640000000a00 */
[----:B-1----:R-:W-:-:S05]  /*db00*/  @!P1 IMAD.WIDE R2, R17, 0xc, R2 ;  /* 0x0000000c11029825 */ /* 0x002fca00078e0202 */
[----:B-----5:R1:W5:Y:S04]  /*db10*/  @!P1 LDG.E R8, desc[UR58][R2.64] ;  /* 0x0000003a02089981 */ /* 0x020368000c1e1900 */
[----:B------:R1:W5:Y:S01]  /*db20*/  @!P1 LDG.E R10, desc[UR58][R2.64+0x4] ;  /* 0x0000043a020a9981 */ /* 0x000362000c1e1900 */
[----:B------:R-:W-:-:S03]  /*db30*/  IADD3 R18, P1, P2, R15, UR5, -R6 ;  /* 0x000000050f127c10 */ /* 0x000fc6000fa3e806 */
[----:B------:R-:W-:Y:S01]  /*db40*/  SHFL.IDX PT, R6, R6, R13, 0x1f ;  /* 0x00001f0d06067589 */ /* 0x000fe200000e0000 */
[----:B------:R-:W-:-:S03]  /*db50*/  IADD3.X R22, R22, UR4, ~R7, P1, P2 ;  /* 0x0000000416167c10 */ /* 0x000fc60008fe4c07 */
[----:B------:R-:W2:Y:S04]  /*db60*/  SHFL.IDX PT, R18, R18, R13, 0x1f ;  /* 0x00001f0d12127589 */ /* 0x000ea800000e0000 */
[----:B------:R-:W3:Y:S04]  /*db70*/  SHFL.IDX PT, R22, R22, R13, 0x1f ;  /* 0x00001f0d16167589 */ /* 0x000ee800000e0000 */
[----:B------:R1:W4:Y:S04]  /*db80*/  SHFL.IDX PT, R7, R7, R13, 0x1f ;  /* 0x00001f0d07077589 */ /* 0x00032800000e0000 */
[----:B------:R1:W1:Y:S04]  /*db90*/  SHFL.IDX PT, R5, R5, R13, 0x1f ;  /* 0x00001f0d05057589 */ /* 0x00026800000e0000 */
[----:B------:R1:W1:Y:S01]  /*dba0*/  SHFL.IDX PT, R4, R4, R13, 0x1f ;  /* 0x00001f0d04047589 */ /* 0x00026200000e0000 */
[----:B--2---:R-:W-:-:S02]  /*dbb0*/  R2UR UR5, R18 ;  /* 0x00000000120572ca */ /* 0x004fc400000e0000 */
[----:B---3--:R-:W-:-:S15]  /*dbc0*/  R2UR UR4, R22 ;  /* 0x00000000160472ca */ /* 0x008fde00000e0000 */
.L_x_231:
[----:B-1----:R-:W1:Y:S01]  /*dbd0*/  LDC R2, c[0x0][0x910] ;  /* 0x00024400ff027b82 */ /* 0x002e620000000800 */
[----:B------:R-:W-:Y:S01]  /*dbe0*/  UMOV UR24, 0xffffffff ;  /* 0xffffffff00187882 */ /* 0x000fe20000000000 */
[----:B------:R-:W-:Y:S01]  /*dbf0*/  UMOV UR25, 0xffffffff ;  /* 0xffffffff00197882 */ /* 0x000fe20000000000 */
[----:B------:R-:W-:Y:S01]  /*dc00*/  UMOV UR26, 0xffffffff ;  /* 0xffffffff001a7882 */ /* 0x000fe20000000000 */
[----:B------:R-:W-:Y:S02]  /*dc10*/  MOV R15, RZ ;  /* 0x000000ff000f7202 */ /* 0x000fe40000000f00 */
[----:B-1----:R-:W-:-:S13]  /*dc20*/  ISETP.LE.AND P1, PT, R2, UR6, PT ;  /* 0x0000000602007c0c */ /* 0x002fda000bf23270 */
[----:B------:R-:W-:Y:S05]  /*dc30*/  @P1 BRA `(.L_x_230) ;  /* 0x0000000000f01947 */ /* 0x000fea0003800000 */
[C---:B------:R-:W-:Y:S01]  /*dc40*/  R2UR UR24, R4.reuse ;  /* 0x00000000041872ca */ /* 0x040fe200000e0000 */
[----:B------:R-:W-:Y:S01]  /*dc50*/  UIADD3 UR30, UP1, -UR5, UR10, URZ ;  /* 0x0000000a051e7290 */ /* 0x000fe2000ff3e13f */
[----:B------:R-:W-:Y:S01]  /*dc60*/  R2UR UR25, R5 ;  /* 0x00000000051972ca */ /* 0x000fe200000e0000 */
[----:B------:R-:W-:Y:S01]  /*dc70*/  ULDC UR26, c[0x0][0x8c0] ;  /* 0x00023000001a7ab9 */ /* 0x000fe20000000800 */
[----:B------:R-:W-:Y:S01]  /*dc80*/  ULDC UR27, c[0x0][0x8b0] ;  /* 0x00022c00001b7ab9 */ /* 0x000fe20000000800 */
[----:B------:R-:W-:Y:S01]  /*dc90*/  ULDC UR28, c[0x0][0x904] ;  /* 0x00024100001c7ab9 */ /* 0x000fe20000000800 */
[----:B------:R-:W-:-:S03]  /*dca0*/  SHF.R.U64 R2, R4, UR27, R5 ;  /* 0x0000001b04027c19 */ /* 0x000fc60008001205 */
[----:B------:R-:W-:Y:S01]  /*dcb0*/  UIADD3.X UR24, ~UR4, UR9, URZ, UP1, !UPT ;  /* 0x0000000904187290 */ /* 0x000fe20008ffe53f */
[----:B------:R-:W-:-:S03]  /*dcc0*/  R2UR UR32, R2 ;  /* 0x00000000022072ca */ /* 0x000fc600000e0000 */
[----:B------:R-:W-:Y:S02]  /*dcd0*/  USHF.R.U32.HI UR31, URZ, UR26, UR24 ;  /* 0x0000001a3f1f7299 */ /* 0x000fe40008011618 */
[----:B------:R-:W-:Y:S02]  /*dce0*/  USHF.R.U32.HI UR35, URZ, UR27, UR25 ;  /* 0x0000001b3f237299 */ /* 0x000fe40008011619 */
[----:B------:R-:W-:Y:S02]  /*dcf0*/  USHF.R.U32.HI UR33, URZ, UR27, UR31 ;  /* 0x0000001b3f217299 */ /* 0x000fe4000801161f */
[----:B------:R-:W-:Y:S02]  /*dd00*/  USHF.R.U64 UR30, UR30, UR26, UR24 ;  /* 0x0000001a1e1e7299 */ /* 0x000fe40008001218 */
[----:B------:R-:W-:Y:S02]  /*dd10*/  USHF.R.U32.HI UR34, URZ, UR28, UR33 ;  /* 0x0000001c3f227299 */ /* 0x000fe40008011621 */
[----:B------:R-:W-:-:S02]  /*dd20*/  USHF.R.U64 UR31, UR30, UR27, UR31 ;  /* 0x0000001b1e1f7299 */ /* 0x000fc4000800121f */
[----:B------:R-:W-:Y:S02]  /*dd30*/  ULOP3.LUT UR24, UR34, UR35, URZ, 0xfc, !UPT ;  /* 0x0000002322187292 */ /* 0x000fe4000f8efc3f */
[----:B------:R-:W-:-:S04]  /*dd40*/  USHF.R.U64 UR33, UR31, UR28, UR33 ;  /* 0x0000001c1f217299 */ /* 0x000fc80008001221 */
[----:B------:R-:W-:-:S13]  /*dd50*/  ISETP.NE.U32.AND P1, PT, RZ, UR24, PT ;  /* 0x00000018ff007c0c */ /* 0x000fda000bf25070 */
[----:B------:R-:W-:Y:S05]  /*dd60*/  @!P1 BRA `(.L_x_242) ;  /* 0x0000000000189947 */ /* 0x000fea0003800000 */
[----:B------:R-:W-:-:S07]  /*dd70*/  MOV R12, 0xdd90 ;  /* 0x0000dd90000c7802 */ /* 0x000fce0000000f00 */
[----:B--2-45:R-:W-:Y:S05]  /*dd80*/  CALL.REL.NOINC `(.L_x_243) ;  /* 0x0000001c006c7944 */ /* 0x034fea0003c00000 */
[----:B------:R-:W-:-:S04]  /*dd90*/  UIADD3 UR24, -UR25, URZ, URZ ;  /* 0x0000003f19187290 */ /* 0x000fc8000fffe13f */
[----:B------:R-:W-:-:S03]  /*dda0*/  UIMAD UR32, UR32, UR24, UR33 ;  /* 0x00000018202072a4 */ /* 0x000fc6000f8e0221 */
[----:B------:R-:W-:Y:S01]  /*ddb0*/  UMOV UR24, UR25 ;  /* 0x0000001900187c82 */ /* 0x000fe20008000000 */
[----:B------:R-:W-:Y:S08]  /*ddc0*/  BRA `(.L_x_244) ;  /* 0x0000000000587947 */ /* 0x000ff00003800000 */
.L_x_242:
[----:B------:R-:W1:Y:S01]  /*ddd0*/  I2F.U32.RP R2, UR32 ;  /* 0x0000002000027d06 */ /* 0x000e620008209000 */
[----:B------:R-:W-:Y:S01]  /*dde0*/  UMOV UR24, URZ ;  /* 0x0000003f00187c82 */ /* 0x000fe20008000000 */
[----:B------:R-:W-:-:S06]  /*ddf0*/  UISETP.NE.U32.AND UP4, UPT, UR32, URZ, UPT ;  /* 0x0000003f2000728c */ /* 0x000fcc000bf85070 */
[----:B-1----:R-:W1:Y:S02]  /*de00*/  MUFU.RCP R2, R2 ;  /* 0x0000000200027308 */ /* 0x002e640000001000 */
[----:B-1----:R-:W-:-:S06]  /*de10*/  VIADD R3, R2, 0xffffffe ;  /* 0x0ffffffe02037836 */ /* 0x002fcc0000000000 */
[----:B------:R-:W1:Y:S02]  /*de20*/  F2I.FTZ.U32.TRUNC.NTZ R3, R3 ;  /* 0x0000000300037305 */ /* 0x000e64000021f000 */
[----:B-1----:R-:W-:-:S13]  /*de30*/  R2UR UR25, R3 ;  /* 0x00000000031972ca */ /* 0x002fda00000e0000 */
[----:B------:R-:W-:-:S04]  /*de40*/  UIADD3 UR26, URZ, -UR25, URZ ;  /* 0x800000193f1a7290 */ /* 0x000fc8000fffe03f */
[----:B------:R-:W-:-:S04]  /*de50*/  UIMAD UR26, UR26, UR32, URZ ;  /* 0x000000201a1a72a4 */ /* 0x000fc8000f8e023f */
[----:B------:R-:W-:-:S04]  /*de60*/  UIMAD.WIDE.U32 UR24, UR25, UR26, UR24 ;  /* 0x0000001a191872a5 */ /* 0x000fc8000f8e0018 */
[----:B------:R-:W-:-:S04]  /*de70*/  UIMAD.WIDE.U32 UR24, UR25, UR33, URZ ;  /* 0x00000021191872a5 */ /* 0x000fc8000f8e003f */
[----:B------:R-:W-:-:S04]  /*de80*/  UIADD3 UR24, -UR25, URZ, URZ ;  /* 0x0000003f19187290 */ /* 0x000fc8000fffe13f */
[----:B------:R-:W-:-:S04]  /*de90*/  UIMAD UR24, UR32, UR24, UR33 ;  /* 0x00000018201872a4 */ /* 0x000fc8000f8e0221 */
[----:B------:R-:W-:-:S11]  /*dea0*/  UISETP.GE.U32.AND UP1, UPT, UR24, UR32, UPT ;  /* 0x000000201800728c */ /* 0x000fd6000bf26070 */
[----:B------:R-:W-:Y:S02]  /*deb0*/  @UP1 UIADD3 UR24, UR24, -UR32, URZ ;  /* 0x8000002018181290 */ /* 0x000fe4000fffe03f */
[----:B------:R-:W-:Y:S02]  /*dec0*/  @UP1 UIADD3 UR25, UR25, 0x1, URZ ;  /* 0x0000000119191890 */ /* 0x000fe4000fffe03f */
[----:B------:R-:W-:-:S11]  /*ded0*/  UISETP.GE.U32.AND UP2, UPT, UR24, UR32, UPT ;  /* 0x000000201800728c */ /* 0x000fd6000bf46070 */
[----:B------:R-:W-:Y:S02]  /*dee0*/  @UP2 UIADD3 UR25, UR25, 0x1, URZ ;  /* 0x0000000119192890 */ /* 0x000fe4000fffe03f */
[----:B------:R-:W-:-:S04]  /*def0*/  @!UP4 ULOP3.LUT UR25, URZ, UR32, URZ, 0x33, !UPT ;  /* 0x000000203f19c292 */ /* 0x000fc8000f8e333f */
[----:B------:R-:W-:-:S04]  /*df00*/  UIADD3 UR24, -UR25, URZ, URZ ;  /* 0x0000003f19187290 */ /* 0x000fc8000fffe13f */
[----:B------:R-:W-:-:S03]  /*df10*/  UIMAD UR32, UR32, UR24, UR33 ;  /* 0x00000018202072a4 */ /* 0x000fc6000f8e0221 */
[----:B------:R-:W-:-:S09]  /*df20*/  UMOV UR24, UR25 ;  /* 0x0000001900187c82 */ /* 0x000fd20008000000 */
.L_x_244:
[----:B------:R-:W-:Y:S01]  /*df30*/  ULOP3.LUT UR31, UR31, UR20, URZ, 0xc0, !UPT ;  /* 0x000000141f1f7292 */ /* 0x000fe2000f8ec03f */
[----:B------:R-:W-:Y:S01]  /*df40*/  IMAD.MOV.U32 R15, RZ, RZ, 0x1 ;  /* 0x00000001ff0f7424 */ /* 0x000fe200078e00ff */
[----:B------:R-:W-:Y:S02]  /*df50*/  ULOP3.LUT UR30, UR30, UR18, URZ, 0xc0, !UPT ;  /* 0x000000121e1e7292 */ /* 0x000fe4000f8ec03f */
[----:B------:R-:W-:Y:S01]  /*df60*/  UIMAD UR24, UR19, UR24, UR31 ;  /* 0x00000018131872a4 */ /* 0x000fe2000f8e021f */
[----:B------:R-:W-:Y:S01]  /*df70*/  ULDC UR26, c[0x0][0x8a8] ;  /* 0x00022a00001a7ab9 */ /* 0x000fe20000000800 */
[----:B------:R-:W-:Y:S01]  /*df80*/  ULDC UR25, c[0x0][0x8b8] ;  /* 0x00022e0000197ab9 */ /* 0x000fe20000000800 */
[----:B------:R-:W-:Y:S02]  /*df90*/  UIMAD UR30, UR32, UR26, UR30 ;  /* 0x0000001a201e72a4 */ /* 0x000fe4000f8e021e */
[----:B------:R-:W-:Y:S01]  /*dfa0*/  UIMAD UR25, UR24, UR25, UR40 ;  /* 0x00000019181972a4 */ /* 0x000fe2000f8e0228 */
[----:B------:R-:W-:Y:S01]  /*dfb0*/  @UP3 UMOV UR26, UR6 ;  /* 0x00000006001a3c82 */ /* 0x000fe20008000000 */
[----:B------:R-:W-:-:S03]  /*dfc0*/  @!UP3 UMOV UR26, UR6 ;  /* 0x00000006001abc82 */ /* 0x000fc60008000000 */
[----:B------:R-:W-:Y:S02]  /*dfd0*/  @UP3 UMOV UR24, UR30 ;  /* 0x0000001e00183c82 */ /* 0x000fe40008000000 */
[----:B------:R-:W-:Y:S01]  /*dfe0*/  @!UP3 UMOV UR24, UR25 ;  /* 0x000000190018bc82 */ /* 0x000fe20008000000 */
[----:B------:R-:W-:-:S05]  /*dff0*/  @!UP3 UMOV UR25, UR30 ;  /* 0x0000001e0019bc82 */ /* 0x000fca0008000000 */
.L_x_230:
[----:B------:R-:W-:-:S06]  /*e000*/  UISETP.NE.AND UP1, UPT, UR15, 0x3, UPT ;  /* 0x000000030f00788c */ /* 0x000fcc000bf25270 */
[----:B------:R-:W-:-:S13]  /*e010*/  PLOP3.LUT P1, PT, PT, PT, UP1, 0x80, 0x0 ;  /* 0x000000000000781c */ /* 0x000fda0003f2f018 */
[----:B------:R-:W-:Y:S05]  /*e020*/  @!P1 BRA `(.L_x_245) ;  /* 0x0000000000049947 */ /* 0x000fea0003800000 */
[----:B--2---:R-:W-:Y:S01]  /*e030*/  BPT.TRAP 0x1 ;  /* 0x000000040000795c */ /* 0x004fe20000300000 */
.L_x_245:
[----:B------:R-:W1:Y:S01]  /*e040*/  S2R R2, SR_CgaCtaId ;  /* 0x0000000000027919 */ /* 0x000e620000008800 */
[----:B------:R-:W-:-:S04]  /*e050*/  MOV R3, 0x400 ;  /* 0x0000040000037802 */ /* 0x000fc80000000f00 */
[----:B-1----:R-:W-:Y:S02]  /*e060*/  LEA R3, R2, R3, 0x18 ;  /* 0x0000000302037211 */ /* 0x002fe400078ec0ff */
[----:B------:R-:W-:-:S03]  /*e070*/  SHF.L.U32 R2, R0, 0x1f, RZ ;  /* 0x0000001f00027819 */ /* 0x000fc600000006ff */
[----:B------:R-:W-:-:S04]  /*e080*/  IMAD R17, R16, 0x8, R3 ;  /* 0x0000000810117824 */ /* 0x000fc800078e0203 */
[----:B------:R-:W1:Y:S02]  /*e090*/  SYNCS.PHASECHK.TRANS64.TRYWAIT P2, [R17+URZ+0x38440], R2 ;  /* 0x03844002110075a7 */ /* 0x000e64000804017f */
[----:B-1----:R-:W-:Y:S05]  /*e0a0*/  @!P2 BRA `(.L_x_246) ;  /* 0x000000140008a947 */ /* 0x002fea0003800000 */
.L_x_309:
[----:B------:R-:W-:Y:S01]  /*e0b0*/  ELECT P2, URZ, PT ;  /* 0x00000000003f782f */ /* 0x000fe20003840000 */
[----:B------:R-:W-:-:S12]  /*e0c0*/  BSSY B0, `(.L_x_247) ;  /* 0x0000010000007945 */ /* 0x000fd80003800000 */
[----:B------:R-:W-:Y:S05]  /*e0d0*/  @!P2 BRA `(.L_x_248) ;  /* 0x000000000038a947 */ /* 0x000fea0003800000 */
[----:B-1----:R-:W-:Y:S02]  /*e0e0*/  IMAD R2, R16, 0x10, R3 ;  /* 0x0000001010027824 */ /* 0x002fe400078e0203 */
[----:B------:R-:W-:Y:S02]  /*e0f0*/  IMAD.U32 R14, RZ, RZ, UR26 ;  /* 0x0000001aff0e7e24 */ /* 0x000fe4000f8e00ff */
[----:B------:R-:W-:Y:S02]  /*e100*/  IMAD.U32 R13, RZ, RZ, UR25 ;  /* 0x00000019ff0d7e24 */ /* 0x000fe4000f8e00ff */
[----:B------:R-:W-:-:S05]  /*e110*/  IMAD.U32 R12, RZ, RZ, UR24 ;  /* 0x00000018ff0c7e24 */ /* 0x000fca000f8e00ff */
[----:B------:R1:W-:Y:S01]  /*e120*/  STS.128 [R2+0x38510], R12 ;  /* 0x0385100c02007388 */ /* 0x0003e20000000c00 */
[----:B------:R-:W-:Y:S01]  /*e130*/  @!PT LDS RZ, [RZ] ;  /* 0x00000000fffff984 */ /* 0x000fe20000000800 */
[----:B------:R-:W-:Y:S01]  /*e140*/  @!PT LDS RZ, [RZ] ;  /* 0x00000000fffff984 */ /* 0x000fe20000000800 */
[----:B------:R-:W-:Y:S01]  /*e150*/  @!PT LDS RZ, [RZ] ;  /* 0x00000000fffff984 */ /* 0x000fe20000000800 */
[----:B------:R-:W-:Y:S01]  /*e160*/  @!PT LDS RZ, [RZ] ;  /* 0x00000000fffff984 */ /* 0x000fe20000000800 */
[----:B------:R3:W-:Y:S06]  /*e170*/  MEMBAR.ALL.CTA ;  /* 0x0000000000007992 */ /* 0x0007ec0000008000 */
[----:B---3--:R-:W3:Y:S01]  /*e180*/  FENCE.VIEW.ASYNC.S ;  /* 0x00000000000073c6 */ /* 0x008ee20000000000 */
[----:B------:R-:W-:Y:S05]  /*e190*/  @!P1 BRA `(.L_x_249) ;  /* 0x0000000000049947 */ /* 0x000fea0003800000 */
[----:B--2---:R-:W-:Y:S01]  /*e1a0*/  BPT.TRAP 0x1 ;  /* 0x000000040000795c */ /* 0x004fe20000300000 */
.L_x_249:
[----:B---3--:R3:W-:Y:S02]  /*e1b0*/  SYNCS.ARRIVE.TRANS64.A1T0 RZ, [R17+URZ+0x38400], RZ ;  /* 0x038400ff11ff79a7 */ /* 0x0087e4000810003f */
.L_x_248:
[----:B--2---:R-:W-:Y:S05]  /*e1c0*/  BSYNC B0 ;  /* 0x0000000000007941 */ /* 0x004fea0003800000 */
.L_x_247:
[----:B------:R-:W-:Y:S01]  /*e1d0*/  ISETP.NE.AND P3, PT, R15, RZ, PT ;  /* 0x000000ff0f00720c */ /* 0x000fe20003f65270 */
[----:B------:R-:W-:-:S05]  /*e1e0*/  VIADD R16, R16, 0x1 ;  /* 0x0000000110107836 */ /* 0x000fca0000000000 */
[----:B------:R-:W-:-:S04]  /*e1f0*/  ISETP.NE.AND P2, PT, R16, 0x8, PT ;  /* 0x000000081000780c */ /* 0x000fc80003f45270 */
[----:B-1----:R-:W-:Y:S02]  /*e200*/  SEL R13, RZ, 0x1, P2 ;  /* 0x00000001ff0d7807 */ /* 0x002fe40001000000 */
[----:B------:R-:W-:Y:S02]  /*e210*/  SEL R16, R16, RZ, P2 ;  /* 0x000000ff10107207 */ /* 0x000fe40001000000 */
[----:B------:R-:W-:Y:S01]  /*e220*/  LOP3.LUT R0, R0, R13, RZ, 0x3c, !PT ;  /* 0x0000000d00007212 */ /* 0x000fe200078e3cff */
[----:B------:R-:W-:Y:S06]  /*e230*/  @P3 BRA `(.L_x_250) ;  /* 0xffffffe400003947 */ /* 0x000fec000383ffff */
[----:B------:R-:W-:Y:S05]  /*e240*/  @!P1 BRA `(.L_x_251) ;  /* 0x0000000000049947 */ /* 0x000fea0003800000 */
[----:B------:R-:W-:Y:S01]  /*e250*/  BPT.TRAP 0x1 ;  /* 0x000000040000795c */ /* 0x000fe20000300000 */
.L_x_251:
[----:B------:R-:W-:Y:S01]  /*e260*/  IMAD R5, R16, 0x8, R3 ;  /* 0x0000000810057824 */ /* 0x000fe200078e0203 */
[----:B------:R-:W-:-:S04]  /*e270*/  SHF.L.U32 R2, R0, 0x1f, RZ ;  /* 0x0000001f00027819 */ /* 0x000fc800000006ff */
[----:B------:R-:W1:Y:S02]  /*e280*/  SYNCS.PHASECHK.TRANS64.TRYWAIT P0, [R5+URZ+0x38440], R2 ;  /* 0x03844002050075a7 */ /* 0x000e64000800017f */
[----:B-1----:R-:W-:Y:S05]  /*e290*/  @!P0 BRA `(.L_x_252) ;  /* 0x0000001000a08947 */ /* 0x002fea0003800000 */
.L_x_310:
[----:B------:R-:W-:Y:S05]  /*e2a0*/  @!P1 BRA `(.L_x_253) ;  /* 0x0000000000049947 */ /* 0x000fea0003800000 */
[----:B------:R-:W-:Y:S01]  /*e2b0*/  BPT.TRAP 0x1 ;  /* 0x000000040000795c */ /* 0x000fe20000300000 */
.L_x_253:
[----:B------:R-:W-:-:S05]  /*e2c0*/  VIADD R16, R16, 0x1 ;  /* 0x0000000110107836 */ /* 0x000fca0000000000 */
[----:B------:R-:W-:-:S04]  /*e2d0*/  ISETP.NE.AND P0, PT, R16, 0x8, PT ;  /* 0x000000081000780c */ /* 0x000fc80003f05270 */
[----:B-1----:R-:W-:Y:S02]  /*e2e0*/  SEL R5, RZ, 0x1, P0 ;  /* 0x00000001ff057807 */ /* 0x002fe40000000000 */
[----:B------:R-:W-:Y:S02]  /*e2f0*/  SEL R16, R16, RZ, P0 ;  /* 0x000000ff10107207 */ /* 0x000fe40000000000 */
[----:B------:R-:W-:-:S03]  /*e300*/  LOP3.LUT R5, R0, R5, RZ, 0x3c, !PT ;  /* 0x0000000500057212 */ /* 0x000fc600078e3cff */
[----:B----4-:R-:W-:Y:S01]  /*e310*/  IMAD R7, R16, 0x8, R3 ;  /* 0x0000000810077824 */ /* 0x010fe200078e0203 */
[----:B------:R-:W-:-:S04]  /*e320*/  SHF.L.U32 R0, R5, 0x1f, RZ ;  /* 0x0000001f05007819 */ /* 0x000fc800000006ff */
[----:B------:R-:W1:Y:S02]  /*e330*/  SYNCS.PHASECHK.TRANS64.TRYWAIT P0, [R7+URZ+0x38440], R0 ;  /* 0x03844000070075a7 */ /* 0x000e64000800017f */
[----:B-1----:R-:W-:Y:S05]  /*e340*/  @!P0 BRA `(.L_x_254) ;  /* 0x0000001000888947 */ /* 0x002fea0003800000 */
.L_x_311:
[----:B------:R-:W-:Y:S05]  /*e350*/  @!P1 BRA `(.L_x_255) ;  /* 0x0000000000049947 */ /* 0x000fea0003800000 */
[----:B------:R-:W-:Y:S01]  /*e360*/  BPT.TRAP 0x1 ;  /* 0x000000040000795c */ /* 0x000fe20000300000 */
.L_x_255:
[----:B-1----:R-:W-:-:S04]  /*e370*/  IADD3 R0, R16, 0x1, RZ ;  /* 0x0000000110007810 */ /* 0x002fc80007ffe0ff */
[----:B------:R-:W-:-:S04]  /*e380*/  ISETP.NE.AND P0, PT, R0, 0x8, PT ;  /* 0x000000080000780c */ /* 0x000fc80003f05270 */
[----:B------:R-:W-:Y:S02]  /*e390*/  SEL R2, RZ, 0x1, P0 ;  /* 0x00000001ff027807 */ /* 0x000fe40000000000 */
[----:B------:R-:W-:Y:S02]  /*e3a0*/  SEL R4, R0, RZ, P0 ;  /* 0x000000ff00047207 */ /* 0x000fe40000000000 */
[----:B------:R-:W-:-:S03]  /*e3b0*/  LOP3.LUT R5, R5, R2, RZ, 0x3c, !PT ;  /* 0x0000000205057212 */ /* 0x000fc600078e3cff */
[----:B------:R-:W-:Y:S01]  /*e3c0*/  IMAD R7, R4, 0x8, R3 ;  /* 0x0000000804077824 */ /* 0x000fe200078e0203 */
[----:B------:R-:W-:-:S04]  /*e3d0*/  SHF.L.U32 R0, R5, 0x1f, RZ ;  /* 0x0000001f05007819 */ /* 0x000fc800000006ff */
[----:B------:R-:W1:Y:S02]  /*e3e0*/  SYNCS.PHASECHK.TRANS64.TRYWAIT P0, [R7+URZ+0x38440], R0 ;  /* 0x03844000070075a7 */ /* 0x000e64000800017f */
[----:B-1----:R-:W-:Y:S05]  /*e3f0*/  @!P0 BRA `(.L_x_256) ;  /* 0x0000001000708947 */ /* 0x002fea0003800000 */
.L_x_312:
[----:B------:R-:W-:Y:S05]  /*e400*/  @!P1 BRA `(.L_x_257) ;  /* 0x0000000000049947 */ /* 0x000fea0003800000 */
[----:B------:R-:W-:Y:S01]  /*e410*/  BPT.TRAP 0x1 ;  /* 0x000000040000795c */ /* 0x000fe20000300000 */
.L_x_257:
[----:B-1----:R-:W-:-:S05]  /*e420*/  VIADD R0, R4, 0x1 ;  /* 0x0000000104007836 */ /* 0x002fca0000000000 */
        /* <DEDUP_REMOVED lines=8> */
.L_x_313:
[----:B------:R-:W-:Y:S05]  /*e4b0*/  @!P1 BRA `(.L_x_259) ;  /* 0x0000000000049947 */ /* 0x000fea0003800000 */
[----:B------:R-:W-:Y:S01]  /*e4c0*/  BPT.TRAP 0x1 ;  /* 0x000000040000795c */ /* 0x000fe20000300000 */
.L_x_259:
        /* <DEDUP_REMOVED lines=9> */
.L_x_314:
[----:B------:R-:W-:Y:S05]  /*e560*/  @!P1 BRA `(.L_x_261) ;  /* 0x0000000000049947 */ /* 0x000fea0003800000 */
[----:B------:R-:W-:Y:S01]  /*e570*/  BPT.TRAP 0x1 ;  /* 0x000000040000795c */ /* 0x000fe20000300000 */
.L_x_261:
        /* <DEDUP_REMOVED lines=9> */
.L_x_315:
[----:B------:R-:W-:Y:S05]  /*e610*/  @!P1 BRA `(.L_x_263) ;  /* 0x0000000000049947 */ /* 0x000fea0003800000 */
[----:B------:R-:W-:Y:S01]  /*e620*/  BPT.TRAP 0x1 ;  /* 0x000000040000795c */ /* 0x000fe20000300000 */
.L_x_263:
        /* <DEDUP_REMOVED lines=9> */
.L_x_316:
[----:B------:R-:W-:Y:S05]  /*e6c0*/  @!P1 BRA `(.L_x_265) ;  /* 0x0000000000049947 */ /* 0x000fea0003800000 */
[----:B------:R-:W-:Y:S01]  /*e6d0*/  BPT.TRAP 0x1 ;  /* 0x000000040000795c */ /* 0x000fe20000300000 */
.L_x_265:
[----:B-1----:R-:W-:-:S05]  /*e6e0*/  VIADD R0, R4, 0x1 ;  /* 0x0000000104007836 */ /* 0x002fca0000000000 */
[----:B------:R-:W-:-:S04]  /*e6f0*/  ISETP.NE.AND P0, PT, R0, 0x8, PT ;  /* 0x000000080000780c */ /* 0x000fc80003f05270 */
[----:B------:R-:W-:Y:S02]  /*e700*/  SEL R2, RZ, 0x1, P0 ;  /* 0x00000001ff027807 */ /* 0x000fe40000000000 */
[----:B------:R-:W-:Y:S02]  /*e710*/  SEL R0, R0, RZ, P0 ;  /* 0x000000ff00007207 */ /* 0x000fe40000000000 */
[----:B------:R-:W-:-:S03]  /*e720*/  LOP3.LUT R2, R5, R2, RZ, 0x3c, !PT ;  /* 0x0000000205027212 */ /* 0x000fc600078e3cff */
[----:B------:R-:W-:Y:S01]  /*e730*/  IMAD R3, R0, 0x8, R3 ;  /* 0x0000000800037824 */ /* 0x000fe200078e0203 */
[----:B------:R-:W-:-:S07]  /*e740*/  SHF.L.U32 R0, R2, 0x1f, RZ ;  /* 0x0000001f02007819 */ /* 0x000fce00000006ff */
.L_x_266:
[----:B-1----:R1:W2:Y:S02]  /*e750*/  SYNCS.PHASECHK.TRANS64.TRYWAIT P0, [R3+URZ+0x38440], R0 ;  /* 0x03844000030075a7 */ /* 0x0022a4000800017f */
[----:B--2---:R-:W-:Y:S05]  /*e760*/  @!P0 NANOSLEEP.SYNCS 0x989680 ;  /* 0x009896800000895d */ /* 0x004fea0003900000 */
[----:B------:R-:W2:Y:S02]  /*e770*/  @!P0 SYNCS.PHASECHK.TRANS64 P0, [R3+URZ+0x38440], R0 ;  /* 0x03844000030085a7 */ /* 0x000ea4000800007f */
[----:B--2---:R-:W-:Y:S05]  /*e780*/  @P0 EXIT ;  /* 0x000000000000094d */ /* 0x004fea0003800000 */
[----:B------:R-:W-:Y:S05]  /*e790*/  BRA `(.L_x_266) ;  /* 0xfffffffc00ec7947 */ /* 0x000fea000383ffff */
.L_x_37:
[----:B--2---:R-:W-:-:S04]  /*e7a0*/  MOV R3, UR4 ;  /* 0x0000000400037c02 */ /* 0x004fc80008000f00 */
[----:B------:R2:W3:Y:S03]  /*e7b0*/  SYNCS.PHASECHK.TRANS64.TRYWAIT P0, [R3+URZ+0x38480], R2 ;  /* 0x03848002030075a7 */ /* 0x0004e6000800017f */
[----:B---3--:R-:W-:Y:S05]  /*e7c0*/  @!P0 NANOSLEEP.SYNCS 0x989680 ;  /* 0x009896800000895d */ /* 0x008fea0003900000 */
[----:B------:R-:W3:Y:S02]  /*e7d0*/  @!P0 SYNCS.PHASECHK.TRANS64 P0, [R3+URZ+0x38480], R2 ;  /* 0x03848002030085a7 */ /* 0x000ee4000800007f */
[----:B---3--:R-:W-:Y:S05]  /*e7e0*/  @!P0 BRA `(.L_x_37) ;  /* 0xfffffffc00ec8947 */ /* 0x008fea000383ffff */
[----:B------:R-:W-:Y:S05]  /*e7f0*/  BRA `(.L_x_36) ;  /* 0xffffff58000c7947 */ /* 0x000fea000383ffff */
.L_x_42:
[----:B--2---:R-:W-:-:S04]  /*e800*/  IMAD.U32 R8, RZ, RZ, UR4 ;  /* 0x00000004ff087e24 */ /* 0x004fc8000f8e00ff */
[----:B------:R2:W3:Y:S03]  /*e810*/  SYNCS.PHASECHK.TRANS64.TRYWAIT P0, [R8+URZ+0x38480], R5 ;  /* 0x03848005080075a7 */ /* 0x0004e6000800017f */
[----:B---3--:R-:W-:Y:S05]  /*e820*/  @!P0 NANOSLEEP.SYNCS 0x989680 ;  /* 0x009896800000895d */ /* 0x008fea0003900000 */
[----:B------:R-:W3:Y:S02]  /*e830*/  @!P0 SYNCS.PHASECHK.TRANS64 P0, [R8+URZ+0x38480], R5 ;  /* 0x03848005080085a7 */ /* 0x000ee4000800007f */
[----:B---3--:R-:W-:Y:S05]  /*e840*/  @!P0 BRA `(.L_x_42) ;  /* 0xfffffffc00ec8947 */ /* 0x008fea000383ffff */
[----:B------:R-:W-:Y:S05]  /*e850*/  BRA `(.L_x_41) ;  /* 0xffffff5c00347947 */ /* 0x000fea000383ffff */
.L_x_59:
[----:B------:R-:W-:-:S07]  /*e860*/  IMAD.MOV.U32 R15, RZ, RZ, -0x1 ;  /* 0xffffffffff0f7424 */ /* 0x000fce00078e00ff */
[----:B-12--5:R-:W-:Y:S05]  /*e870*/  WARPSYNC.COLLECTIVE R15, `(.L_x_267) ;  /* 0x000000000f0c7348 */ /* 0x026fea0003c00000 */
[----:B------:R-:W-:Y:S02]  /*e880*/  ELECT P6, UR62, PT ;  /* 0x00000000003e782f */ /* 0x000fe400038c0000 */
[----:B------:R-:W-:Y:S01]  /*e890*/  MOV R14, UR62 ;  /* 0x0000003e000e7c02 */ /* 0x000fe20008000f00 */
[----:B-12--5:R-:W-:Y:S10]  /*e8a0*/  ENDCOLLECTIVE ;  /* 0x000000000000791b */ /* 0x026ff40003800000 */
.L_x_267:
[----:B------:R-:W-:Y:S05]  /*e8b0*/  BRA `(.L_x_268) ;  /* 0xffffff6800107947 */ /* 0x000fea000383ffff */
.L_x_61:
[----:B-1----:R-:W-:-:S04]  /*e8c0*/  IMAD.U32 R6, RZ, RZ, UR47 ;  /* 0x0000002fff067e24 */ /* 0x002fc8000f8e00ff */
[----:B------:R1:W2:Y:S03]  /*e8d0*/  SYNCS.PHASECHK.TRANS64.TRYWAIT P2, [R6+URZ+0x384c0], R3 ;  /* 0x0384c003060075a7 */ /* 0x0002a6000804017f */
[----:B--2---:R-:W-:Y:S05]  /*e8e0*/  @!P2 NANOSLEEP.SYNCS 0x989680 ;  /* 0x009896800000a95d */ /* 0x004fea0003900000 */
[----:B------:R-:W2:Y:S02]  /*e8f0*/  @!P2 SYNCS.PHASECHK.TRANS64 P2, [R6+URZ+0x384c0], R3 ;  /* 0x0384c0030600a5a7 */ /* 0x000ea4000804007f */
[----:B--2---:R-:W-:Y:S05]  /*e900*/  @!P2 BRA `(.L_x_61) ;  /* 0xfffffffc00eca947 */ /* 0x004fea000383ffff */
[----:B------:R-:W-:Y:S05]  /*e910*/  BRA `(.L_x_269) ;  /* 0xffffff6800287947 */ /* 0x000fea000383ffff */
.L_x_69:
[----:B-1----:R-:W-:-:S04]  /*e920*/  IMAD.U32 R12, RZ, RZ, UR47 ;  /* 0x0000002fff0c7e24 */ /* 0x002fc8000f8e00ff */
[----:B------:R1:W2:Y:S03]  /*e930*/  SYNCS.PHASECHK.TRANS64.TRYWAIT P3, [R12+URZ+0x384c8], R3 ;  /* 0x0384c8030c0075a7 */ /* 0x0002a6000806017f */
[----:B--2---:R-:W-:Y:S05]  /*e940*/  @!P3 NANOSLEEP.SYNCS 0x989680 ;  /* 0x009896800000b95d */ /* 0x004fea0003900000 */
[----:B------:R-:W2:Y:S02]  /*e950*/  @!P3 SYNCS.PHASECHK.TRANS64 P3, [R12+URZ+0x384c8], R3 ;  /* 0x0384c8030c00b5a7 */ /* 0x000ea4000806007f */
[----:B--2---:R-:W-:Y:S05]  /*e960*/  @!P3 BRA `(.L_x_69) ;  /* 0xfffffffc00ecb947 */ /* 0x004fea000383ffff */
[----:B------:R-:W-:Y:S05]  /*e970*/  BRA `(.L_x_270) ;  /* 0xffffff6c00b87947 */ /* 0x000fea000383ffff */
.L_x_74:
[----:B-1----:R-:W-:-:S04]  /*e980*/  IMAD.U32 R12, RZ, RZ, UR47 ;  /* 0x0000002fff0c7e24 */ /* 0x002fc8000f8e00ff */
[----:B------:R1:W2:Y:S03]  /*e990*/  SYNCS.PHASECHK.TRANS64.TRYWAIT P3, [R12+URZ+0x384d0], R3 ;  /* 0x0384d0030c0075a7 */ /* 0x0002a6000806017f */
[----:B--2---:R-:W-:Y:S05]  /*e9a0*/  @!P3 NANOSLEEP.SYNCS 0x989680 ;  /* 0x009896800000b95d */ /* 0x004fea0003900000 */
[----:B------:R-:W2:Y:S02]  /*e9b0*/  @!P3 SYNCS.PHASECHK.TRANS64 P3, [R12+URZ+0x384d0], R3 ;  /* 0x0384d0030c00b5a7 */ /* 0x000ea4000806007f */
[----:B--2---:R-:W-:Y:S05]  /*e9c0*/  @!P3 BRA `(.L_x_74) ;  /* 0xfffffffc00ecb947 */ /* 0x004fea000383ffff */
[----:B------:R-:W-:Y:S05]  /*e9d0*/  BRA `(.L_x_271) ;  /* 0xffffff7400147947 */ /* 0x000fea000383ffff */
.L_x_79:
[----:B-1----:R-:W-:-:S04]  /*e9e0*/  IMAD.U32 R12, RZ, RZ, UR47 ;  /* 0x0000002fff0c7e24 */ /* 0x002fc8000f8e00ff */
[----:B------:R1:W2:Y:S03]  /*e9f0*/  SYNCS.PHASECHK.TRANS64.TRYWAIT P3, [R12+URZ+0x384d8], R3 ;  /* 0x0384d8030c0075a7 */ /* 0x0002a6000806017f */
[----:B--2---:R-:W-:Y:S05]  /*ea00*/  @!P3 NANOSLEEP.SYNCS 0x989680 ;  /* 0x009896800000b95d */ /* 0x004fea0003900000 */
[----:B------:R-:W2:Y:S02]  /*ea10*/  @!P3 SYNCS.PHASECHK.TRANS64 P3, [R12+URZ+0x384d8], R3 ;  /* 0x0384d8030c00b5a7 */ /* 0x000ea4000806007f */
[----:B--2---:R-:W-:Y:S05]  /*ea20*/  @!P3 BRA `(.L_x_79) ;  /* 0xfffffffc00ecb947 */ /* 0x004fea000383ffff */
[----:B------:R-:W-:Y:S05]  /*ea30*/  BRA `(.L_x_272) ;  /* 0xffffff78007c7947 */ /* 0x000fea000383ffff */
.L_x_84:
[----:B-1----:R-:W-:-:S04]  /*ea40*/  IMAD.U32 R12, RZ, RZ, UR47 ;  /* 0x0000002fff0c7e24 */ /* 0x002fc8000f8e00ff */
[----:B------:R1:W2:Y:S03]  /*ea50*/  SYNCS.PHASECHK.TRANS64.TRYWAIT P3, [R12+URZ+0x384c0], R3 ;  /* 0x0384c0030c0075a7 */ /* 0x0002a6000806017f */
[----:B--2---:R-:W-:Y:S05]  /*ea60*/  @!P3 NANOSLEEP.SYNCS 0x989680 ;  /* 0x009896800000b95d */ /* 0x004fea0003900000 */
[----:B------:R-:W2:Y:S02]  /*ea70*/  @!P3 SYNCS.PHASECHK.TRANS64 P3, [R12+URZ+0x384c0], R3 ;  /* 0x0384c0030c00b5a7 */ /* 0x000ea4000806007f */
[----:B--2---:R-:W-:Y:S05]  /*ea80*/  @!P3 BRA `(.L_x_84) ;  /* 0xfffffffc00ecb947 */ /* 0x004fea000383ffff */
[----:B------:R-:W-:Y:S05]  /*ea90*/  BRA `(.L_x_273) ;  /* 0xffffff7c00ec7947 */ /* 0x000fea000383ffff */
.L_x_89:
[----:B-1----:R-:W-:-:S04]  /*eaa0*/  IMAD.U32 R12, RZ, RZ, UR47 ;  /* 0x0000002fff0c7e24 */ /* 0x002fc8000f8e00ff */
[----:B------:R1:W2:Y:S03]  /*eab0*/  SYNCS.PHASECHK.TRANS64.TRYWAIT P3, [R12+URZ+0x384c8], R3 ;  /* 0x0384c8030c0075a7 */ /* 0x0002a6000806017f */
[----:B--2---:R-:W-:Y:S05]  /*eac0*/  @!P3 NANOSLEEP.SYNCS 0x989680 ;  /* 0x009896800000b95d */ /* 0x004fea0003900000 */
[----:B------:R-:W2:Y:S02]  /*ead0*/  @!P3 SYNCS.PHASECHK.TRANS64 P3, [R12+URZ+0x384c8], R3 ;  /* 0x0384c8030c00b5a7 */ /* 0x000ea4000806007f */
[----:B--2---:R-:W-:Y:S05]  /*eae0*/  @!P3 BRA `(.L_x_89) ;  /* 0xfffffffc00ecb947 */ /* 0x004fea000383ffff */
[----:B------:R-:W-:Y:S05]  /*eaf0*/  BRA `(.L_x_274) ;  /* 0xffffff8400547947 */ /* 0x000fea000383ffff */
.L_x_94:
[----:B-1----:R-:W-:-:S04]  /*eb00*/  IMAD.U32 R12, RZ, RZ, UR47 ;  /* 0x0000002fff0c7e24 */ /* 0x002fc8000f8e00ff */
[----:B------:R1:W2:Y:S03]  /*eb10*/  SYNCS.PHASECHK.TRANS64.TRYWAIT P3, [R12+URZ+0x384d0], R3 ;  /* 0x0384d0030c0075a7 */ /* 0x0002a6000806017f */
[----:B--2---:R-:W-:Y:S05]  /*eb20*/  @!P3 NANOSLEEP.SYNCS 0x989680 ;  /* 0x009896800000b95d */ /* 0x004fea0003900000 */
[----:B------:R-:W2:Y:S02]  /*eb30*/  @!P3 SYNCS.PHASECHK.TRANS64 P3, [R12+URZ+0x384d0], R3 ;  /* 0x0384d0030c00b5a7 */ /* 0x000ea4000806007f */
[----:B--2---:R-:W-:Y:S05]  /*eb40*/  @!P3 BRA `(.L_x_94) ;  /* 0xfffffffc00ecb947 */ /* 0x004fea000383ffff */
[----:B------:R-:W-:Y:S05]  /*eb50*/  BRA `(.L_x_275) ;  /* 0xffffff8800bc7947 */ /* 0x000fea000383ffff */
.L_x_99:
[----:B-1----:R-:W-:-:S04]  /*eb60*/  IMAD.U32 R12, RZ, RZ, UR47 ;  /* 0x0000002fff0c7e24 */ /* 0x002fc8000f8e00ff */
[----:B------:R1:W2:Y:S03]  /*eb70*/  SYNCS.PHASECHK.TRANS64.TRYWAIT P3, [R12+URZ+0x384d8], R3 ;  /* 0x0384d8030c0075a7 */ /* 0x0002a6000806017f */
[----:B--2---:R-:W-:Y:S05]  /*eb80*/  @!P3 NANOSLEEP.SYNCS 0x989680 ;  /* 0x009896800000b95d */ /* 0x004fea0003900000 */
[----:B------:R-:W2:Y:S02]  /*eb90*/  @!P3 SYNCS.PHASECHK.TRANS64 P3, [R12+URZ+0x384d8], R3 ;  /* 0x0384d8030c00b5a7 */ /* 0x000ea4000806007f */
[----:B--2---:R-:W-:Y:S05]  /*eba0*/  @!P3 BRA `(.L_x_99) ;  /* 0xfffffffc00ecb947 */ /* 0x004fea000383ffff */
[----:B------:R-:W-:Y:S05]  /*ebb0*/  BRA `(.L_x_276) ;  /* 0xffffff9000247947 */ /* 0x000fea000383ffff */
.L_x_106:
[----:B--2---:R-:W-:-:S04]  /*ebc0*/  IMAD.U32 R3, RZ, RZ, UR4 ;  /* 0x00000004ff037e24 */ /* 0x004fc8000f8e00ff */
[----:B------:R2:W3:Y:S03]  /*ebd0*/  SYNCS.PHASECHK.TRANS64.TRYWAIT P0, [R3+URZ+0x38400], R0 ;  /* 0x03840000030075a7 */ /* 0x0004e6000800017f */
[----:B---3--:R-:W-:Y:S05]  /*ebe0*/  @!P0 NANOSLEEP.SYNCS 0x989680 ;  /* 0x009896800000895d */ /* 0x008fea0003900000 */
[----:B------:R-:W3:Y:S02]  /*ebf0*/  @!P0 SYNCS.PHASECHK.TRANS64 P0, [R3+URZ+0x38400], R0 ;  /* 0x03840000030085a7 */ /* 0x000ee4000800007f */
[----:B---3--:R-:W-:Y:S05]  /*ec00*/  @!P0 BRA `(.L_x_106) ;  /* 0xfffffffc00ec8947 */ /* 0x008fea000383ffff */
[----:B------:R-:W-:Y:S05]  /*ec10*/  BRA `(.L_x_277) ;  /* 0xffffff9400b47947 */ /* 0x000fea000383ffff */
.L_x_124:
[----:B-1----:R-:W-:-:S04]  /*ec20*/  MOV R3, UR31 ;  /* 0x0000001f00037c02 */ /* 0x002fc80008000f00 */
[----:B------:R1:W2:Y:S03]  /*ec30*/  SYNCS.PHASECHK.TRANS64.TRYWAIT P0, [R3+URZ+0x38508], R0 ;  /* 0x03850800030075a7 */ /* 0x0002a6000800017f */
[----:B--2---:R-:W-:Y:S05]  /*ec40*/  @!P0 NANOSLEEP.SYNCS 0x989680 ;  /* 0x009896800000895d */ /* 0x004fea0003900000 */
[----:B------:R-:W2:Y:S02]  /*ec50*/  @!P0 SYNCS.PHASECHK.TRANS64 P0, [R3+URZ+0x38508], R0 ;  /* 0x03850800030085a7 */ /* 0x000ea4000800007f */
[----:B--2---:R-:W-:Y:S05]  /*ec60*/  @!P0 BRA `(.L_x_124) ;  /* 0xfffffffc00ec8947 */ /* 0x004fea000383ffff */
[----:B------:R-:W-:Y:S05]  /*ec70*/  BRA `(.L_x_278) ;  /* 0xffffffa400487947 */ /* 0x000fea000383ffff */
.L_x_126:
[----:B-1----:R-:W-:-:S04]  /*ec80*/  IMAD.U32 R3, RZ, RZ, UR8 ;  /* 0x00000008ff037e24 */ /* 0x002fc8000f8e00ff */
[----:B------:R1:W2:Y:S03]  /*ec90*/  SYNCS.PHASECHK.TRANS64.TRYWAIT P0, [R3+URZ+0x38400], R0 ;  /* 0x03840000030075a7 */ /* 0x0002a6000800017f */
[----:B--2---:R-:W-:Y:S05]  /*eca0*/  @!P0 NANOSLEEP.SYNCS 0x989680 ;  /* 0x009896800000895d */ /* 0x004fea0003900000 */
[----:B------:R-:W2:Y:S02]  /*ecb0*/  @!P0 SYNCS.PHASECHK.TRANS64 P0, [R3+URZ+0x38400], R0 ;  /* 0x03840000030085a7 */ /* 0x000ea4000800007f */
[----:B--2---:R-:W-:Y:S05]  /*ecc0*/  @!P0 BRA `(.L_x_126) ;  /* 0xfffffffc00ec8947 */ /* 0x004fea000383ffff */
[----:B------:R-:W-:Y:S05]  /*ecd0*/  BRA `(.L_x_279) ;  /* 0xffffffa400687947 */ /* 0x000fea000383ffff */
.L_x_132:
[----:B-1----:R-:W-:-:S04]  /*ece0*/  IMAD.U32 R3, RZ, RZ, UR31 ;  /* 0x0000001fff037e24 */ /* 0x002fc8000f8e00ff */
[----:B------:R1:W3:Y:S03]  /*ecf0*/  SYNCS.PHASECHK.TRANS64.TRYWAIT P1, [R3+URZ+0x384e0], R0 ;  /* 0x0384e000030075a7 */ /* 0x0002e6000802017f */
[----:B---3--:R-:W-:Y:S05]  /*ed00*/  @!P1 NANOSLEEP.SYNCS 0x989680 ;  /* 0x009896800000995d */ /* 0x008fea0003900000 */
[----:B------:R-:W3:Y:S02]  /*ed10*/  @!P1 SYNCS.PHASECHK.TRANS64 P1, [R3+URZ+0x384e0], R0 ;  /* 0x0384e000030095a7 */ /* 0x000ee4000802007f */
[----:B---3--:R-:W-:Y:S05]  /*ed20*/  @!P1 BRA `(.L_x_132) ;  /* 0xfffffffc00ec9947 */ /* 0x008fea000383ffff */
[----:B------:R-:W-:Y:S05]  /*ed30*/  BRA `(.L_x_280) ;  /* 0xffffffa800187947 */ /* 0x000fea000383ffff */
.L_x_138:
[----:B-1----:R-:W-:-:S04]  /*ed40*/  IMAD.U32 R3, RZ, RZ, UR31 ;  /* 0x0000001fff037e24 */ /* 0x002fc8000f8e00ff */
[----:B------:R1:W4:Y:S03]  /*ed50*/  SYNCS.PHASECHK.TRANS64.TRYWAIT P1, [R3+URZ+0x384e8], R0 ;  /* 0x0384e800030075a7 */ /* 0x000326000802017f */
[----:B----4-:R-:W-:Y:S05]  /*ed60*/  @!P1 NANOSLEEP.SYNCS 0x989680 ;  /* 0x009896800000995d */ /* 0x010fea0003900000 */
[----:B------:R-:W4:Y:S02]  /*ed70*/  @!P1 SYNCS.PHASECHK.TRANS64 P1, [R3+URZ+0x384e8], R0 ;  /* 0x0384e800030095a7 */ /* 0x000f24000802007f */
[----:B----4-:R-:W-:Y:S05]  /*ed80*/  @!P1 BRA `(.L_x_138) ;  /* 0xfffffffc00ec9947 */ /* 0x010fea000383ffff */
[----:B------:R-:W-:Y:S05]  /*ed90*/  BRA `(.L_x_281) ;  /* 0xffffffa800687947 */ /* 0x000fea000383ffff */
.L_x_144:
[----:B-1----:R-:W-:-:S04]  /*eda0*/  IMAD.U32 R3, RZ, RZ, UR31 ;  /* 0x0000001fff037e24 */ /* 0x002fc8000f8e00ff */
[----:B------:R1:W1:Y:S03]  /*edb0*/  SYNCS.PHASECHK.TRANS64.TRYWAIT P1, [R3+URZ+0x384f0], R0 ;  /* 0x0384f000030075a7 */ /* 0x000266000802017f */
[----:B-1----:R-:W-:Y:S05]  /*edc0*/  @!P1 NANOSLEEP.SYNCS 0x989680 ;  /* 0x009896800000995d */ /* 0x002fea0003900000 */
[----:B------:R-:W1:Y:S02]  /*edd0*/  @!P1 SYNCS.PHASECHK.TRANS64 P1, [R3+URZ+0x384f0], R0 ;  /* 0x0384f000030095a7 */ /* 0x000e64000802007f */
[----:B-1----:R-:W-:Y:S05]  /*ede0*/  @!P1 BRA `(.L_x_144) ;  /* 0xfffffffc00ec9947 */ /* 0x002fea000383ffff */
[----:B------:R-:W-:Y:S05]  /*edf0*/  BRA `(.L_x_282) ;  /* 0xffffffa800c47947 */ /* 0x000fea000383ffff */
.L_x_150:
[----:B-1----:R-:W-:-:S04]  /*ee00*/  IMAD.U32 R3, RZ, RZ, UR31 ;  /* 0x0000001fff037e24 */ /* 0x002fc8000f8e00ff */
[----:B------:R1:W1:Y:S03]  /*ee10*/  SYNCS.PHASECHK.TRANS64.TRYWAIT P1, [R3+URZ+0x384f8], R0 ;  /* 0x0384f800030075a7 */ /* 0x000266000802017f */
[----:B-1----:R-:W-:Y:S05]  /*ee20*/  @!P1 NANOSLEEP.SYNCS 0x989680 ;  /* 0x009896800000995d */ /* 0x002fea0003900000 */
[----:B------:R-:W1:Y:S02]  /*ee30*/  @!P1 SYNCS.PHASECHK.TRANS64 P1, [R3+URZ+0x384f8], R0 ;  /* 0x0384f800030095a7 */ /* 0x000e64000802007f */
[----:B-1----:R-:W-:Y:S05]  /*ee40*/  @!P1 BRA `(.L_x_150) ;  /* 0xfffffffc00ec9947 */ /* 0x002fea000383ffff */
[----:B------:R-:W-:Y:S05]  /*ee50*/  BRA `(.L_x_283) ;  /* 0xffffffac00187947 */ /* 0x000fea000383ffff */
.L_x_156:
[----:B-1----:R-:W-:-:S04]  /*ee60*/  IMAD.U32 R3, RZ, RZ, UR31 ;  /* 0x0000001fff037e24 */ /* 0x002fc8000f8e00ff */
[----:B------:R1:W3:Y:S03]  /*ee70*/  SYNCS.PHASECHK.TRANS64.TRYWAIT P1, [R3+URZ+0x384e0], R2 ;  /* 0x0384e002030075a7 */ /* 0x0002e6000802017f */
[----:B---3--:R-:W-:Y:S05]  /*ee80*/  @!P1 NANOSLEEP.SYNCS 0x989680 ;  /* 0x009896800000995d */ /* 0x008fea0003900000 */
[----:B------:R-:W3:Y:S02]  /*ee90*/  @!P1 SYNCS.PHASECHK.TRANS64 P1, [R3+URZ+0x384e0], R2 ;  /* 0x0384e002030095a7 */ /* 0x000ee4000802007f */
[----:B---3--:R-:W-:Y:S05]  /*eea0*/  @!P1 BRA `(.L_x_156) ;  /* 0xfffffffc00ec9947 */ /* 0x008fea000383ffff */
[----:B------:R-:W-:Y:S05]  /*eeb0*/  BRA `(.L_x_284) ;  /* 0xffffffac00747947 */ /* 0x000fea000383ffff */
.L_x_162:
[----:B-1-3--:R-:W-:-:S04]  /*eec0*/  IMAD.U32 R3, RZ, RZ, UR31 ;  /* 0x0000001fff037e24 */ /* 0x00afc8000f8e00ff */
[----:B------:R1:W3:Y:S03]  /*eed0*/  SYNCS.PHASECHK.TRANS64.TRYWAIT P1, [R3+URZ+0x384e8], R2 ;  /* 0x0384e802030075a7 */ /* 0x0002e6000802017f */
[----:B---3--:R-:W-:Y:S05]  /*eee0*/  @!P1 NANOSLEEP.SYNCS 0x989680 ;  /* 0x009896800000995d */ /* 0x008fea0003900000 */
[----:B------:R-:W3:Y:S02]  /*eef0*/  @!P1 SYNCS.PHASECHK.TRANS64 P1, [R3+URZ+0x384e8], R2 ;  /* 0x0384e802030095a7 */ /* 0x000ee4000802007f */
[----:B---3--:R-:W-:Y:S05]  /*ef00*/  @!P1 BRA `(.L_x_162) ;  /* 0xfffffffc00ec9947 */ /* 0x008fea000383ffff */
[----:B------:R-:W-:Y:S05]  /*ef10*/  BRA `(.L_x_285) ;  /* 0xffffffac00bc7947 */ /* 0x000fea000383ffff */
.L_x_168:
[----:B-1-34-:R-:W-:-:S04]  /*ef20*/  IMAD.U32 R3, RZ, RZ, UR31 ;  /* 0x0000001fff037e24 */ /* 0x01afc8000f8e00ff */
[----:B------:R1:W3:Y:S03]  /*ef30*/  SYNCS.PHASECHK.TRANS64.TRYWAIT P1, [R3+URZ+0x384f0], R2 ;  /* 0x0384f002030075a7 */ /* 0x0002e6000802017f */
[----:B---3--:R-:W-:Y:S05]  /*ef40*/  @!P1 NANOSLEEP.SYNCS 0x989680 ;  /* 0x009896800000995d */ /* 0x008fea0003900000 */
[----:B------:R-:W3:Y:S02]  /*ef50*/  @!P1 SYNCS.PHASECHK.TRANS64 P1, [R3+URZ+0x384f0], R2 ;  /* 0x0384f002030095a7 */ /* 0x000ee4000802007f */
[----:B---3--:R-:W-:Y:S05]  /*ef60*/  @!P1 BRA `(.L_x_168) ;  /* 0xfffffffc00ec9947 */ /* 0x008fea000383ffff */
[----:B------:R-:W-:Y:S05]  /*ef70*/  BRA `(.L_x_286) ;  /* 0xffffffb000087947 */ /* 0x000fea000383ffff */
.L_x_174:
[----:B-1-34-:R-:W-:-:S04]  /*ef80*/  IMAD.U32 R3, RZ, RZ, UR31 ;  /* 0x0000001fff037e24 */ /* 0x01afc8000f8e00ff */
[----:B------:R1:W3:Y:S03]  /*ef90*/  SYNCS.PHASECHK.TRANS64.TRYWAIT P1, [R3+URZ+0x384f8], R2 ;  /* 0x0384f802030075a7 */ /* 0x0002e6000802017f */
[----:B---3--:R-:W-:Y:S05]  /*efa0*/  @!P1 NANOSLEEP.SYNCS 0x989680 ;  /* 0x009896800000995d */ /* 0x008fea0003900000 */
[----:B------:R-:W3:Y:S02]  /*efb0*/  @!P1 SYNCS.PHASECHK.TRANS64 P1, [R3+URZ+0x384f8], R2 ;  /* 0x0384f802030095a7 */ /* 0x000ee4000802007f */
[----:B---3--:R-:W-:Y:S05]  /*efc0*/  @!P1 BRA `(.L_x_174) ;  /* 0xfffffffc00ec9947 */ /* 0x008fea000383ffff */
[----:B------:R-:W-:Y:S05]  /*efd0*/  BRA `(.L_x_287) ;  /* 0xffffffb0004c7947 */ /* 0x000fea000383ffff */
.L_x_189:
[----:B-1-34-:R-:W-:-:S04]  /*efe0*/  IMAD.U32 R3, RZ, RZ, UR31 ;  /* 0x0000001fff037e24 */ /* 0x01afc8000f8e00ff */
[----:B------:R1:W2:Y:S03]  /*eff0*/  SYNCS.PHASECHK.TRANS64.TRYWAIT P0, [R3+URZ+0x384e0], R0 ;  /* 0x0384e000030075a7 */ /* 0x0002a6000800017f */
[----:B--2---:R-:W-:Y:S05]  /*f000*/  @!P0 NANOSLEEP.SYNCS 0x989680 ;  /* 0x009896800000895d */ /* 0x004fea0003900000 */
[----:B------:R-:W2:Y:S02]  /*f010*/  @!P0 SYNCS.PHASECHK.TRANS64 P0, [R3+URZ+0x384e0], R0 ;  /* 0x0384e000030085a7 */ /* 0x000ea4000800007f */
[----:B--2---:R-:W-:Y:S05]  /*f020*/  @!P0 BRA `(.L_x_189) ;  /* 0xfffffffc00ec8947 */ /* 0x004fea000383ffff */
[----:B------:R-:W-:Y:S05]  /*f030*/  BRA `(.L_x_288) ;  /* 0xffffffb400e47947 */ /* 0x000fea000383ffff */
.L_x_191:
[----:B-1-34-:R-:W-:-:S04]  /*f040*/  IMAD.U32 R3, RZ, RZ, UR31 ;  /* 0x0000001fff037e24 */ /* 0x01afc8000f8e00ff */
[----:B------:R1:W2:Y:S03]  /*f050*/  SYNCS.PHASECHK.TRANS64.TRYWAIT P0, [R3+URZ+0x384e8], R0 ;  /* 0x0384e800030075a7 */ /* 0x0002a6000800017f */
[----:B--2---:R-:W-:Y:S05]  /*f060*/  @!P0 NANOSLEEP.SYNCS 0x989680 ;  /* 0x009896800000895d */ /* 0x004fea0003900000 */
[----:B------:R-:W2:Y:S02]  /*f070*/  @!P0 SYNCS.PHASECHK.TRANS64 P0, [R3+URZ+0x384e8], R0 ;  /* 0x0384e800030085a7 */ /* 0x000ea4000800007f */
[----:B--2---:R-:W-:Y:S05]  /*f080*/  @!P0 BRA `(.L_x_191) ;  /* 0xfffffffc00ec8947 */ /* 0x004fea000383ffff */
[----:B------:R-:W-:Y:S05]  /*f090*/  BRA `(.L_x_289) ;  /* 0xffffffb400dc7947 */ /* 0x000fea000383ffff */
.L_x_193:
[----:B-1-34-:R-:W-:-:S04]  /*f0a0*/  MOV R3, UR31 ;  /* 0x0000001f00037c02 */ /* 0x01afc80008000f00 */
[----:B------:R1:W2:Y:S03]  /*f0b0*/  SYNCS.PHASECHK.TRANS64.TRYWAIT P0, [R3+URZ+0x384f0], R0 ;  /* 0x0384f000030075a7 */ /* 0x0002a6000800017f */
[----:B--2---:R-:W-:Y:S05]  /*f0c0*/  @!P0 NANOSLEEP.SYNCS 0x989680 ;  /* 0x009896800000895d */ /* 0x004fea0003900000 */
[----:B------:R-:W2:Y:S02]  /*f0d0*/  @!P0 SYNCS.PHASECHK.TRANS64 P0, [R3+URZ+0x384f0], R0 ;  /* 0x0384f000030085a7 */ /* 0x000ea4000800007f */
[----:B--2---:R-:W-:Y:S05]  /*f0e0*/  @!P0 BRA `(.L_x_193) ;  /* 0xfffffffc00ec8947 */ /* 0x004fea000383ffff */
[----:B------:R-:W-:Y:S05]  /*f0f0*/  BRA `(.L_x_290) ;  /* 0xffffffb400d47947 */ /* 0x000fea000383ffff */
.L_x_205:
[----:B------:R-:W-:Y:S01]  /*f100*/  BSSY B1, `(.L_x_291) ;  /* 0x0000006000017945 */ /* 0x000fe20003800000 */
[----:B------:R-:W-:-:S07]  /*f110*/  IMAD.MOV.U32 R15, RZ, RZ, -0x1 ;  /* 0xffffffffff0f7424 */ /* 0x000fce00078e00ff */
[----:B-----5:R-:W-:Y:S05]  /*f120*/  WARPSYNC.COLLECTIVE R15, `(.L_x_292) ;  /* 0x000000000f0c7348 */ /* 0x020fea0003c00000 */
[----:B-----5:R-:W-:Y:S02]  /*f130*/  ELECT P6, UR62, PT ;  /* 0x00000000003e782f */ /* 0x020fe400038c0000 */
[----:B------:R-:W-:Y:S01]  /*f140*/  MOV R14, UR62 ;  /* 0x0000003e000e7c02 */ /* 0x000fe20008000f00 */
[----:B------:R-:W-:Y:S10]  /*f150*/  ENDCOLLECTIVE ;  /* 0x000000000000791b */ /* 0x000ff40003800000 */
.L_x_292:
[----:B------:R-:W-:Y:S05]  /*f160*/  BSYNC B1 ;  /* 0x0000000000017941 */ /* 0x000fea0003800000 */
.L_x_291:
[----:B------:R-:W-:Y:S05]  /*f170*/  BRA `(.L_x_293) ;  /* 0xffffffc000e07947 */ /* 0x000fea000383ffff */
.L_x_208:
[----:B-1----:R1:W3:Y:S02]  /*f180*/  SYNCS.PHASECHK.TRANS64.TRYWAIT P0, [R8+URZ+0x384a0], R5 ;  /* 0x0384a005080075a7 */ /* 0x0022e4000800017f */
[----:B---3--:R-:W-:Y:S05]  /*f190*/  @!P0 NANOSLEEP.SYNCS 0x989680 ;  /* 0x009896800000895d */ /* 0x008fea0003900000 */
[----:B------:R-:W3:Y:S02]  /*f1a0*/  @!P0 SYNCS.PHASECHK.TRANS64 P0, [R8+URZ+0x384a0], R5 ;  /* 0x0384a005080085a7 */ /* 0x000ee4000800007f */
[----:B---3--:R-:W-:Y:S05]  /*f1b0*/  @!P0 BRA `(.L_x_208) ;  /* 0xfffffffc00f08947 */ /* 0x008fea000383ffff */
[----:B------:R-:W-:Y:S05]  /*f1c0*/  BRA `(.L_x_294) ;  /* 0xffffffc4000c7947 */ /* 0x000fea000383ffff */
.L_x_213:
[----:B--2---:R2:W3:Y:S02]  /*f1d0*/  SYNCS.PHASECHK.TRANS64.TRYWAIT P0, [R3+URZ+0x38400], R2 ;  /* 0x03840002030075a7 */ /* 0x0044e4000800017f */
[----:B---3--:R-:W-:Y:S05]  /*f1e0*/  @!P0 NANOSLEEP.SYNCS 0x989680 ;  /* 0x009896800000895d */ /* 0x008fea0003900000 */
[----:B------:R-:W3:Y:S02]  /*f1f0*/  @!P0 SYNCS.PHASECHK.TRANS64 P0, [R3+URZ+0x38400], R2 ;  /* 0x03840002030085a7 */ /* 0x000ee4000800007f */
[----:B---3--:R-:W-:Y:S05]  /*f200*/  @!P0 BRA `(.L_x_213) ;  /* 0xfffffffc00f08947 */ /* 0x008fea000383ffff */
[----:B------:R-:W-:Y:S05]  /*f210*/  BRA `(.L_x_295) ;  /* 0xffffffc400d47947 */ /* 0x000fea000383ffff */
.L_x_216:
[----:B------:R-:W-:Y:S01]  /*f220*/  BSSY B1, `(.L_x_296) ;  /* 0x0000006000017945 */ /* 0x000fe20003800000 */
[----:B------:R-:W-:-:S07]  /*f230*/  IMAD.MOV.U32 R15, RZ, RZ, -0x1 ;  /* 0xffffffffff0f7424 */ /* 0x000fce00078e00ff */
[----:B-1---5:R-:W-:Y:S05]  /*f240*/  WARPSYNC.COLLECTIVE R15, `(.L_x_297) ;  /* 0x000000000f0c7348 */ /* 0x022fea0003c00000 */
[----:B------:R-:W-:Y:S02]  /*f250*/  ELECT P6, UR62, PT ;  /* 0x00000000003e782f */ /* 0x000fe400038c0000 */
[----:B------:R-:W-:Y:S01]  /*f260*/  MOV R14, UR62 ;  /* 0x0000003e000e7c02 */ /* 0x000fe20008000f00 */
[----:B-1---5:R-:W-:Y:S10]  /*f270*/  ENDCOLLECTIVE ;  /* 0x000000000000791b */ /* 0x022ff40003800000 */
.L_x_297:
[----:B------:R-:W-:Y:S05]  /*f280*/  BSYNC B1 ;  /* 0x0000000000017941 */ /* 0x000fea0003800000 */
.L_x_296:
[----:B------:R-:W-:Y:S05]  /*f290*/  BRA `(.L_x_298) ;  /* 0xffffffc8001c7947 */ /* 0x000fea000383ffff */
.L_x_219:
[----:B------:R-:W-:Y:S01]  /*f2a0*/  BSSY B1, `(.L_x_299) ;  /* 0x0000005000017945 */ /* 0x000fe20003800000 */
[----:B------:R-:W-:-:S07]  /*f2b0*/  IMAD.MOV.U32 R15, RZ, RZ, -0x1 ;  /* 0xffffffffff0f7424 */ /* 0x000fce00078e00ff */
[----:B-12--5:R-:W-:Y:S05]  /*f2c0*/  WARPSYNC.COLLECTIVE R15, `(.L_x_300) ;  /* 0x000000000f087348 */ /* 0x026fea0003c00000 */
[----:B------:R-:W-:Y:S01]  /*f2d0*/  NOP ;  /* 0x0000000000007918 */ /* 0x000fe20000000000 */
[----:B-12--5:R-:W-:Y:S01]  /*f2e0*/  ENDCOLLECTIVE ;  /* 0x000000000000791b */ /* 0x026fe20003800000 */
.L_x_300:
[----:B------:R-:W-:Y:S05]  /*f2f0*/  BSYNC B1 ;  /* 0x0000000000017941 */ /* 0x000fea0003800000 */
.L_x_299:
[----:B------:R-:W-:-:S07]  /*f300*/  IMAD.MOV.U32 R15, RZ, RZ, -0x1 ;  /* 0xffffffffff0f7424 */ /* 0x000fce00078e00ff */
[----:B------:R-:W-:Y:S05]  /*f310*/  WARPSYNC.COLLECTIVE R15, `(.L_x_301) ;  /* 0x000000000f0c7348 */ /* 0x000fea0003c00000 */
[----:B------:R-:W-:Y:S02]  /*f320*/  ELECT P6, UR62, PT ;  /* 0x00000000003e782f */ /* 0x000fe400038c0000 */
[----:B------:R-:W-:Y:S01]  /*f330*/  MOV R14, UR62 ;  /* 0x0000003e000e7c02 */ /* 0x000fe20008000f00 */
[----:B------:R-:W-:Y:S10]  /*f340*/  ENDCOLLECTIVE ;  /* 0x000000000000791b */ /* 0x000ff40003800000 */
.L_x_301:
[----:B------:R-:W-:Y:S05]  /*f350*/  BRA `(.L_x_302) ;  /* 0xffffffcc00247947 */ /* 0x000fea000383ffff */
.L_x_222:
[----:B------:R-:W-:Y:S01]  /*f360*/  BSSY B0, `(.L_x_303) ;  /* 0x0000006000007945 */ /* 0x000fe20003800000 */
[----:B------:R-:W-:-:S07]  /*f370*/  IMAD.MOV.U32 R15, RZ, RZ, -0x1 ;  /* 0xffffffffff0f7424 */ /* 0x000fce00078e00ff */
[----:B-----5:R-:W-:Y:S05]  /*f380*/  WARPSYNC.COLLECTIVE R15, `(.L_x_304) ;  /* 0x000000000f0c7348 */ /* 0x020fea0003c00000 */
[----:B-----5:R-:W-:Y:S02]  /*f390*/  ELECT P6, UR62, PT ;  /* 0x00000000003e782f */ /* 0x020fe400038c0000 */
[----:B------:R-:W-:Y:S01]  /*f3a0*/  MOV R14, UR62 ;  /* 0x0000003e000e7c02 */ /* 0x000fe20008000f00 */
[----:B------:R-:W-:Y:S10]  /*f3b0*/  ENDCOLLECTIVE ;  /* 0x000000000000791b */ /* 0x000ff40003800000 */
.L_x_304:
[----:B------:R-:W-:Y:S05]  /*f3c0*/  BSYNC B0 ;  /* 0x0000000000007941 */ /* 0x000fea0003800000 */
.L_x_303:
[----:B------:R-:W-:Y:S05]  /*f3d0*/  BRA `(.L_x_305) ;  /* 0xffffffcc00747947 */ /* 0x000fea000383ffff */
.L_x_226:
[----:B-1----:R1:W2:Y:S02]  /*f3e0*/  SYNCS.PHASECHK.TRANS64.TRYWAIT P0, [R7+URZ], R2 ;  /* 0x00000002070075a7 */ /* 0x0022a4000800017f */
[----:B--2---:R-:W-:Y:S05]  /*f3f0*/  @!P0 NANOSLEEP.SYNCS 0x989680 ;  /* 0x009896800000895d */ /* 0x004fea0003900000 */
[----:B------:R-:W2:Y:S02]  /*f400*/  @!P0 SYNCS.PHASECHK.TRANS64 P0, [R7+URZ], R2 ;  /* 0x00000002070085a7 */ /* 0x000ea4000800007f */
[----:B--2---:R-:W-:Y:S05]  /*f410*/  @!P0 BRA `(.L_x_226) ;  /* 0xfffffffc00f08947 */ /* 0x004fea000383ffff */
[----:B------:R-:W-:Y:S05]  /*f420*/  BRA `(.L_x_306) ;  /* 0xffffffcc00b07947 */ /* 0x000fea000383ffff */
.L_x_227:
[----:B-1----:R1:W2:Y:S02]  /*f430*/  SYNCS.PHASECHK.TRANS64.TRYWAIT P0, [R9+URZ], R4 ;  /* 0x00000004090075a7 */ /* 0x0022a4000800017f */
[----:B--2---:R-:W-:Y:S05]  /*f440*/  @!P0 NANOSLEEP.SYNCS 0x989680 ;  /* 0x009896800000895d */ /* 0x004fea0003900000 */
[----:B------:R-:W2:Y:S02]  /*f450*/  @!P0 SYNCS.PHASECHK.TRANS64 P0, [R9+URZ], R4 ;  /* 0x00000004090085a7 */ /* 0x000ea4000800007f */
[----:B--2---:R-:W-:Y:S05]  /*f460*/  @!P0 BRA `(.L_x_227) ;  /* 0xfffffffc00f08947 */ /* 0x004fea000383ffff */
[----:B------:R-:W-:Y:S05]  /*f470*/  BRA `(.L_x_307) ;  /* 0xffffffcc00c07947 */ /* 0x000fea000383ffff */
.L_x_228:
[----:B--2---:R2:W3:Y:S02]  /*f480*/  SYNCS.PHASECHK.TRANS64.TRYWAIT P0, [R6+URZ], R5 ;  /* 0x00000005060075a7 */ /* 0x0044e4000800017f */
[----:B---3--:R-:W-:Y:S05]  /*f490*/  @!P0 NANOSLEEP.SYNCS 0x989680 ;  /* 0x009896800000895d */ /* 0x008fea0003900000 */
[----:B------:R-:W3:Y:S02]  /*f4a0*/  @!P0 SYNCS.PHASECHK.TRANS64 P0, [R6+URZ], R5 ;  /* 0x00000005060085a7 */ /* 0x000ee4000800007f */
[----:B---3--:R-:W-:Y:S05]  /*f4b0*/  @!P0 BRA `(.L_x_228) ;  /* 0xfffffffc00f08947 */ /* 0x008fea000383ffff */
[----:B------:R-:W-:Y:S05]  /*f4c0*/  BRA `(.L_x_308) ;  /* 0xffffffcc00c87947 */ /* 0x000fea000383ffff */
.L_x_246:
[----:B-1----:R1:W3:Y:S02]  /*f4d0*/  SYNCS.PHASECHK.TRANS64.TRYWAIT P2, [R17+URZ+0x38440], R2 ;  /* 0x03844002110075a7 */ /* 0x0022e4000804017f */
[----:B---3--:R-:W-:Y:S05]  /*f4e0*/  @!P2 NANOSLEEP.SYNCS 0x989680 ;  /* 0x009896800000a95d */ /* 0x008fea0003900000 */
[----:B------:R-:W3:Y:S02]  /*f4f0*/  @!P2 SYNCS.PHASECHK.TRANS64 P2, [R17+URZ+0x38440], R2 ;  /* 0x038440021100a5a7 */ /* 0x000ee4000804007f */
[----:B---3--:R-:W-:Y:S05]  /*f500*/  @!P2 BRA `(.L_x_246) ;  /* 0xfffffffc00f0a947 */ /* 0x008fea000383ffff */
[----:B------:R-:W-:Y:S05]  /*f510*/  BRA `(.L_x_309) ;  /* 0xffffffe800e47947 */ /* 0x000fea000383ffff */
.L_x_252:
[----:B-1----:R1:W2:Y:S02]  /*f520*/  SYNCS.PHASECHK.TRANS64.TRYWAIT P0, [R5+URZ+0x38440], R2 ;  /* 0x03844002050075a7 */ /* 0x0022a4000800017f */
[----:B--2---:R-:W-:Y:S05]  /*f530*/  @!P0 NANOSLEEP.SYNCS 0x989680 ;  /* 0x009896800000895d */ /* 0x004fea0003900000 */
[----:B------:R-:W2:Y:S02]  /*f540*/  @!P0 SYNCS.PHASECHK.TRANS64 P0, [R5+URZ+0x38440], R2 ;  /* 0x03844002050085a7 */ /* 0x000ea4000800007f */
[----:B--2---:R-:W-:Y:S05]  /*f550*/  @!P0 BRA `(.L_x_252) ;  /* 0xfffffffc00f08947 */ /* 0x004fea000383ffff */
[----:B------:R-:W-:Y:S05]  /*f560*/  BRA `(.L_x_310) ;  /* 0xffffffec004c7947 */ /* 0x000fea000383ffff */
.L_x_254:
[----:B-1----:R1:W2:Y:S02]  /*f570*/  SYNCS.PHASECHK.TRANS64.TRYWAIT P0, [R7+URZ+0x38440], R0 ;  /* 0x03844000070075a7 */ /* 0x0022a4000800017f */
[----:B--2---:R-:W-:Y:S05]  /*f580*/  @!P0 NANOSLEEP.SYNCS 0x989680 ;  /* 0x009896800000895d */ /* 0x004fea0003900000 */
[----:B------:R-:W2:Y:S02]  /*f590*/  @!P0 SYNCS.PHASECHK.TRANS64 P0, [R7+URZ+0x38440], R0 ;  /* 0x03844000070085a7 */ /* 0x000ea4000800007f */
[----:B--2---:R-:W-:Y:S05]  /*f5a0*/  @!P0 BRA `(.L_x_254) ;  /* 0xfffffffc00f08947 */ /* 0x004fea000383ffff */
[----:B------:R-:W-:Y:S05]  /*f5b0*/  BRA `(.L_x_311) ;  /* 0xffffffec00647947 */ /* 0x000fea000383ffff */
.L_x_256:
[----:B-1----:R1:W2:Y:S02]  /*f5c0*/  SYNCS.PHASECHK.TRANS64.TRYWAIT P0, [R7+URZ+0x38440], R0 ;  /* 0x03844000070075a7 */ /* 0x0022a4000800017f */
[----:B--2---:R-:W-:Y:S05]  /*f5d0*/  @!P0 NANOSLEEP.SYNCS 0x989680 ;  /* 0x009896800000895d */ /* 0x004fea0003900000 */
[----:B------:R-:W2:Y:S02]  /*f5e0*/  @!P0 SYNCS.PHASECHK.TRANS64 P0, [R7+URZ+0x38440], R0 ;  /* 0x03844000070085a7 */ /* 0x000ea4000800007f */
[----:B--2---:R-:W-:Y:S05]  /*f5f0*/  @!P0 BRA `(.L_x_256) ;  /* 0xfffffffc00f08947 */ /* 0x004fea000383ffff */
[----:B------:R-:W-:Y:S05]  /*f600*/  BRA `(.L_x_312) ;  /* 0xffffffec007c7947 */ /* 0x000fea000383ffff */
.L_x_258:
[----:B-1----:R1:W2:Y:S02]  /*f610*/  SYNCS.PHASECHK.TRANS64.TRYWAIT P0, [R7+URZ+0x38440], R0 ;  /* 0x03844000070075a7 */ /* 0x0022a4000800017f */
[----:B--2---:R-:W-:Y:S05]  /*f620*/  @!P0 NANOSLEEP.SYNCS 0x989680 ;  /* 0x009896800000895d */ /* 0x004fea0003900000 */
[----:B------:R-:W2:Y:S02]  /*f630*/  @!P0 SYNCS.PHASECHK.TRANS64 P0, [R7+URZ+0x38440], R0 ;  /* 0x03844000070085a7 */ /* 0x000ea4000800007f */
[----:B--2---:R-:W-:Y:S05]  /*f640*/  @!P0 BRA `(.L_x_258) ;  /* 0xfffffffc00f08947 */ /* 0x004fea000383ffff */
[----:B------:R-:W-:Y:S05]  /*f650*/  BRA `(.L_x_313) ;  /* 0xffffffec00947947 */ /* 0x000fea000383ffff */
.L_x_260:
[----:B-1----:R1:W2:Y:S02]  /*f660*/  SYNCS.PHASECHK.TRANS64.TRYWAIT P0, [R7+URZ+0x38440], R0 ;  /* 0x03844000070075a7 */ /* 0x0022a4000800017f */
[----:B--2---:R-:W-:Y:S05]  /*f670*/  @!P0 NANOSLEEP.SYNCS 0x989680 ;  /* 0x009896800000895d */ /* 0x004fea0003900000 */
[----:B------:R-:W2:Y:S02]  /*f680*/  @!P0 SYNCS.PHASECHK.TRANS64 P0, [R7+URZ+0x38440], R0 ;  /* 0x03844000070085a7 */ /* 0x000ea4000800007f */
[----:B--2---:R-:W-:Y:S05]  /*f690*/  @!P0 BRA `(.L_x_260) ;  /* 0xfffffffc00f08947 */ /* 0x004fea000383ffff */
[----:B------:R-:W-:Y:S05]  /*f6a0*/  BRA `(.L_x_314) ;  /* 0xffffffec00ac7947 */ /* 0x000fea000383ffff */
.L_x_262:
[----:B-1----:R1:W2:Y:S02]  /*f6b0*/  SYNCS.PHASECHK.TRANS64.TRYWAIT P0, [R7+URZ+0x38440], R0 ;  /* 0x03844000070075a7 */ /* 0x0022a4000800017f */
[----:B--2---:R-:W-:Y:S05]  /*f6c0*/  @!P0 NANOSLEEP.SYNCS 0x989680 ;  /* 0x009896800000895d */ /* 0x004fea0003900000 */
[----:B------:R-:W2:Y:S02]  /*f6d0*/  @!P0 SYNCS.PHASECHK.TRANS64 P0, [R7+URZ+0x38440], R0 ;  /* 0x03844000070085a7 */ /* 0x000ea4000800007f */
[----:B--2---:R-:W-:Y:S05]  /*f6e0*/  @!P0 BRA `(.L_x_262) ;  /* 0xfffffffc00f08947 */ /* 0x004fea000383ffff */
[----:B------:R-:W-:Y:S05]  /*f6f0*/  BRA `(.L_x_315) ;  /* 0xffffffec00c47947 */ /* 0x000fea000383ffff */
.L_x_264:
[----:B-1----:R1:W2:Y:S02]  /*f700*/  SYNCS.PHASECHK.TRANS64.TRYWAIT P0, [R7+URZ+0x38440], R0 ;  /* 0x03844000070075a7 */ /* 0x0022a4000800017f */
[----:B--2---:R-:W-:Y:S05]  /*f710*/  @!P0 NANOSLEEP.SYNCS 0x989680 ;  /* 0x009896800000895d */ /* 0x004fea0003900000 */
[----:B------:R-:W2:Y:S02]  /*f720*/  @!P0 SYNCS.PHASECHK.TRANS64 P0, [R7+URZ+0x38440], R0 ;  /* 0x03844000070085a7 */ /* 0x000ea4000800007f */
[----:B--2---:R-:W-:Y:S05]  /*f730*/  @!P0 BRA `(.L_x_264) ;  /* 0xfffffffc00f08947 */ /* 0x004fea000383ffff */
[----:B------:R-:W-:Y:S05]  /*f740*/  BRA `(.L_x_316) ;  /* 0xffffffec00dc7947 */ /* 0x000fea000383ffff */
        .weak           $__internal_0_$__cuda_sm20_div_u64
        .type           $__internal_0_$__cuda_sm20_div_u64,@function
        .size           $__internal_0_$__cuda_sm20_div_u64,(.L_x_243 - $__internal_0_$__cuda_sm20_div_u64)
$__internal_0_$__cuda_sm20_div_u64:
[----:B------:R-:W1:Y:S08]  /*f750*/  I2F.U64.RP R0, R24 ;  /* 0x0000001800007312 */ /* 0x000e700000309000 */
[----:B-1----:R-:W1:Y:S02]  /*f760*/  MUFU.RCP R0, R0 ;  /* 0x0000000000007308 */ /* 0x002e640000001000 */
[----:B-1----:R-:W-:-:S06]  /*f770*/  VIADD R2, R0, 0x1ffffffe ;  /* 0x1ffffffe00027836 */ /* 0x002fcc0000000000 */
[----:B------:R-:W1:Y:S02]  /*f780*/  F2I.U64.TRUNC R2, R2 ;  /* 0x0000000200027311 */ /* 0x000e64000020d800 */
[----:B-1----:R-:W-:-:S04]  /*f790*/  IMAD.WIDE.U32 R16, R2, R24, RZ ;  /* 0x0000001802107225 */ /* 0x002fc800078e00ff */
[C---:B------:R-:W-:Y:S01]  /*f7a0*/  IMAD R15, R2.reuse, R25, R17 ;  /* 0x00000019020f7224 */ /* 0x040fe200078e0211 */
[----:B------:R-:W-:Y:S01]  /*f7b0*/  IADD3 R27, P1, RZ, -R16, RZ ;  /* 0x80000010ff1b7210 */ /* 0x000fe20007f3e0ff */
[----:B------:R-:W-:Y:S02]  /*f7c0*/  IMAD.MOV.U32 R17, RZ, RZ, R2 ;  /* 0x000000ffff117224 */ /* 0x000fe400078e0002 */
[----:B------:R-:W-:Y:S02]  /*f7d0*/  IMAD R15, R3, R24, R15 ;  /* 0x00000018030f7224 */ /* 0x000fe400078e020f */
[----:B------:R-:W-:-:S04]  /*f7e0*/  IMAD.HI.U32 R16, R2, R27, RZ ;  /* 0x0000001b02107227 */ /* 0x000fc800078e00ff */
[----:B------:R-:W-:-:S04]  /*f7f0*/  IMAD.X R15, RZ, RZ, ~R15, P1 ;  /* 0x000000ffff0f7224 */ /* 0x000fc800008e0e0f */
[----:B------:R-:W-:-:S04]  /*f800*/  IMAD.WIDE.U32 R16, P1, R2, R15, R16 ;  /* 0x0000000f02107225 */ /* 0x000fc80007820010 */
[C---:B------:R-:W-:Y:S02]  /*f810*/  IMAD R29, R3.reuse, R15, RZ ;  /* 0x0000000f031d7224 */ /* 0x040fe400078e02ff */
[----:B------:R-:W-:-:S04]  /*f820*/  IMAD.HI.U32 R16, P2, R3, R27, R16 ;  /* 0x0000001b03107227 */ /* 0x000fc80007840010 */
[----:B------:R-:W-:Y:S01]  /*f830*/  IMAD.HI.U32 R15, R3, R15, RZ ;  /* 0x0000000f030f7227 */ /* 0x000fe200078e00ff */
[----:B------:R-:W-:-:S03]  /*f840*/  IADD3 R17, P3, R29, R16, RZ ;  /* 0x000000101d117210 */ /* 0x000fc60007f7e0ff */
[----:B------:R-:W-:Y:S02]  /*f850*/  IMAD.X R0, R15, 0x1, R3, P1 ;  /* 0x000000010f007824 */ /* 0x000fe400008e0603 */
[----:B------:R-:W-:-:S03]  /*f860*/  IMAD.WIDE.U32 R2, R17, R24, RZ ;  /* 0x0000001811027225 */ /* 0x000fc600078e00ff */
[----:B------:R-:W-:Y:S01]  /*f870*/  IADD3.X R15, RZ, RZ, R0, P3, P2 ;  /* 0x000000ffff0f7210 */ /* 0x000fe20001fe4400 */
[----:B------:R-:W-:Y:S01]  /*f880*/  IMAD R0, R17, R25, R3 ;  /* 0x0000001911007224 */ /* 0x000fe200078e0203 */
[----:B------:R-:W-:-:S03]  /*f890*/  IADD3 R3, P1, RZ, -R2, RZ ;  /* 0x80000002ff037210 */ /* 0x000fc60007f3e0ff */
[----:B------:R-:W-:Y:S02]  /*f8a0*/  IMAD R0, R15, R24, R0 ;  /* 0x000000180f007224 */ /* 0x000fe400078e0200 */
[----:B------:R-:W-:-:S04]  /*f8b0*/  IMAD.HI.U32 R16, R17, R3, RZ ;  /* 0x0000000311107227 */ /* 0x000fc800078e00ff */
[----:B------:R-:W-:-:S04]  /*f8c0*/  IMAD.X R0, RZ, RZ, ~R0, P1 ;  /* 0x000000ffff007224 */ /* 0x000fc800008e0e00 */
[----:B------:R-:W-:-:S04]  /*f8d0*/  IMAD.WIDE.U32 R16, P1, R17, R0, R16 ;  /* 0x0000000011107225 */ /* 0x000fc80007820010 */
[C---:B------:R-:W-:Y:S02]  /*f8e0*/  IMAD R2, R15.reuse, R0, RZ ;  /* 0x000000000f027224 */ /* 0x040fe400078e02ff */
[----:B------:R-:W-:Y:S01]  /*f8f0*/  IMAD.HI.U32 R17, P2, R15, R3, R16 ;  /* 0x000000030f117227 */ /* 0x000fe20007840010 */
[----:B------:R-:W-:-:S03]  /*f900*/  MOV R3, RZ ;  /* 0x000000ff00037202 */ /* 0x000fc60000000f00 */
[----:B------:R-:W-:Y:S01]  /*f910*/  IMAD.HI.U32 R0, R15, R0, RZ ;  /* 0x000000000f007227 */ /* 0x000fe200078e00ff */
[----:B------:R-:W-:-:S03]  /*f920*/  IADD3 R17, P3, R2, R17, RZ ;  /* 0x0000001102117210 */ /* 0x000fc60007f7e0ff */
[----:B------:R-:W-:Y:S02]  /*f930*/  IMAD.X R15, R0, 0x1, R15, P1 ;  /* 0x00000001000f7824 */ /* 0x000fe400008e060f */
[----:B------:R-:W-:-:S03]  /*f940*/  IMAD.HI.U32 R2, R17, UR14, RZ ;  /* 0x0000000e11027c27 */ /* 0x000fc6000f8e00ff */
[----:B------:R-:W-:Y:S01]  /*f950*/  IADD3.X R15, RZ, RZ, R15, P3, P2 ;  /* 0x000000ffff0f7210 */ /* 0x000fe20001fe440f */
[----:B------:R-:W-:-:S04]  /*f960*/  IMAD.WIDE.U32 R2, R17, UR22, R2 ;  /* 0x0000001611027c25 */ /* 0x000fc8000f8e0002 */
[C---:B------:R-:W-:Y:S02]  /*f970*/  IMAD R17, R15.reuse, UR22, RZ ;  /* 0x000000160f117c24 */ /* 0x040fe4000f8e02ff */
[----:B------:R-:W-:-:S04]  /*f980*/  IMAD.HI.U32 R2, P1, R15, UR14, R2 ;  /* 0x0000000e0f027c27 */ /* 0x000fc8000f820002 */
[----:B------:R-:W-:Y:S01]  /*f990*/  IMAD.HI.U32 R0, R15, UR22, RZ ;  /* 0x000000160f007c27 */ /* 0x000fe2000f8e00ff */
[----:B------:R-:W-:-:S03]  /*f9a0*/  IADD3 R15, P2, R17, R2, RZ ;  /* 0x00000002110f7210 */ /* 0x000fc60007f5e0ff */
[----:B------:R-:W-:Y:S02]  /*f9b0*/  IMAD.X R0, RZ, RZ, R0, P1 ;  /* 0x000000ffff007224 */ /* 0x000fe400008e0600 */
[----:B------:R-:W-:-:S04]  /*f9c0*/  IMAD.WIDE.U32 R2, R15, R24, RZ ;  /* 0x000000180f027225 */ /* 0x000fc800078e00ff */
[----:B------:R-:W-:Y:S01]  /*f9d0*/  IMAD.X R0, RZ, RZ, R0, P2 ;  /* 0x000000ffff007224 */ /* 0x000fe200010e0600 */
[----:B------:R-:W-:Y:S01]  /*f9e0*/  IADD3 R17, P2, -R2, UR14, RZ ;  /* 0x0000000e02117c10 */ /* 0x000fe2000ff5e1ff */
[----:B------:R-:W-:-:S03]  /*f9f0*/  IMAD R3, R15, R25, R3 ;  /* 0x000000190f037224 */ /* 0x000fc600078e0203 */
[-C--:B------:R-:W-:Y:S01]  /*fa00*/  ISETP.GE.U32.AND P1, PT, R17, R24.reuse, PT ;  /* 0x000000181100720c */ /* 0x080fe20003f26070 */
[----:B------:R-:W-:-:S05]  /*fa10*/  IMAD R0, R0, R24, R3 ;  /* 0x0000001800007224 */ /* 0x000fca00078e0203 */
[----:B------:R-:W-:Y:S01]  /*fa20*/  IADD3.X R16, ~R0, UR22, RZ, P2, !PT ;  /* 0x0000001600107c10 */ /* 0x000fe200097fe5ff */
[----:B------:R-:W-:Y:S01]  /*fa30*/  VIADD R0, R15, 0x1 ;  /* 0x000000010f007836 */ /* 0x000fe20000000000 */
[----:B------:R-:W-:Y:S02]  /*fa40*/  IADD3 R2, P2, -R24, R17, RZ ;  /* 0x0000001118027210 */ /* 0x000fe40007f5e1ff */
[----:B------:R-:W-:-:S03]  /*fa50*/  ISETP.GE.U32.AND.EX P1, PT, R16, R25, PT, P1 ;  /* 0x000000191000720c */ /* 0x000fc60003f26110 */
[----:B------:R-:W-:Y:S01]  /*fa60*/  IMAD.X R3, R16, 0x1, ~R25, P2 ;  /* 0x0000000110037824 */ /* 0x000fe200010e0e19 */
[----:B------:R-:W-:Y:S02]  /*fa70*/  SEL R2, R2, R17, P1 ;  /* 0x0000001102027207 */ /* 0x000fe40000800000 */
[----:B------:R-:W-:Y:S02]  /*fa80*/  SEL R15, R0, R15, P1 ;  /* 0x0000000f000f7207 */ /* 0x000fe40000800000 */
[----:B------:R-:W-:Y:S02]  /*fa90*/  SEL R3, R3, R16, P1 ;  /* 0x0000001003037207 */ /* 0x000fe40000800000 */
[----:B------:R-:W-:Y:S01]  /*faa0*/  ISETP.GE.U32.AND P1, PT, R2, R24, PT ;  /* 0x000000180200720c */ /* 0x000fe20003f26070 */
[----:B------:R-:W-:Y:S01]  /*fab0*/  VIADD R0, R15, 0x1 ;  /* 0x000000010f007836 */ /* 0x000fe20000000000 */
[----:B------:R-:W-:Y:S01]  /*fac0*/  ISETP.NE.U32.AND P2, PT, R24, RZ, PT ;  /* 0x000000ff1800720c */ /* 0x000fe20003f45070 */
[----:B------:R-:W-:Y:S01]  /*fad0*/  IMAD.MOV.U32 R2, RZ, RZ, R12 ;  /* 0x000000ffff027224 */ /* 0x000fe200078e000c */
[----:B------:R-:W-:Y:S01]  /*fae0*/  ISETP.GE.U32.AND.EX P1, PT, R3, R25, PT, P1 ;  /* 0x000000190300720c */ /* 0x000fe20003f26110 */
[----:B------:R-:W-:Y:S01]  /*faf0*/  IMAD.MOV.U32 R3, RZ, RZ, 0x0 ;  /* 0x00000000ff037424 */ /* 0x000fe200078e00ff */
[----:B------:R-:W-:-:S02]  /*fb00*/  ISETP.NE.AND.EX P2, PT, R25, RZ, PT, P2 ;  /* 0x000000ff1900720c */ /* 0x000fc40003f45320 */
[----:B------:R-:W-:-:S04]  /*fb10*/  SEL R0, R0, R15, P1 ;  /* 0x0000000f00007207 */ /* 0x000fc80000800000 */
[----:B------:R-:W-:Y:S01]  /*fb20*/  SEL R0, R0, 0xffffffff, P2 ;  /* 0xffffffff00007807 */ /* 0x000fe20001000000 */
[----:B------:R-:W-:Y:S06]  /*fb30*/  RET.REL.NODEC R2 `(_ZN7cutlass13device_kernelINS_4gemm6kernel13GemmUniversalINS1_17GroupProblemShapeIN4cute5tupleIJiiiEEEEENS1_10collective13CollectiveMmaINS1_39MainloopSm90ArrayTmaGmmaWarpSpecializedILi4ENS6_IJNS5_1CILi2EEENSC_ILi1EEESE_EEENS1_55KernelPtrArrayTmaWarpSpecializedCooperativeFP8FastAccumEEENS6_IJNSC_ILi256EEENSC_ILi128EEESJ_EEENS_12float_e4m3_tEPNS6_IJlSE_NSC_ILi0EEEEEESL_SO_NS5_8TiledMMAINS5_8MMA_AtomIJNS5_4SM904GMMA31MMA_64x128x32_F32E4M3E4M3_SS_TNILNSS_7ScaleInE1ELSU_1EEEEEENS5_6LayoutISF_NS6_IJSE_SM_SM_EEEEENS6_IJNS5_10UnderscoreES10_S10_EEEEENS5_13SM90_TMA_LOADENS5_14ComposedLayoutINS5_7SwizzleILi3ELi4ELi3EEENS5_18smem_ptr_flag_bitsILi8EEENSX_INS6_IJNSC_ILi8EEESJ_EEENS6_IJSJ_SE_EEEEEEEvNS5_8identityENS5_23SM90_TMA_LOAD_MULTICASTES1D_vS1E_EENS_8epilogue10collective18CollectiveEpilogueINS1H_30Sm90PtrArrayTmaWarpSpecializedILi4ELi2ELi16ELb1ELb0ELi2EEEJSK_NS6_IJSJ_NSC_ILi32EEEEEENS_6half_tEPNS6_IJSE_lSM_EEES1O_S1Q_NS1H_6fusion15FusionCallbacksIS1L_NS1R_17LinearCombinationIS1O_fS1O_fLNS_15FloatRoundStyleE2EEESK_S1N_JEEES13_NS14_IS16_NS17_ILi16EEENSX_INS6_IJNSC_ILi64EEES19_EEENS6_IJSE_S1Y_EEEEEEENS5_17SM75_U16x8_LDSM_TENS5_14SM90_TMA_STOREES22_NS5_17SM90_U16x8_STSM_TENS5_9Copy_AtomIJNS5_17SM90_U32x4_STSM_NES1O_EEEvEEEvvEEEEvNT_6ParamsE) ;  /* 0xffffff0402307950 */ /* 0x000fec0003c3ffff */
.L_x_243:
[----:B------:R-:W-:Y:S01]  /*fb40*/  UMOV UR24, UR32 ;  /* 0x0000002000187c82 */ /* 0x000fe20008000000 */
[----:B------:R-:W-:Y:S02]  /*fb50*/  UMOV UR25, UR35 ;  /* 0x0000002300197c82 */ /* 0x000fe40008000000 */
[----:B------:R-:W1:Y:S08]  /*fb60*/  I2F.U64.RP R13, UR24 ;  /* 0x00000018000d7d12 */ /* 0x000e700008309000 */
[----:B-1----:R-:W1:Y:S02]  /*fb70*/  MUFU.RCP R13, R13 ;  /* 0x0000000d000d7308 */ /* 0x002e640000001000 */
[----:B-1----:R-:W-:-:S06]  /*fb80*/  VIADD R2, R13, 0x1ffffffe ;  /* 0x1ffffffe0d027836 */ /* 0x002fcc0000000000 */
[----:B------:R-:W1:Y:S02]  /*fb90*/  F2I.U64.TRUNC R2, R2 ;  /* 0x0000000200027311 */ /* 0x000e64000020d800 */
[----:B-1----:R-:W-:Y:S01]  /*fba0*/  R2UR UR24, R2 ;  /* 0x00000000021872ca */ /* 0x002fe200000e0000 */
[----:B------:R-:W-:Y:S01]  /*fbb0*/  IMAD.MOV.U32 R2, RZ, RZ, R12 ;  /* 0x000000ffff027224 */ /* 0x000fe200078e000c */
[----:B------:R-:W-:Y:S01]  /*fbc0*/  R2UR UR25, R3 ;  /* 0x00000000031972ca */ /* 0x000fe200000e0000 */
[----:B------:R-:W-:-:S10]  /*fbd0*/  IMAD.MOV.U32 R3, RZ, RZ, 0x0 ;  /* 0x00000000ff037424 */ /* 0x000fd400078e00ff */
[----:B------:R-:W-:-:S04]  /*fbe0*/  UIMAD.WIDE.U32 UR26, UR24, UR32, URZ ;  /* 0x00000020181a72a5 */ /* 0x000fc8000f8e003f */
[----:B------:R-:W-:Y:S02]  /*fbf0*/  UIMAD UR27, UR24, UR35, UR27 ;  /* 0x00000023181b72a4 */ /* 0x000fe4000f8e021b */
[----:B------:R-:W-:Y:S02]  /*fc00*/  UIADD3 UR36, UP1, URZ, -UR26, URZ ;  /* 0x8000001a3f247290 */ /* 0x000fe4000ff3e03f */
[----:B------:R-:W-:Y:S02]  /*fc10*/  UIMAD UR28, UR25, UR32, UR27 ;  /* 0x00000020191c72a4 */ /* 0x000fe4000f8e021b */
[----:B------:R-:W-:Y:S02]  /*fc20*/  UIMAD.WIDE.U32 UR26, UR24, UR36, URZ ;  /* 0x00000024181a72a5 */ /* 0x000fe4000f8e003f */
[----:B------:R-:W-:-:S05]  /*fc30*/  UIADD3.X UR37, URZ, ~UR28, URZ, UP1, !UPT ;  /* 0x8000001c3f257290 */ /* 0x000fca0008ffe43f */
[----:B------:R-:W-:Y:S01]  /*fc40*/  UMOV UR26, UR27 ;  /* 0x0000001b001a7c82 */ /* 0x000fe20008000000 */
[----:B------:R-:W-:Y:S02]  /*fc50*/  UMOV UR27, UR24 ;  /* 0x00000018001b7c82 */ /* 0x000fe40008000000 */
[----:B------:R-:W-:Y:S02]  /*fc60*/  UIMAD.WIDE.U32 UR28, UP1, UR24, UR37, UR26 ;  /* 0x00000025181c72a5 */ /* 0x000fe4000f82001a */
[----:B------:R-:W-:Y:S02]  /*fc70*/  UIMAD.WIDE.U32 UR26, UR25, UR37, URZ ;  /* 0x00000025191a72a5 */ /* 0x000fe4000f8e003f */
[----:B------:R-:W-:Y:S02]  /*fc80*/  UIMAD.WIDE.U32 UR28, UP2, UR25, UR36, UR28 ;  /* 0x00000024191c72a5 */ /* 0x000fe4000f84001c */
[----:B------:R-:W-:Y:S02]  /*fc90*/  UIMAD UR37, UR25, UR37, URZ ;  /* 0x00000025192572a4 */ /* 0x000fe4000f8e023f */
[----:B------:R-:W-:-:S02]  /*fca0*/  UIADD3.X UR26, UR27, UR25, URZ, UP1, !UPT ;  /* 0x000000191b1a7290 */ /* 0x000fc40008ffe43f */
[----:B------:R-:W-:-:S04]  /*fcb0*/  UIADD3 UR29, UP4, UR37, UR29, URZ ;  /* 0x0000001d251d7290 */ /* 0x000fc8000ff9e03f */
[----:B------:R-:W-:Y:S02]  /*fcc0*/  UIMAD.WIDE.U32 UR24, UR29, UR32, URZ ;  /* 0x000000201d1872a5 */ /* 0x000fe4000f8e003f */
[----:B------:R-:W-:Y:S02]  /*fcd0*/  UIADD3.X UR36, URZ, URZ, UR26, UP4, UP2 ;  /* 0x0000003f3f247290 */ /* 0x000fe4000a7e441a */
[----:B------:R-:W-:Y:S02]  /*fce0*/  UIMAD UR25, UR29, UR35, UR25 ;  /* 0x000000231d1972a4 */ /* 0x000fe4000f8e0219 */
[----:B------:R-:W-:Y:S02]  /*fcf0*/  UIADD3 UR37, UP1, URZ, -UR24, URZ ;  /* 0x800000183f257290 */ /* 0x000fe4000ff3e03f */
[----:B------:R-:W-:Y:S02]  /*fd00*/  UIMAD UR26, UR36, UR32, UR25 ;  /* 0x00000020241a72a4 */ /* 0x000fe4000f8e0219 */
[----:B------:R-:W-:-:S02]  /*fd10*/  UIMAD.WIDE.U32 UR24, UR29, UR37, URZ ;  /* 0x000000251d1872a5 */ /* 0x000fc4000f8e003f */
[----:B------:R-:W-:-:S05]  /*fd20*/  UIADD3.X UR38, URZ, ~UR26, URZ, UP1, !UPT ;  /* 0x8000001a3f267290 */ /* 0x000fca0008ffe43f */
[----:B------:R-:W-:Y:S01]  /*fd30*/  UMOV UR28, UR25 ;  /* 0x00000019001c7c82 */ /* 0x000fe20008000000 */
[----:B------:R-:W-:Y:S02]  /*fd40*/  UIMAD.WIDE.U32 UR24, UR36, UR38, URZ ;  /* 0x00000026241872a5 */ /* 0x000fe4000f8e003f */
[----:B------:R-:W-:Y:S02]  /*fd50*/  UIMAD.WIDE.U32 UR26, UP1, UR29, UR38, UR28 ;  /* 0x000000261d1a72a5 */ /* 0x000fe4000f82001c */
[----:B------:R-:W-:Y:S02]  /*fd60*/  UIMAD UR28, UR36, UR38, URZ ;  /* 0x00000026241c72a4 */ /* 0x000fe4000f8e023f */
[----:B------:R-:W-:Y:S02]  /*fd70*/  UIMAD.WIDE.U32 UR26, UP2, UR36, UR37, UR26 ;  /* 0x00000025241a72a5 */ /* 0x000fe4000f84001a */
[----:B------:R-:W-:Y:S02]  /*fd80*/  UIADD3.X UR36, UR25, UR36, URZ, UP1, !UPT ;  /* 0x0000002419247290 */ /* 0x000fe40008ffe43f */
[----:B------:R-:W-:Y:S01]  /*fd90*/  UIADD3 UR28, UP4, UR28, UR27, URZ ;  /* 0x0000001b1c1c7290 */ /* 0x000fe2000ff9e03f */
[----:B------:R-:W-:-:S03]  /*fda0*/  UMOV UR25, URZ ;  /* 0x0000003f00197c82 */ /* 0x000fc60008000000 */
[----:B------:R-:W-:Y:S02]  /*fdb0*/  UIMAD.WIDE.U32 UR26, UR28, UR33, URZ ;  /* 0x000000211c1a72a5 */ /* 0x000fe4000f8e003f */
[----:B------:R-:W-:-:S05]  /*fdc0*/  UIADD3.X UR36, URZ, URZ, UR36, UP4, UP2 ;  /* 0x0000003f3f247290 */ /* 0x000fca000a7e4424 */
[----:B------:R-:W-:Y:S01]  /*fdd0*/  UMOV UR24, UR27 ;  /* 0x0000001b00187c82 */ /* 0x000fe20008000000 */
[----:B------:R-:W-:Y:S02]  /*fde0*/  UIMAD.WIDE.U32 UR26, UR36, UR34, URZ ;  /* 0x00000022241a72a5 */ /* 0x000fe4000f8e003f */
[----:B------:R-:W-:Y:S02]  /*fdf0*/  UIMAD.WIDE.U32 UR24, UR28, UR34, UR24 ;  /* 0x000000221c1872a5 */ /* 0x000fe4000f8e0018 */
[----:B------:R-:W-:Y:S02]  /*fe00*/  UIMAD UR28, UR36, UR34, URZ ;  /* 0x00000022241c72a4 */ /* 0x000fe4000f8e023f */
[----:B------:R-:W-:-:S04]  /*fe10*/  UIMAD.WIDE.U32 UR24, UP1, UR36, UR33, UR24 ;  /* 0x00000021241872a5 */ /* 0x000fc8000f820018 */
[----:B------:R-:W-:Y:S02]  /*fe20*/  UIADD3 UR28, UP2, UR28, UR25, URZ ;  /* 0x000000191c1c7290 */ /* 0x000fe4000ff5e03f */
[----:B------:R-:W-:Y:S02]  /*fe30*/  UIADD3.X UR26, UR27, URZ, URZ, UP1, !UPT ;  /* 0x0000003f1b1a7290 */ /* 0x000fe40008ffe43f */
[----:B------:R-:W-:Y:S02]  /*fe40*/  UIMAD.WIDE.U32 UR24, UR28, UR32, URZ ;  /* 0x000000201c1872a5 */ /* 0x000fe4000f8e003f */
[----:B------:R-:W-:Y:S02]  /*fe50*/  UIADD3.X UR26, URZ, UR26, URZ, UP2, !UPT ;  /* 0x0000001a3f1a7290 */ /* 0x000fe400097fe43f */
[----:B------:R-:W-:Y:S02]  /*fe60*/  UIMAD UR25, UR28, UR35, UR25 ;  /* 0x000000231c1972a4 */ /* 0x000fe4000f8e0219 */
[----:B------:R-:W-:-:S02]  /*fe70*/  UIADD3 UR27, UP2, -UR24, UR33, URZ ;  /* 0x00000021181b7290 */ /* 0x000fc4000ff5e13f */
[----:B------:R-:W-:Y:S02]  /*fe80*/  UIMAD UR25, UR26, UR32, UR25 ;  /* 0x000000201a1972a4 */ /* 0x000fe4000f8e0219 */
[----:B------:R-:W-:Y:S02]  /*fe90*/  UISETP.GE.U32.AND UP1, UPT, UR27, UR32, UPT ;  /* 0x000000201b00728c */ /* 0x000fe4000bf26070 */
[----:B------:R-:W-:Y:S02]  /*fea0*/  UIADD3.X UR34, ~UR25, UR34, URZ, UP2, !UPT ;  /* 0x0000002219227290 */ /* 0x000fe400097fe53f */
[----:B------:R-:W-:Y:S02]  /*feb0*/  UIADD3 UR25, UP2, -UR32, UR27, URZ ;  /* 0x0000001b20197290 */ /* 0x000fe4000ff5e13f */
[----:B------:R-:W-:Y:S02]  /*fec0*/  UISETP.GE.U32.AND.EX UP1, UPT, UR34, UR35, UPT, UP1 ;  /* 0x000000232200728c */ /* 0x000fe4000bf26110 */
[----:B------:R-:W-:-:S02]  /*fed0*/  UIADD3 UR24, UR28, 0x1, URZ ;  /* 0x000000011c187890 */ /* 0x000fc4000fffe03f */
[----:B------:R-:W-:Y:S02]  /*fee0*/  UIADD3.X UR26, ~UR35, UR34, URZ, UP2, !UPT ;  /* 0x00000022231a7290 */ /* 0x000fe400097fe53f */
[----:B------:R-:W-:Y:S02]  /*fef0*/  USEL UR25, UR25, UR27, UP1 ;  /* 0x0000001b19197287 */ /* 0x000fe40008800000 */
[----:B------:R-:W-:Y:S02]  /*ff00*/  USEL UR26, UR26, UR34, UP1 ;  /* 0x000000221a1a7287 */ /* 0x000fe40008800000 */
[----:B------:R-:W-:Y:S02]  /*ff10*/  USEL UR28, UR24, UR28, UP1 ;  /* 0x0000001c181c7287 */ /* 0x000fe40008800000 */
[----:B------:R-:W-:Y:S02]  /*ff20*/  UISETP.GE.U32.AND UP1, UPT, UR25, UR32, UPT ;  /* 0x000000201900728c */ /* 0x000fe4000bf26070 */
[----:B------:R-:W-:-:S02]  /*ff30*/  UISETP.NE.U32.AND UP2, UPT, UR32, URZ, UPT ;  /* 0x0000003f2000728c */ /* 0x000fc4000bf45070 */
[----:B------:R-:W-:Y:S02]  /*ff40*/  UIADD3 UR24, UR28, 0x1, URZ ;  /* 0x000000011c187890 */ /* 0x000fe4000fffe03f */
[----:B------:R-:W-:Y:S02]  /*ff50*/  UISETP.GE.U32.AND.EX UP1, UPT, UR26, UR35, UPT, UP1 ;  /* 0x000000231a00728c */ /* 0x000fe4000bf26110 */
[----:B------:R-:W-:Y:S02]  /*ff60*/  UISETP.NE.AND.EX UP2, UPT, UR35, URZ, UPT, UP2 ;  /* 0x0000003f2300728c */ /* 0x000fe4000bf45320 */
[----:B------:R-:W-:-:S04]  /*ff70*/  USEL UR24, UR24, UR28, UP1 ;  /* 0x0000001c18187287 */ /* 0x000fc80008800000 */
[----:B------:R-:W-:Y:S01]  /*ff80*/  USEL UR25, UR24, 0xffffffff, UP2 ;  /* 0xffffffff18197887 */ /* 0x000fe20009000000 */
[----:B------:R-:W-:Y:S11]  /*ff90*/  RET.REL.NODEC R2 `(_ZN7cutlass13device_kernelINS_4gemm6kernel13GemmUniversalINS1_17GroupProblemShapeIN4cute5tupleIJiiiEEEEENS1_10collective13CollectiveMmaINS1_39MainloopSm90ArrayTmaGmmaWarpSpecializedILi4ENS6_IJNS5_1CILi2EEENSC_ILi1EEESE_EEENS1_55KernelPtrArrayTmaWarpSpecializedCooperativeFP8FastAccumEEENS6_IJNSC_ILi256EEENSC_ILi128EEESJ_EEENS_12float_e4m3_tEPNS6_IJlSE_NSC_ILi0EEEEEESL_SO_NS5_8TiledMMAINS5_8MMA_AtomIJNS5_4SM904GMMA31MMA_64x128x32_F32E4M3E4M3_SS_TNILNSS_7ScaleInE1ELSU_1EEEEEENS5_6LayoutISF_NS6_IJSE_SM_SM_EEEEENS6_IJNS5_10UnderscoreES10_S10_EEEEENS5_13SM90_TMA_LOADENS5_14ComposedLayoutINS5_7SwizzleILi3ELi4ELi3EEENS5_18smem_ptr_flag_bitsILi8EEENSX_INS6_IJNSC_ILi8EEESJ_EEENS6_IJSJ_SE_EEEEEEEvNS5_8identityENS5_23SM90_TMA_LOAD_MULTICASTES1D_vS1E_EENS_8epilogue10collective18CollectiveEpilogueINS1H_30Sm90PtrArrayTmaWarpSpecializedILi4ELi2ELi16ELb1ELb0ELi2EEEJSK_NS6_IJSJ_NSC_ILi32EEEEEENS_6half_tEPNS6_IJSE_lSM_EEES1O_S1Q_NS1H_6fusion15FusionCallbacksIS1L_NS1R_17LinearCombinationIS1O_fS1O_fLNS_15FloatRoundStyleE2EEESK_S1N_JEEES13_NS14_IS16_NS17_ILi16EEENSX_INS6_IJNSC_ILi64EEES19_EEENS6_IJSE_S1Y_EEEEEEENS5_17SM75_U16x8_LDSM_TENS5_14SM90_TMA_STOREES22_NS5_17SM90_U16x8_STSM_TENS5_9Copy_AtomIJNS5_17SM90_U32x4_STSM_NES1O_EEEvEEEvvEEEEvNT_6ParamsE) ;  /* 0xffffff0002187950 */ /* 0x000ff60003c3ffff */
.L_x_317:
[----:B------:R-:W-:-:S00]  /*ffa0*/  BRA `(.L_x_317) ;  /* 0xfffffffc00fc7947 */ /* 0x000fc0000383ffff */
[----:B------:R-:W-:-:S00]  /*ffb0*/  NOP ;  /* 0x0000000000007918 */ /* 0x000fc00000000000 */
        /* <DEDUP_REMOVED lines=12> */
.L_x_318:


//--------------------- .nv.global.init           --------------------------
	.section	.nv.global.init,"aw",@progbits
.nv.global.init:
	.type		$str$24,@object
	.size		$str$24,($str$25 - $str$24)
$str$24:
        /*0000*/ 	.byte	0x28, 0x61, 0x64, 0x64, 0x72, 0x65, 0x73, 0x73, 0x20, 0x26, 0x20, 0x6d, 0x61, 0x73, 0x6b, 0x29
        /*0010*/ 	.byte	0x20, 0x3d, 0x3d, 0x20, 0x30, 0x00
	.type		$str$25,@object
	.size		$str$25,(__unnamed_1 - $str$25)
$str$25:
        /*0016*/ 	.byte	0x2f, 0x74, 0x6d, 0x70, 0x2f, 0x63, 0x75, 0x74, 0x6c, 0x61, 0x73, 0x73, 0x5f, 0x73, 0x77, 0x65
        /*0026*/ 	.byte	0x65, 0x70, 0x5f, 0x73, 0x72, 0x63, 0x2f, 0x69, 0x6e, 0x63, 0x6c, 0x75, 0x64, 0x65, 0x2f, 0x63
        /*0036*/ 	.byte	0x75, 0x74, 0x65, 0x2f, 0x70, 0x6f, 0x69, 0x6e, 0x74, 0x65, 0x72, 0x5f, 0x66, 0x6c, 0x61, 0x67
        /*0046*/ 	.byte	0x67, 0x65, 0x64, 0x2e, 0x68, 0x70, 0x70, 0x00
	.type		__unnamed_1,@object
	.size		__unnamed_1,(.L_0 - __unnamed_1)
__unnamed_1:
        /*004e*/ 	.byte	0x61, 0x75, 0x74, 0x6f, 0x20, 0x63, 0x75, 0x74, 0x65, 0x3a, 0x3a, 0x61, 0x73, 0x5f, 0x70, 0x6f
        /* <DEDUP_REMOVED lines=27> */
        /*020e*/ 	.byte	0x30, 0x39, 0x36, 0x3e, 0x3e, 0x3e, 0x3e, 0x3e, 0x5d, 0x00
.L_0:


//--------------------- .nv.shared._ZN7cutlass13device_kernelINS_4gemm6kernel13GemmUniversalINS1_17GroupProblemShapeIN4cute5tupleIJiiiEEEEENS1_10collective13CollectiveMmaINS1_39MainloopSm90ArrayTmaGmmaWarpSpecializedILi4ENS6_IJNS5_1CILi2EEENSC_ILi1EEESE_EEENS1_55KernelPtrArrayTmaWarpSpecializedCooperativeFP8FastAccumEEENS6_IJNSC_ILi256EEENSC_ILi128EEESJ_EEENS_12float_e4m3_tEPNS6_IJlSE_NSC_ILi0EEEEEESL_SO_NS5_8TiledMMAINS5_8MMA_AtomIJNS5_4SM904GMMA31MMA_64x128x32_F32E4M3E4M3_SS_TNILNSS_7ScaleInE1ELSU_1EEEEEENS5_6LayoutISF_NS6_IJSE_SM_SM_EEEEENS6_IJNS5_10UnderscoreES10_S10_EEEEENS5_13SM90_TMA_LOADENS5_14ComposedLayoutINS5_7SwizzleILi3ELi4ELi3EEENS5_18smem_ptr_flag_bitsILi8EEENSX_INS6_IJNSC_ILi8EEESJ_EEENS6_IJSJ_SE_EEEEEEEvNS5_8identityENS5_23SM90_TMA_LOAD_MULTICASTES1D_vS1E_EENS_8epilogue10collective18CollectiveEpilogueINS1H_30Sm90PtrArrayTmaWarpSpecializedILi4ELi2ELi16ELb1ELb0ELi2EEEJSK_NS6_IJSJ_NSC_ILi32EEEEEENS_6half_tEPNS6_IJSE_lSM_EEES1O_S1Q_NS1H_6fusion15FusionCallbacksIS1L_NS1R_17LinearCombinationIS1O_fS1O_fLNS_15FloatRoundStyleE2EEESK_S1N_JEEES13_NS14_IS16_NS17_ILi16EEENSX_INS6_IJNSC_ILi64EEES19_EEENS6_IJSE_S1Y_EEEEEEENS5_17SM75_U16x8_LDSM_TENS5_14SM90_TMA_STOREES22_NS5_17SM90_U16x8_STSM_TENS5_9Copy_AtomIJNS5_17SM90_U32x4_STSM_NES1O_EEEvEEEvvEEEEvNT_6ParamsE --------------------------
	.section	.nv.shared._ZN7cutlass13device_kernelINS_4gemm6kernel13GemmUniversalINS1_17GroupProblemShapeIN4cute5tupleIJiiiEEEEENS1_10collective13CollectiveMmaINS1_39MainloopSm90ArrayTmaGmmaWarpSpecializedILi4ENS6_IJNS5_1CILi2EEENSC_ILi1EEESE_EEENS1_55KernelPtrArrayTmaWarpSpecializedCooperativeFP8FastAccumEEENS6_IJNSC_ILi256EEENSC_ILi128EEESJ_EEENS_12float_e4m3_tEPNS6_IJlSE_NSC_ILi0EEEEEESL_SO_NS5_8TiledMMAINS5_8MMA_AtomIJNS5_4SM904GMMA31MMA_64x128x32_F32E4M3E4M3_SS_TNILNSS_7ScaleInE1ELSU_1EEEEEENS5_6LayoutISF_NS6_IJSE_SM_SM_EEEEENS6_IJNS5_10UnderscoreES10_S10_EEEEENS5_13SM90_TMA_LOADENS5_14ComposedLayoutINS5_7SwizzleILi3ELi4ELi3EEENS5_18smem_ptr_flag_bitsILi8EEENSX_INS6_IJNSC_ILi8EEESJ_EEENS6_IJSJ_SE_EEEEEEEvNS5_8identityENS5_23SM90_TMA_LOAD_MULTICASTES1D_vS1E_EENS_8epilogue10collective18CollectiveEpilogueINS1H_30Sm90PtrArrayTmaWarpSpecializedILi4ELi2ELi16ELb1ELb0ELi2EEEJSK_NS6_IJSJ_NSC_ILi32EEEEEENS_6half_tEPNS6_IJSE_lSM_EEES1O_S1Q_NS1H_6fusion15FusionCallbacksIS1L_NS1R_17LinearCombinationIS1O_fS1O_fLNS_15FloatRoundStyleE2EEESK_S1N_JEEES13_NS14_IS16_NS17_ILi16EEENSX_INS6_IJNSC_ILi64EEES19_EEENS6_IJSE_S1Y_EEEEEEENS5_17SM75_U16x8_LDSM_TENS5_14SM90_TMA_STOREES22_NS5_17SM90_U16x8_STSM_TENS5_9Copy_AtomIJNS5_17SM90_U32x4_STSM_NES1O_EEEvEEEvvEEEEvNT_6ParamsE,"aw",@nobits
	.sectionflags	@""
	.align	16
	.zero		1024


//--------------------- .nv.shared.reserved.0     --------------------------
	.section	.nv.shared.reserved.0,"aw",@nobits
	.weak		__nv_reservedSMEM_offset_0_alias
	.size		__nv_reservedSMEM_offset_0_alias, 0, 0
	.other		__nv_reservedSMEM_offset_0_alias,@"STO_CUDA_RESERVED_SHARED STV_DEFAULT"
__nv_reservedSMEM_offset_0_alias:
	.zero		0


//--------------------- .nv.global                --------------------------
	.section	.nv.global,"aw",@nobits
.nv.global:
	.type		_ZN39_INTERNAL_cd37379f_4_k_cu_2735205a_33294cute1_E,@object
	.size		_ZN39_INTERNAL_cd37379f_4_k_cu_2735205a_33294cute1_E,(_ZN39_INTERNAL_cd37379f_4_k_cu_2735205a_33294cuda3std3__45__cpo6cbeginE - _ZN39_INTERNAL_cd37379f_4_k_cu_2735205a_33294cute1_E)
_ZN39_INTERNAL_cd37379f_4_k_cu_2735205a_33294cute1_E:
	.zero		1
	.type		_ZN39_INTERNAL_cd37379f_4_k_cu_2735205a_33294cuda3std3__45__cpo6cbeginE,@object
	.size		_ZN39_INTERNAL_cd37379f_4_k_cu_2735205a_33294cuda3std3__45__cpo6cbeginE,(_ZN39_INTERNAL_cd37379f_4_k_cu_2735205a_33294cuda3std3__48in_placeE - _ZN39_INTERNAL_cd37379f_4_k_cu_2735205a_33294cuda3std3__45__cpo6cbeginE)
_ZN39_INTERNAL_cd37379f_4_k_cu_2735205a_33294cuda3std3__45__cpo6cbeginE:
	.zero		1
	.type		_ZN39_INTERNAL_cd37379f_4_k_cu_2735205a_33294cuda3std3__48in_placeE,@object
	.size		_ZN39_INTERNAL_cd37379f_4_k_cu_2735205a_33294cuda3std3__48in_placeE,(_ZN39_INTERNAL_cd37379f_4_k_cu_2735205a_33294cuda3std6ranges3__45__cpo9iter_moveE - _ZN39_INTERNAL_cd37379f_4_k_cu_2735205a_33294cuda3std3__48in_placeE)
_ZN39_INTERNAL_cd37379f_4_k_cu_2735205a_33294cuda3std3__48in_placeE:
	.zero		1
	.type		_ZN39_INTERNAL_cd37379f_4_k_cu_2735205a_33294cuda3std6ranges3__45__cpo9iter_moveE,@object
	.size		_ZN39_INTERNAL_cd37379f_4_k_cu_2735205a_33294cuda3std6ranges3__45__cpo9iter_moveE,(_ZN39_INTERNAL_cd37379f_4_k_cu_2735205a_33294cuda3std3__45__cpo5beginE - _ZN39_INTERNAL_cd37379f_4_k_cu_2735205a_33294cuda3std6ranges3__45__cpo9iter_moveE)
_ZN39_INTERNAL_cd37379f_4_k_cu_2735205a_33294cuda3std6ranges3__45__cpo9iter_moveE:
	.zero		1
	.type		_ZN39_INTERNAL_cd37379f_4_k_cu_2735205a_33294cuda3std3__45__cpo5beginE,@object
	.size		_ZN39_INTERNAL_cd37379f_4_k_cu_2735205a_33294cuda3std3__45__cpo5beginE,(_ZN39_INTERNAL_cd37379f_4_k_cu_2735205a_33294cuda3std3__441_GLOBAL__N__cd37379f_4_k_cu_2735205a_33296ignoreE - _ZN39_INTERNAL_cd37379f_4_k_cu_2735205a_33294cuda3std3__45__cpo5beginE)
_ZN39_INTERNAL_cd37379f_4_k_cu_2735205a_33294cuda3std3__45__cpo5beginE:
	.zero		1
	.type		_ZN39_INTERNAL_cd37379f_4_k_cu_2735205a_33294cuda3std3__441_GLOBAL__N__cd37379f_4_k_cu_2735205a_33296ignoreE,@object
	.size		_ZN39_INTERNAL_cd37379f_4_k_cu_2735205a_33294cuda3std3__441_GLOBAL__N__cd37379f_4_k_cu_2735205a_33296ignoreE,(_ZN39_INTERNAL_cd37379f_4_k_cu_2735205a_33294cute7productE - _ZN39_INTERNAL_cd37379f_4_k_cu_2735205a_33294cuda3std3__441_GLOBAL__N__cd37379f_4_k_cu_2735205a_33296ignoreE)
_ZN39_INTERNAL_cd37379f_4_k_cu_2735205a_33294cuda3std3__441_GLOBAL__N__cd37379f_4_k_cu_2735205a_33296ignoreE:
	.zero		1
	.type		_ZN39_INTERNAL_cd37379f_4_k_cu_2735205a_33294cute7productE,@object
	.size		_ZN39_INTERNAL_cd37379f_4_k_cu_2735205a_33294cute7productE,(_ZN39_INTERNAL_cd37379f_4_k_cu_2735205a_33294cuda3std3__45__cpo3endE - _ZN39_INTERNAL_cd37379f_4_k_cu_2735205a_33294cute7productE)
_ZN39_INTERNAL_cd37379f_4_k_cu_2735205a_33294cute7productE:
	.zero		1
	.type		_ZN39_INTERNAL_cd37379f_4_k_cu_2735205a_33294cuda3std3__45__cpo3endE,@object
	.size		_ZN39_INTERNAL_cd37379f_4_k_cu_2735205a_33294cuda3std3__45__cpo3endE,(_ZN39_INTERNAL_cd37379f_4_k_cu_2735205a_33294cuda3std3__419piecewise_constructE - _ZN39_INTERNAL_cd37379f_4_k_cu_2735205a_33294cuda3std3__45__cpo3endE)
_ZN39_INTERNAL_cd37379f_4_k_cu_2735205a_33294cuda3std3__45__cpo3endE:
	.zero		1
	.type		_ZN39_INTERNAL_cd37379f_4_k_cu_2735205a_33294cuda3std3__419piecewise_constructE,@object
	.size		_ZN39_INTERNAL_cd37379f_4_k_cu_2735205a_33294cuda3std3__419piecewise_constructE,(_ZN39_INTERNAL_cd37379f_4_k_cu_2735205a_33294cuda3std3__45__cpo4cendE - _ZN39_INTERNAL_cd37379f_4_k_cu_2735205a_33294cuda3std3__419piecewise_constructE)
_ZN39_INTERNAL_cd37379f_4_k_cu_2735205a_33294cuda3std3__419piecewise_constructE:
	.zero		1
	.type		_ZN39_INTERNAL_cd37379f_4_k_cu_2735205a_33294cuda3std3__45__cpo4cendE,@object
	.size		_ZN39_INTERNAL_cd37379f_4_k_cu_2735205a_33294cuda3std3__45__cpo4cendE,(_ZN39_INTERNAL_cd37379f_4_k_cu_2735205a_33294cuda3std6ranges3__45__cpo4swapE - _ZN39_INTERNAL_cd37379f_4_k_cu_2735205a_33294cuda3std3__45__cpo4cendE)
_ZN39_INTERNAL_cd37379f_4_k_cu_2735205a_33294cuda3std3__45__cpo4cendE:
	.zero		1
	.type		_ZN39_INTERNAL_cd37379f_4_k_cu_2735205a_33294cuda3std6ranges3__45__cpo4swapE,@object
	.size		_ZN39_INTERNAL_cd37379f_4_k_cu_2735205a_33294cuda3std6ranges3__45__cpo4swapE,(.L_8 - _ZN39_INTERNAL_cd37379f_4_k_cu_2735205a_33294cuda3std6ranges3__45__cpo4swapE)
_ZN39_INTERNAL_cd37379f_4_k_cu_2735205a_33294cuda3std6ranges3__45__cpo4swapE:
	.zero		1
.L_8:


//--------------------- .nv.constant0._ZN7cutlass13device_kernelINS_4gemm6kernel13GemmUniversalINS1_17GroupProblemShapeIN4cute5tupleIJiiiEEEEENS1_10collective13CollectiveMmaINS1_39MainloopSm90ArrayTmaGmmaWarpSpecializedILi4ENS6_IJNS5_1CILi2EEENSC_ILi1EEESE_EEENS1_55KernelPtrArrayTmaWarpSpecializedCooperativeFP8FastAccumEEENS6_IJNSC_ILi256EEENSC_ILi128EEESJ_EEENS_12float_e4m3_tEPNS6_IJlSE_NSC_ILi0EEEEEESL_SO_NS5_8TiledMMAINS5_8MMA_AtomIJNS5_4SM904GMMA31MMA_64x128x32_F32E4M3E4M3_SS_TNILNSS_7ScaleInE1ELSU_1EEEEEENS5_6LayoutISF_NS6_IJSE_SM_SM_EEEEENS6_IJNS5_10UnderscoreES10_S10_EEEEENS5_13SM90_TMA_LOADENS5_14ComposedLayoutINS5_7SwizzleILi3ELi4ELi3EEENS5_18smem_ptr_flag_bitsILi8EEENSX_INS6_IJNSC_ILi8EEESJ_EEENS6_IJSJ_SE_EEEEEEEvNS5_8identityENS5_23SM90_TMA_LOAD_MULTICASTES1D_vS1E_EENS_8epilogue10collective18CollectiveEpilogueINS1H_30Sm90PtrArrayTmaWarpSpecializedILi4ELi2ELi16ELb1ELb0ELi2EEEJSK_NS6_IJSJ_NSC_ILi32EEEEEENS_6half_tEPNS6_IJSE_lSM_EEES1O_S1Q_NS1H_6fusion15FusionCallbacksIS1L_NS1R_17LinearCombinationIS1O_fS1O_fLNS_15FloatRoundStyleE2EEESK_S1N_JEEES13_NS14_IS16_NS17_ILi16EEENSX_INS6_IJNSC_ILi64EEES19_EEENS6_IJSE_S1Y_EEEEEEENS5_17SM75_U16x8_LDSM_TENS5_14SM90_TMA_STOREES22_NS5_17SM90_U16x8_STSM_TENS5_9Copy_AtomIJNS5_17SM90_U32x4_STSM_NES1O_EEEvEEEvvEEEEvNT_6ParamsE --------------------------
	.section	.nv.constant0._ZN7cutlass13device_kernelINS_4gemm6kernel13GemmUniversalINS1_17GroupProblemShapeIN4cute5tupleIJiiiEEEEENS1_10collective13CollectiveMmaINS1_39MainloopSm90ArrayTmaGmmaWarpSpecializedILi4ENS6_IJNS5_1CILi2EEENSC_ILi1EEESE_EEENS1_55KernelPtrArrayTmaWarpSpecializedCooperativeFP8FastAccumEEENS6_IJNSC_ILi256EEENSC_ILi128EEESJ_EEENS_12float_e4m3_tEPNS6_IJlSE_NSC_ILi0EEEEEESL_SO_NS5_8TiledMMAINS5_8MMA_AtomIJNS5_4SM904GMMA31MMA_64x128x32_F32E4M3E4M3_SS_TNILNSS_7ScaleInE1ELSU_1EEEEEENS5_6LayoutISF_NS6_IJSE_SM_SM_EEEEENS6_IJNS5_10UnderscoreES10_S10_EEEEENS5_13SM90_TMA_LOADENS5_14ComposedLayoutINS5_7SwizzleILi3ELi4ELi3EEENS5_18smem_ptr_flag_bitsILi8EEENSX_INS6_IJNSC_ILi8EEESJ_EEENS6_IJSJ_SE_EEEEEEEvNS5_8identityENS5_23SM90_TMA_LOAD_MULTICASTES1D_vS1E_EENS_8epilogue10collective18CollectiveEpilogueINS1H_30Sm90PtrArrayTmaWarpSpecializedILi4ELi2ELi16ELb1ELb0ELi2EEEJSK_NS6_IJSJ_NSC_ILi32EEEEEENS_6half_tEPNS6_IJSE_lSM_EEES1O_S1Q_NS1H_6fusion15FusionCallbacksIS1L_NS1R_17LinearCombinationIS1O_fS1O_fLNS_15FloatRoundStyleE2EEESK_S1N_JEEES13_NS14_IS16_NS17_ILi16EEENSX_INS6_IJNSC_ILi64EEES19_EEENS6_IJSE_S1Y_EEEEEEENS5_17SM75_U16x8_LDSM_TENS5_14SM90_TMA_STOREES22_NS5_17SM90_U16x8_STSM_TENS5_9Copy_AtomIJNS5_17SM90_U32x4_STSM_NES1O_EEEvEEEvvEEEEvNT_6ParamsE,"a",@progbits
	.sectionflags	@""
	.align	4
.nv.constant0._ZN7cutlass13device_kernelINS_4gemm6kernel13GemmUniversalINS1_17GroupProblemShapeIN4cute5tupleIJiiiEEEEENS1_10collective13CollectiveMmaINS1_39MainloopSm90ArrayTmaGmmaWarpSpecializedILi4ENS6_IJNS5_1CILi2EEENSC_ILi1EEESE_EEENS1_55KernelPtrArrayTmaWarpSpecializedCooperativeFP8FastAccumEEENS6_IJNSC_ILi256EEENSC_ILi128EEESJ_EEENS_12float_e4m3_tEPNS6_IJlSE_NSC_ILi0EEEEEESL_SO_NS5_8TiledMMAINS5_8MMA_AtomIJNS5_4SM904GMMA31MMA_64x128x32_F32E4M3E4M3_SS_TNILNSS_7ScaleInE1ELSU_1EEEEEENS5_6LayoutISF_NS6_IJSE_SM_SM_EEEEENS6_IJNS5_10UnderscoreES10_S10_EEEEENS5_13SM90_TMA_LOADENS5_14ComposedLayoutINS5_7SwizzleILi3ELi4ELi3EEENS5_18smem_ptr_flag_bitsILi8EEENSX_INS6_IJNSC_ILi8EEESJ_EEENS6_IJSJ_SE_EEEEEEEvNS5_8identityENS5_23SM90_TMA_LOAD_MULTICASTES1D_vS1E_EENS_8epilogue10collective18CollectiveEpilogueINS1H_30Sm90PtrArrayTmaWarpSpecializedILi4ELi2ELi16ELb1ELb0ELi2EEEJSK_NS6_IJSJ_NSC_ILi32EEEEEENS_6half_tEPNS6_IJSE_lSM_EEES1O_S1Q_NS1H_6fusion15FusionCallbacksIS1L_NS1R_17LinearCombinationIS1O_fS1O_fLNS_15FloatRoundStyleE2EEESK_S1N_JEEES13_NS14_IS16_NS17_ILi16EEENSX_INS6_IJNSC_ILi64EEES19_EEENS6_IJSE_S1Y_EEEEEEENS5_17SM75_U16x8_LDSM_TENS5_14SM90_TMA_STOREES22_NS5_17SM90_U16x8_STSM_TENS5_9Copy_AtomIJNS5_17SM90_U32x4_STSM_NES1O_EEEvEEEvvEEEEvNT_6ParamsE:
	.zero		2432


//--------------------- SYMBOLS --------------------------

	.type		.nv.reservedSmem.offset0,@object
	.size		.nv.reservedSmem.offset0,0x4
	.type		__assertfail,@function
